def matmul_kernel(
    a_ptr,
    b_ptr,
    c_ptr,
    M,
    N,
    K,
    stride_am,
    stride_ak,
    stride_bk,
    stride_bn,
    stride_cm,
    stride_cn,
    BLOCK_M: tl.constexpr,
    BLOCK_N: tl.constexpr,
    BLOCK_K: tl.constexpr,
    GROUP_M: tl.constexpr,
):
    pid = tl.program_id(axis=0)
    num_pid_m = tl.cdiv(M, BLOCK_M)
    num_pid_n = tl.cdiv(N, BLOCK_N)
    num_pid_in_group = GROUP_M * num_pid_n
    group_id = pid // num_pid_in_group
    first_pid_m = group_id * GROUP_M
    group_size_m = min(num_pid_m - first_pid_m, GROUP_M)
    pid_m = first_pid_m + ((pid % num_pid_in_group) % group_size_m)
    pid_n = (pid % num_pid_in_group) // group_size_m

    offs_am = (pid_m * BLOCK_M + tl.arange(0, BLOCK_M)) % M
    offs_bn = (pid_n * BLOCK_N + tl.arange(0, BLOCK_N)) % N
    offs_k = tl.arange(0, BLOCK_K)
    a_ptrs = a_ptr + offs_am[:, None] * stride_am + offs_k[None, :] * stride_ak
    b_ptrs = b_ptr + offs_k[:, None] * stride_bk + offs_bn[None, :] * stride_bn

    acc = tl.zeros((BLOCK_M, BLOCK_N), dtype=tl.float32)
    for kk in range(0, tl.cdiv(K, BLOCK_K)):
        a = tl.load(a_ptrs, mask=offs_k[None, :] < K - kk * BLOCK_K, other=0.0)
        b = tl.load(b_ptrs, mask=offs_k[:, None] < K - kk * BLOCK_K, other=0.0)
        acc = tl.dot(a, b, acc)
        a_ptrs += BLOCK_K * stride_ak
        b_ptrs += BLOCK_K * stride_bk

    c = acc.to(c_ptr.dtype.element_ty)
    offs_cm = pid_m * BLOCK_M + tl.arange(0, BLOCK_M)
    offs_cn = pid_n * BLOCK_N + tl.arange(0, BLOCK_N)
    c_ptrs = c_ptr + offs_cm[:, None] * stride_cm + offs_cn[None, :] * stride_cn
    mask = (offs_cm[:, None] < M) & (offs_cn[None, :] < N)
    tl.store(c_ptrs, c, mask=mask)

# config = {"BLOCK_K": 32, "BLOCK_M": 128, "BLOCK_N": 256, "GROUP_M": 8, "arch": "sm_100", "dtype": "fp8e5m2", "num_ctas": 1, "num_stages": 3, "num_warps": 1}
# arch = sm_100


// ===== COMPILED SASS (sm_100a) =====

	.target	sm_100a

	.elftype	@"ET_EXEC"


//--------------------- .note.nv.tkinfo           --------------------------
	.section	.note.nv.tkinfo,"",@"SHT_NOTE"
	.sectionflags	@"SHF_NOTE_NV_TKINFO"
	.tkinfo
        /*0018*/ 	.word	0x00000081
        /*0030*/ 	.string	""
        /*0030*/ 	.string	"ptxas-blackwell"
        /*0030*/ 	.string	"Cuda compilation tools, release 12.9, V12.9.86"
        /*0030*/ 	.string	"Build cuda_12.9.r12.9/compiler.36037853_0"
        /*0030*/ 	.string	"-v  -suppress-debug-info  -lineinfo  -arch sm_100a "



//--------------------- .note.nv.cuver            --------------------------
	.section	.note.nv.cuver,"",@"SHT_NOTE"
	.sectionflags	@"SHF_NOTE_NV_CUVER"
        /*0018*/ 	.short	0x0001
        /*001a*/ 	.short	0x0064
        /*001c*/ 	.short	0x0001
        /*001e*/ 	.short	0x0000
        /*0020*/ 	.short	0x0001
        /*0022*/ 	.short	0x0000


//--------------------- .nv.info                  --------------------------
	.section	.nv.info,"",@"SHT_CUDA_INFO"
	.align	4


	//----- nvinfo : EIATTR_REGCOUNT
	.align		4
        /*0000*/ 	.byte	0x04, 0x2f
        /*0002*/ 	.short	(.L_1 - .L_0)
	.align		4
.L_0:
        /*0004*/ 	.word	index@(matmul_kernel)
        /*0008*/ 	.word	0x00000040


	//----- nvinfo : EIATTR_FRAME_SIZE
	.align		4
.L_1:
        /*000c*/ 	.byte	0x04, 0x11
        /*000e*/ 	.short	(.L_3 - .L_2)
	.align		4
.L_2:
        /*0010*/ 	.word	index@(matmul_kernel)
        /*0014*/ 	.word	0x00003cb8


	//----- nvinfo : EIATTR_MIN_STACK_SIZE
	.align		4
.L_3:
        /*0018*/ 	.byte	0x04, 0x12
        /*001a*/ 	.short	(.L_5 - .L_4)
	.align		4
.L_4:
        /*001c*/ 	.word	index@(matmul_kernel)
        /*0020*/ 	.word	0x00003cb8
.L_5:


//--------------------- .nv.info.matmul_kernel    --------------------------
	.section	.nv.info.matmul_kernel,"",@"SHT_CUDA_INFO"
	.sectionflags	@""
	.align	4


	//----- nvinfo : EIATTR_CUDA_API_VERSION
	.align		4
        /*0000*/ 	.byte	0x04, 0x37
        /*0002*/ 	.short	(.L_7 - .L_6)
.L_6:
        /*0004*/ 	.word	0x00000081


	//----- nvinfo : EIATTR_KPARAM_INFO
	.align		4
.L_7:
        /*0008*/ 	.byte	0x04, 0x17
        /*000a*/ 	.short	(.L_9 - .L_8)
.L_8:
        /*000c*/ 	.word	0x00000000
        /*0010*/ 	.short	0x000d
        /*0012*/ 	.short	0x0048
        /*0014*/ 	.byte	0x00, 0xf4, 0x21, 0x00


	//----- nvinfo : EIATTR_KPARAM_INFO
	.align		4
.L_9:
        /*0018*/ 	.byte	0x04, 0x17
        /*001a*/ 	.short	(.L_11 - .L_10)
.L_10:
        /*001c*/ 	.word	0x00000000
        /*0020*/ 	.short	0x000c
        /*0022*/ 	.short	0x0040
        /*0024*/ 	.byte	0x00, 0xf4, 0x21, 0x00


	//----- nvinfo : EIATTR_KPARAM_INFO
	.align		4
.L_11:
        /*0028*/ 	.byte	0x04, 0x17
        /*002a*/ 	.short	(.L_13 - .L_12)
.L_12:
        /*002c*/ 	.word	0x00000000
        /*0030*/ 	.short	0x000b
        /*0032*/ 	.short	0x0038
        /*0034*/ 	.byte	0x00, 0xf0, 0x11, 0x00


	//----- nvinfo : EIATTR_KPARAM_INFO
	.align		4
.L_13:
        /*0038*/ 	.byte	0x04, 0x17
        /*003a*/ 	.short	(.L_15 - .L_14)
.L_14:
        /*003c*/ 	.word	0x00000000
        /*0040*/ 	.short	0x000a
        /*0042*/ 	.short	0x0034
        /*0044*/ 	.byte	0x00, 0xf0, 0x11, 0x00


	//----- nvinfo : EIATTR_KPARAM_INFO
	.align		4
.L_15:
        /*0048*/ 	.byte	0x04, 0x17
        /*004a*/ 	.short	(.L_17 - .L_16)
.L_16:
        /*004c*/ 	.word	0x00000000
        /*0050*/ 	.short	0x0009
        /*0052*/ 	.short	0x0030
        /*0054*/ 	.byte	0x00, 0xf0, 0x11, 0x00


	//----- nvinfo : EIATTR_KPARAM_INFO
	.align		4
.L_17:
        /*0058*/ 	.byte	0x04, 0x17
        /*005a*/ 	.short	(.L_19 - .L_18)
.L_18:
        /*005c*/ 	.word	0x00000000
        /*0060*/ 	.short	0x0008
        /*0062*/ 	.short	0x002c
        /*0064*/ 	.byte	0x00, 0xf0, 0x11, 0x00


	//----- nvinfo : EIATTR_KPARAM_INFO
	.align		4
.L_19:
        /*0068*/ 	.byte	0x04, 0x17
        /*006a*/ 	.short	(.L_21 - .L_20)
.L_20:
        /*006c*/ 	.word	0x00000000
        /*0070*/ 	.short	0x0007
        /*0072*/ 	.short	0x0028
        /*0074*/ 	.byte	0x00, 0xf0, 0x11, 0x00


	//----- nvinfo : EIATTR_KPARAM_INFO
	.align		4
.L_21:
        /*0078*/ 	.byte	0x04, 0x17
        /*007a*/ 	.short	(.L_23 - .L_22)
.L_22:
        /*007c*/ 	.word	0x00000000
        /*0080*/ 	.short	0x0006
        /*0082*/ 	.short	0x0024
        /*0084*/ 	.byte	0x00, 0xf0, 0x11, 0x00


	//----- nvinfo : EIATTR_KPARAM_INFO
	.align		4
.L_23:
        /*0088*/ 	.byte	0x04, 0x17
        /*008a*/ 	.short	(.L_25 - .L_24)
.L_24:
        /*008c*/ 	.word	0x00000000
        /*0090*/ 	.short	0x0005
        /*0092*/ 	.short	0x0020
        /*0094*/ 	.byte	0x00, 0xf0, 0x11, 0x00


	//----- nvinfo : EIATTR_KPARAM_INFO
	.align		4
.L_25:
        /*0098*/ 	.byte	0x04, 0x17
        /*009a*/ 	.short	(.L_27 - .L_26)
.L_26:
        /*009c*/ 	.word	0x00000000
        /*00a0*/ 	.short	0x0004
        /*00a2*/ 	.short	0x001c
        /*00a4*/ 	.byte	0x00, 0xf0, 0x11, 0x00


	//----- nvinfo : EIATTR_KPARAM_INFO
	.align		4
.L_27:
        /*00a8*/ 	.byte	0x04, 0x17
        /*00aa*/ 	.short	(.L_29 - .L_28)
.L_28:
        /*00ac*/ 	.word	0x00000000
        /*00b0*/ 	.short	0x0003
        /*00b2*/ 	.short	0x0018
        /*00b4*/ 	.byte	0x00, 0xf0, 0x11, 0x00


	//----- nvinfo : EIATTR_KPARAM_INFO
	.align		4
.L_29:
        /*00b8*/ 	.byte	0x04, 0x17
        /*00ba*/ 	.short	(.L_31 - .L_30)
.L_30:
        /*00bc*/ 	.word	0x00000000
        /*00c0*/ 	.short	0x0002
        /*00c2*/ 	.short	0x0010
        /*00c4*/ 	.byte	0x00, 0xf4, 0x21, 0x00


	//----- nvinfo : EIATTR_KPARAM_INFO
	.align		4
.L_31:
        /*00c8*/ 	.byte	0x04, 0x17
        /*00ca*/ 	.short	(.L_33 - .L_32)
.L_32:
        /*00cc*/ 	.word	0x00000000
        /*00d0*/ 	.short	0x0001
        /*00d2*/ 	.short	0x0008
        /*00d4*/ 	.byte	0x00, 0xf4, 0x21, 0x00


	//----- nvinfo : EIATTR_KPARAM_INFO
	.align		4
.L_33:
        /*00d8*/ 	.byte	0x04, 0x17
        /*00da*/ 	.short	(.L_35 - .L_34)
.L_34:
        /*00dc*/ 	.word	0x00000000
        /*00e0*/ 	.short	0x0000
        /*00e2*/ 	.short	0x0000
        /*00e4*/ 	.byte	0x00, 0xf4, 0x21, 0x00


	//----- nvinfo : EIATTR_SPARSE_MMA_MASK
	.align		4
.L_35:
        /*00e8*/ 	.byte	0x03, 0x50
        /*00ea*/ 	.short	0x0000


	//----- nvinfo : EIATTR_MAXREG_COUNT
	.align		4
        /*00ec*/ 	.byte	0x03, 0x1b
        /*00ee*/ 	.short	0x00ff


	//----- nvinfo : EIATTR_NUM_BARRIERS
	.align		4
        /*00f0*/ 	.byte	0x02, 0x4c
        /*00f2*/ 	.byte	0x01
	.zero		1


	//----- nvinfo : EIATTR_ANNOTATIONS
	.align		4
        /*00f4*/ 	.byte	0x04, 0x55
        /*00f6*/ 	.short	(.L_37 - .L_36)


	//   ....[0]....
.L_36:
        /*00f8*/ 	.word	0x00000001
        /*00fc*/ 	.byte	0xa0, 0x00, 0x00, 0x00, 0x01, 0x00, 0x00, 0x00, 0xe0, 0x00, 0x00, 0x00, 0x01, 0x00, 0x00, 0x00
        /* <DEDUP_REMOVED lines=339> */
        /*163c*/ 	.byte	0x00, 0x33, 0x00, 0x00


	//----- nvinfo : EIATTR_COOP_GROUP_MASK_REGIDS
	.align		4
.L_37:
        /*1640*/ 	.byte	0x04, 0x29
        /*1642*/ 	.short	(.L_39 - .L_38)


	//   ....[0]....
.L_38:
        /*1644*/ 	.word	0xffffffff


	//   ....[1]....
        /*1648*/ 	.word	0xffffffff


	//   ....[2]....
        /*164c*/ 	.word	0xffffffff


	//   ....[3]....
        /*1650*/ 	.word	0xffffffff


	//   ....[4]....
        /*1654*/ 	.word	0xffffffff


	//   ....[5]....
        /*1658*/ 	.word	0xffffffff


	//   ....[6]....
        /*165c*/ 	.word	0xffffffff


	//   ....[7]....
        /*1660*/ 	.word	0xffffffff


	//   ....[8]....
        /*1664*/ 	.word	0xffffffff


	//   ....[9]....
        /*1668*/ 	.word	0xffffffff


	//   ....[10]....
        /*166c*/ 	.word	0xffffffff


	//   ....[11]....
        /*1670*/ 	.word	0xffffffff


	//   ....[12]....
        /*1674*/ 	.word	0xffffffff


	//   ....[13]....
        /*1678*/ 	.word	0xffffffff


	//   ....[14]....
        /*167c*/ 	.word	0xffffffff


	//   ....[15]....
        /*1680*/ 	.word	0xffffffff


	//   ....[16]....
        /*1684*/ 	.word	0xffffffff


	//   ....[17]....
        /*1688*/ 	.word	0xffffffff


	//   ....[18]....
        /*168c*/ 	.word	0xffffffff


	//   ....[19]....
        /*1690*/ 	.word	0xffffffff


	//   ....[20]....
        /*1694*/ 	.word	0xffffffff


	//   ....[21]....
        /*1698*/ 	.word	0xffffffff


	//   ....[22]....
        /*169c*/ 	.word	0xffffffff


	//   ....[23]....
        /*16a0*/ 	.word	0xffffffff


	//   ....[24]....
        /*16a4*/ 	.word	0xffffffff


	//   ....[25]....
        /*16a8*/ 	.word	0xffffffff


	//   ....[26]....
        /*16ac*/ 	.word	0xffffffff


	//   ....[27]....
        /*16b0*/ 	.word	0xffffffff


	//   ....[28]....
        /*16b4*/ 	.word	0xffffffff


	//   ....[29]....
        /*16b8*/ 	.word	0xffffffff


	//   ....[30]....
        /*16bc*/ 	.word	0xffffffff


	//   ....[31]....
        /*16c0*/ 	.word	0xffffffff


	//   ....[32]....
        /*16c4*/ 	.word	0xffffffff


	//   ....[33]....
        /*16c8*/ 	.word	0xffffffff


	//   ....[34]....
        /*16cc*/ 	.word	0xffffffff


	//   ....[35]....
        /*16d0*/ 	.word	0xffffffff


	//   ....[36]....
        /*16d4*/ 	.word	0xffffffff


	//   ....[37]....
        /*16d8*/ 	.word	0xffffffff


	//   ....[38]....
        /*16dc*/ 	.word	0xffffffff


	//   ....[39]....
        /*16e0*/ 	.word	0xffffffff


	//   ....[40]....
        /*16e4*/ 	.word	0xffffffff


	//   ....[41]....
        /*16e8*/ 	.word	0xffffffff


	//   ....[42]....
        /*16ec*/ 	.word	0xffffffff


	//   ....[43]....
        /*16f0*/ 	.word	0xffffffff


	//   ....[44]....
        /*16f4*/ 	.word	0xffffffff


	//   ....[45]....
        /*16f8*/ 	.word	0xffffffff


	//   ....[46]....
        /*16fc*/ 	.word	0xffffffff


	//   ....[47]....
        /*1700*/ 	.word	0xffffffff


	//   ....[48]....
        /*1704*/ 	.word	0xffffffff


	//   ....[49]....
        /*1708*/ 	.word	0xffffffff


	//   ....[50]....
        /*170c*/ 	.word	0xffffffff


	//   ....[51]....
        /*1710*/ 	.word	0xffffffff


	//   ....[52]....
        /*1714*/ 	.word	0xffffffff


	//   ....[53]....
        /*1718*/ 	.word	0xffffffff


	//   ....[54]....
        /*171c*/ 	.word	0xffffffff


	//   ....[55]....
        /*1720*/ 	.word	0xffffffff


	//   ....[56]....
        /*1724*/ 	.word	0xffffffff


	//   ....[57]....
        /*1728*/ 	.word	0xffffffff


	//   ....[58]....
        /*172c*/ 	.word	0xffffffff


	//   ....[59]....
        /*1730*/ 	.word	0xffffffff


	//   ....[60]....
        /*1734*/ 	.word	0xffffffff


	//   ....[61]....
        /*1738*/ 	.word	0xffffffff


	//   ....[62]....
        /*173c*/ 	.word	0xffffffff


	//   ....[63]....
        /*1740*/ 	.word	0xffffffff


	//   ....[64]....
        /*1744*/ 	.word	0xffffffff


	//   ....[65]....
        /*1748*/ 	.word	0xffffffff


	//   ....[66]....
        /*174c*/ 	.word	0xffffffff


	//   ....[67]....
        /*1750*/ 	.word	0xffffffff


	//   ....[68]....
        /*1754*/ 	.word	0xffffffff


	//   ....[69]....
        /*1758*/ 	.word	0xffffffff


	//   ....[70]....
        /*175c*/ 	.word	0xffffffff


	//   ....[71]....
        /*1760*/ 	.word	0xffffffff


	//   ....[72]....
        /*1764*/ 	.word	0xffffffff


	//   ....[73]....
        /*1768*/ 	.word	0xffffffff


	//   ....[74]....
        /*176c*/ 	.word	0xffffffff


	//   ....[75]....
        /*1770*/ 	.word	0xffffffff


	//   ....[76]....
        /*1774*/ 	.word	0xffffffff


	//   ....[77]....
        /*1778*/ 	.word	0xffffffff


	//   ....[78]....
        /*177c*/ 	.word	0xffffffff


	//   ....[79]....
        /*1780*/ 	.word	0xffffffff


	//   ....[80]....
        /*1784*/ 	.word	0xffffffff


	//   ....[81]....
        /*1788*/ 	.word	0xffffffff


	//   ....[82]....
        /*178c*/ 	.word	0xffffffff


	//   ....[83]....
        /*1790*/ 	.word	0xffffffff


	//   ....[84]....
        /*1794*/ 	.word	0xffffffff


	//   ....[85]....
        /*1798*/ 	.word	0xffffffff


	//   ....[86]....
        /*179c*/ 	.word	0xffffffff


	//   ....[87]....
        /*17a0*/ 	.word	0xffffffff


	//   ....[88]....
        /*17a4*/ 	.word	0xffffffff


	//   ....[89]....
        /*17a8*/ 	.word	0xffffffff


	//   ....[90]....
        /*17ac*/ 	.word	0xffffffff


	//   ....[91]....
        /*17b0*/ 	.word	0xffffffff


	//   ....[92]....
        /*17b4*/ 	.word	0xffffffff


	//   ....[93]....
        /*17b8*/ 	.word	0xffffffff


	//   ....[94]....
        /*17bc*/ 	.word	0xffffffff


	//   ....[95]....
        /*17c0*/ 	.word	0xffffffff


	//   ....[96]....
        /*17c4*/ 	.word	0xffffffff


	//   ....[97]....
        /*17c8*/ 	.word	0xffffffff


	//   ....[98]....
        /*17cc*/ 	.word	0xffffffff


	//   ....[99]....
        /*17d0*/ 	.word	0xffffffff


	//   ....[100]....
        /*17d4*/ 	.word	0xffffffff


	//   ....[101]....
        /*17d8*/ 	.word	0xffffffff


	//   ....[102]....
        /*17dc*/ 	.word	0xffffffff


	//   ....[103]....
        /*17e0*/ 	.word	0xffffffff


	//   ....[104]....
        /*17e4*/ 	.word	0xffffffff


	//   ....[105]....
        /*17e8*/ 	.word	0xffffffff


	//   ....[106]....
        /*17ec*/ 	.word	0xffffffff


	//   ....[107]....
        /*17f0*/ 	.word	0xffffffff


	//   ....[108]....
        /*17f4*/ 	.word	0xffffffff


	//   ....[109]....
        /*17f8*/ 	.word	0xffffffff


	//   ....[110]....
        /*17fc*/ 	.word	0xffffffff


	//   ....[111]....
        /*1800*/ 	.word	0xffffffff


	//   ....[112]....
        /*1804*/ 	.word	0xffffffff


	//   ....[113]....
        /*1808*/ 	.word	0xffffffff


	//   ....[114]....
        /*180c*/ 	.word	0xffffffff


	//   ....[115]....
        /*1810*/ 	.word	0xffffffff


	//   ....[116]....
        /*1814*/ 	.word	0xffffffff


	//   ....[117]....
        /*1818*/ 	.word	0xffffffff


	//   ....[118]....
        /*181c*/ 	.word	0xffffffff


	//   ....[119]....
        /*1820*/ 	.word	0xffffffff


	//   ....[120]....
        /*1824*/ 	.word	0xffffffff


	//   ....[121]....
        /*1828*/ 	.word	0xffffffff


	//   ....[122]....
        /*182c*/ 	.word	0xffffffff


	//   ....[123]....
        /*1830*/ 	.word	0xffffffff


	//   ....[124]....
        /*1834*/ 	.word	0xffffffff


	//   ....[125]....
        /*1838*/ 	.word	0xffffffff


	//   ....[126]....
        /*183c*/ 	.word	0xffffffff


	//----- nvinfo : EIATTR_COOP_GROUP_INSTR_OFFSETS
	.align		4
.L_39:
        /*1840*/ 	.byte	0x04, 0x28
        /*1842*/ 	.short	(.L_41 - .L_40)


	//   ....[0]....
.L_40:
        /*1844*/ 	.word	0x000659a0


	//   ....[1]....
        /*1848*/ 	.word	0x00065a00


	//   ....[2]....
        /*184c*/ 	.word	0x00065d70


	//   ....[3]....
        /*1850*/ 	.word	0x00065da0


	//   ....[4]....
        /*1854*/ 	.word	0x000663f0


	//   ....[5]....
        /*1858*/ 	.word	0x000664b0


	//   ....[6]....
        /*185c*/ 	.word	0x000668c0


	//   ....[7]....
        /*1860*/ 	.word	0x000668f0


	//   ....[8]....
        /*1864*/ 	.word	0x00066f30


	//   ....[9]....
        /*1868*/ 	.word	0x00066fe0


	//   ....[10]....
        /*186c*/ 	.word	0x00067260


	//   ....[11]....
        /*1870*/ 	.word	0x00067410


	//   ....[12]....
        /*1874*/ 	.word	0x00067a30


	//   ....[13]....
        /*1878*/ 	.word	0x00067b20


	//   ....[14]....
        /*187c*/ 	.word	0x00067db0


	//   ....[15]....
        /*1880*/ 	.word	0x00067f30


	//   ....[16]....
        /*1884*/ 	.word	0x000685d0


	//   ....[17]....
        /*1888*/ 	.word	0x00068630


	//   ....[18]....
        /*188c*/ 	.word	0x00068990


	//   ....[19]....
        /*1890*/ 	.word	0x00068a50


	//   ....[20]....
        /*1894*/ 	.word	0x000690f0


	//   ....[21]....
        /*1898*/ 	.word	0x00069150


	//   ....[22]....
        /*189c*/ 	.word	0x00069340


	//   ....[23]....
        /*18a0*/ 	.word	0x00069520


	//   ....[24]....
        /*18a4*/ 	.word	0x00069ce0


	//   ....[25]....
        /*18a8*/ 	.word	0x00069d40


	//   ....[26]....
        /*18ac*/ 	.word	0x0006a090


	//   ....[27]....
        /*18b0*/ 	.word	0x0006a120


	//   ....[28]....
        /*18b4*/ 	.word	0x0006a870


	//   ....[29]....
        /*18b8*/ 	.word	0x0006a8a0


	//   ....[30]....
        /*18bc*/ 	.word	0x0006aa60


	//   ....[31]....
        /*18c0*/ 	.word	0x0006ad30


	//   ....[32]....
        /*18c4*/ 	.word	0x0006b230


	//   ....[33]....
        /*18c8*/ 	.word	0x0006b450


	//   ....[34]....
        /*18cc*/ 	.word	0x0006b8d0


	//   ....[35]....
        /*18d0*/ 	.word	0x0006b900


	//   ....[36]....
        /*18d4*/ 	.word	0x0006bda0


	//   ....[37]....
        /*18d8*/ 	.word	0x0006bdd0


	//   ....[38]....
        /*18dc*/ 	.word	0x0006c270


	//   ....[39]....
        /*18e0*/ 	.word	0x0006c510


	//   ....[40]....
        /*18e4*/ 	.word	0x0006c8e0


	//   ....[41]....
        /*18e8*/ 	.word	0x0006cac0


	//   ....[42]....
        /*18ec*/ 	.word	0x0006d130


	//   ....[43]....
        /*18f0*/ 	.word	0x0006d150


	//   ....[44]....
        /*18f4*/ 	.word	0x0006d600


	//   ....[45]....
        /*18f8*/ 	.word	0x0006d690


	//   ....[46]....
        /*18fc*/ 	.word	0x0006da20


	//   ....[47]....
        /*1900*/ 	.word	0x0006de20


	//   ....[48]....
        /*1904*/ 	.word	0x0006e2a0


	//   ....[49]....
        /*1908*/ 	.word	0x0006e4e0


	//   ....[50]....
        /*190c*/ 	.word	0x0006e980


	//   ....[51]....
        /*1910*/ 	.word	0x0006e9e0


	//   ....[52]....
        /*1914*/ 	.word	0x0006ee80


	//   ....[53]....
        /*1918*/ 	.word	0x0006f120


	//   ....[54]....
        /*191c*/ 	.word	0x0006f310


	//   ....[55]....
        /*1920*/ 	.word	0x0006f660


	//   ....[56]....
        /*1924*/ 	.word	0x0006fb20


	//   ....[57]....
        /*1928*/ 	.word	0x0006fb40


	//   ....[58]....
        /*192c*/ 	.word	0x0006ff30


	//   ....[59]....
        /*1930*/ 	.word	0x00070320


	//   ....[60]....
        /*1934*/ 	.word	0x000706d0


	//   ....[61]....
        /*1938*/ 	.word	0x00070780


	//   ....[62]....
        /*193c*/ 	.word	0x00070e70


	//   ....[63]....
        /*1940*/ 	.word	0x00070ee0


	//   ....[64]....
        /*1944*/ 	.word	0x000713a0


	//   ....[65]....
        /*1948*/ 	.word	0x000713c0


	//   ....[66]....
        /*194c*/ 	.word	0x000717d0


	//   ....[67]....
        /*1950*/ 	.word	0x00071b50


	//   ....[68]....
        /*1954*/ 	.word	0x00071d60


	//   ....[69]....
        /*1958*/ 	.word	0x00072040


	//   ....[70]....
        /*195c*/ 	.word	0x000726e0


	//   ....[71]....
        /*1960*/ 	.word	0x00072740


	//   ....[72]....
        /*1964*/ 	.word	0x00072a50


	//   ....[73]....
        /*1968*/ 	.word	0x00072e80


	//   ....[74]....
        /*196c*/ 	.word	0x00073030


	//   ....[75]....
        /*1970*/ 	.word	0x000733e0


	//   ....[76]....
        /*1974*/ 	.word	0x00073850


	//   ....[77]....
        /*1978*/ 	.word	0x00073aa0


	//   ....[78]....
        /*197c*/ 	.word	0x00074090


	//   ....[79]....
        /*1980*/ 	.word	0x000740c0


	//   ....[80]....
        /*1984*/ 	.word	0x00078210


	//   ....[81]....
        /*1988*/ 	.word	0x00084f90


	//   ....[82]....
        /*198c*/ 	.word	0x00085500


	//   ....[83]....
        /*1990*/ 	.word	0x00085790


	//   ....[84]....
        /*1994*/ 	.word	0x00085ac0


	//   ....[85]....
        /*1998*/ 	.word	0x00085af0


	//   ....[86]....
        /*199c*/ 	.word	0x00085c80


	//   ....[87]....
        /*19a0*/ 	.word	0x00085f00


	//   ....[88]....
        /*19a4*/ 	.word	0x00087c50


	//   ....[89]....
        /*19a8*/ 	.word	0x00087f80


	//   ....[90]....
        /*19ac*/ 	.word	0x000880c0


	//   ....[91]....
        /*19b0*/ 	.word	0x00088160


	//   ....[92]....
        /*19b4*/ 	.word	0x000882a0


	//   ....[93]....
        /*19b8*/ 	.word	0x000882c0


	//   ....[94]....
        /*19bc*/ 	.word	0x00088380


	//   ....[95]....
        /*19c0*/ 	.word	0x00088480


	//   ....[96]....
        /*19c4*/ 	.word	0x000884c0


	//   ....[97]....
        /*19c8*/ 	.word	0x00088520


	//   ....[98]....
        /*19cc*/ 	.word	0x00088540


	//   ....[99]....
        /*19d0*/ 	.word	0x00088680


	//   ....[100]....
        /*19d4*/ 	.word	0x000886d0


	//   ....[101]....
        /*19d8*/ 	.word	0x00088750


	//   ....[102]....
        /*19dc*/ 	.word	0x00088770


	//   ....[103]....
        /*19e0*/ 	.word	0x00088900


	//   ....[104]....
        /*19e4*/ 	.word	0x00088960


	//   ....[105]....
        /*19e8*/ 	.word	0x00088a10


	//   ....[106]....
        /*19ec*/ 	.word	0x00088b20


	//   ....[107]....
        /*19f0*/ 	.word	0x00088b50


	//   ....[108]....
        /*19f4*/ 	.word	0x00088bf0


	//   ....[109]....
        /*19f8*/ 	.word	0x00088c50


	//   ....[110]....
        /*19fc*/ 	.word	0x00088c80


	//   ....[111]....
        /*1a00*/ 	.word	0x00088d80


	//   ....[112]....
        /*1a04*/ 	.word	0x00088da0


	//   ....[113]....
        /*1a08*/ 	.word	0x00088ed0


	//   ....[114]....
        /*1a0c*/ 	.word	0x00088ef0


	//   ....[115]....
        /*1a10*/ 	.word	0x00088fa0


	//   ....[116]....
        /*1a14*/ 	.word	0x00089280


	//   ....[117]....
        /*1a18*/ 	.word	0x000892c0


	//   ....[118]....
        /*1a1c*/ 	.word	0x000892e0


	//   ....[119]....
        /*1a20*/ 	.word	0x00089310


	//   ....[120]....
        /*1a24*/ 	.word	0x00089340


	//   ....[121]....
        /*1a28*/ 	.word	0x00089360


	//   ....[122]....
        /*1a2c*/ 	.word	0x000893a0


	//   ....[123]....
        /*1a30*/ 	.word	0x000893d0


	//   ....[124]....
        /*1a34*/ 	.word	0x00089400


	//   ....[125]....
        /*1a38*/ 	.word	0x000894e0


	//   ....[126]....
        /*1a3c*/ 	.word	0x00089550


	//----- nvinfo : EIATTR_VRC_CTA_INIT_COUNT
	.align		4
.L_41:
        /*1a40*/ 	.byte	0x02, 0x4a
	.zero		1
	.zero		1


	//----- nvinfo : EIATTR_EXIT_INSTR_OFFSETS
	.align		4
        /*1a44*/ 	.byte	0x04, 0x1c
        /*1a46*/ 	.short	(.L_43 - .L_42)


	//   ....[0]....
.L_42:
        /*1a48*/ 	.word	0x0009ef20


	//   ....[1]....
        /*1a4c*/ 	.word	0x0009ef50


	//----- nvinfo : EIATTR_REQNTID
	.align		4
.L_43:
        /*1a50*/ 	.byte	0x04, 0x10
        /*1a52*/ 	.short	(.L_45 - .L_44)
.L_44:
        /*1a54*/ 	.word	0x00000020
        /*1a58*/ 	.word	0x00000001
        /*1a5c*/ 	.word	0x00000001


	//----- nvinfo : EIATTR_CBANK_PARAM_SIZE
	.align		4
.L_45:
        /*1a60*/ 	.byte	0x03, 0x19
        /*1a62*/ 	.short	0x0050


	//----- nvinfo : EIATTR_PARAM_CBANK
	.align		4
        /*1a64*/ 	.byte	0x04, 0x0a
        /*1a66*/ 	.short	(.L_47 - .L_46)
	.align		4
.L_46:
        /*1a68*/ 	.word	index@(.nv.constant0.matmul_kernel)
        /*1a6c*/ 	.short	0x0380
        /*1a6e*/ 	.short	0x0050


	//----- nvinfo : EIATTR_SW_WAR
	.align		4
.L_47:
        /*1a70*/ 	.byte	0x04, 0x36
        /*1a72*/ 	.short	(.L_49 - .L_48)
.L_48:
        /*1a74*/ 	.word	0x00000008
.L_49:


//--------------------- .nv.compat                --------------------------
	.section	.nv.compat,"",@"SHT_CUDA_COMPAT_INFO"
	.align	4
        /*0000*/ 	.byte	0x02, 0x02, 0x02, 0x00, 0x02, 0x05, 0x05, 0x00, 0x02, 0x03, 0x00, 0x00, 0x02, 0x06, 0x01, 0x00


//--------------------- .nv.callgraph             --------------------------
	.section	.nv.callgraph,"",@"SHT_CUDA_CALLGRAPH"
	.align	4
	.sectionentsize	8
	.align		4
        /*0000*/ 	.word	0x00000000
	.align		4
        /*0004*/ 	.word	0xffffffff
	.align		4
        /*0008*/ 	.word	0x00000000
	.align		4
        /*000c*/ 	.word	0xfffffffe
	.align		4
        /*0010*/ 	.word	0x00000000
	.align		4
        /*0014*/ 	.word	0xfffffffd
	.align		4
        /*0018*/ 	.word	0x00000000
	.align		4
        /*001c*/ 	.word	0xfffffffc


//--------------------- .text.matmul_kernel       --------------------------
	.section	.text.matmul_kernel,"ax",@progbits
	.align	128
        .global         matmul_kernel
        .type           matmul_kernel,@function
        .size           matmul_kernel,(.L_x_3 - matmul_kernel)
        .other          matmul_kernel,@"STO_CUDA_ENTRY STV_DEFAULT"
matmul_kernel:
.text.matmul_kernel:
[----:B------:R-:W0:Y:S08]  /*0000*/  LDC R1, c[0x0][0x37c] ;  /* 0x0000df00ff017b82 */ /* 0x000e300000000800 */
[----:B------:R-:W1:Y:S01]  /*0010*/  LDC.64 R2, c[0x0][0x398] ;  /* 0x0000e600ff027b82 */ /* 0x000e620000000a00 */
[----:B0-----:R-:W-:Y:S01]  /*0020*/  VIADD R1, R1, 0xffffc348 ;  /* 0xffffc34801017836 */ /* 0x001fe20000000000 */
[----:B------:R-:W0:Y:S01]  /*0030*/  S2R R5, SR_CTAID.X ;  /* 0x0000000000057919 */ /* 0x000e220000002500 */
[----:B------:R-:W2:Y:S01]  /*0040*/  LDCU UR5, c[0x0][0x3a0] ;  /* 0x00007400ff0577ac */ /* 0x000ea20008000800 */
[----:B------:R-:W-:-:S04]  /*0050*/  UMOV UR4, 0x400 ;  /* 0x0000040000047882 */ /* 0x000fc80000000000 */
[----:B------:R-:W3:Y:S01]  /*0060*/  S2UR UR6, SR_CgaCtaId ;  /* 0x00000000000679c3 */ /* 0x000ee20000008800 */
[----:B------:R-:W4:Y:S01]  /*0070*/  LDCU.64 UR34, c[0x0][0x358] ;  /* 0x00006b00ff2277ac */ /* 0x000f220008000a00 */
[----:B--2---:R-:W-:Y:S01]  /*0080*/  UIADD3 UR5, UPT, UPT, UR5, 0x1f, URZ ;  /* 0x0000001f05057890 */ /* 0x004fe2000fffe0ff */
[----:B-1----:R-:W-:Y:S01]  /*0090*/  IMAD.MOV.U32 R59, RZ, RZ, R3 ;  /* 0x000000ffff3b7224 */ /* 0x002fe200078e0003 */
[----:B------:R1:W-:Y:S01]  /*00a0*/  STL.64 [R1+0x78], R2 ;  /* 0x0000780201007387 */ /* 0x0003e20000100a00 */
[----:B------:R-:W-:Y:S01]  /*00b0*/  IMAD.MOV.U32 R11, RZ, RZ, R2 ;  /* 0x000000ffff0b7224 */ /* 0x000fe200078e0002 */
[----:B------:R-:W-:Y:S01]  /*00c0*/  UISETP.GE.AND UP0, UPT, UR5, 0x20, UPT ;  /* 0x000000200500788c */ /* 0x000fe2000bf06270 */
[----:B------:R-:W-:Y:S01]  /*00d0*/  VIADD R0, R59, 0xff ;  /* 0x000000ff3b007836 */ /* 0x000fe20000000000 */
[----:B------:R-:W-:Y:S01]  /*00e0*/  STL [R1+0x2b60], R24 ;  /* 0x002b601801007387 */ /* 0x000fe20000100800 */
[----:B---3--:R-:W-:-:S03]  /*00f0*/  ULEA UR4, UR6, UR4, 0x18 ;  /* 0x0000000406047291 */ /* 0x008fc6000f8ec0ff */
[----:B------:R-:W-:Y:S01]  /*0100*/  STL [R1+0x2b64], R59 ;  /* 0x002b643b01007387 */ /* 0x000fe20000100800 */
[----:B0-----:R-:W-:-:S03]  /*0110*/  IABS R8, R5 ;  /* 0x0000000500087213 */ /* 0x001fc60000000000 */
[----:B------:R-:W-:Y:S01]  /*0120*/  STL [R1+0x130], RZ ;  /* 0x000130ff01007387 */ /* 0x000fe20000100800 */
[----:B-1----:R-:W-:-:S03]  /*0130*/  SHF.R.S32.HI R3, RZ, 0x1f, R0 ;  /* 0x0000001fff037819 */ /* 0x002fc60000011400 */
[----:B------:R-:W-:Y:S01]  /*0140*/  STL [R1+0x134], RZ ;  /* 0x000134ff01007387 */ /* 0x000fe20000100800 */
[----:B------:R-:W-:-:S03]  /*0150*/  LEA.HI R3, R3, R0, RZ, 0x8 ;  /* 0x0000000003037211 */ /* 0x000fc600078f40ff */
[----:B------:R-:W-:Y:S01]  /*0160*/  STL [R1+0x138], RZ ;  /* 0x000138ff01007387 */ /* 0x000fe20000100800 */
[----:B------:R-:W-:-:S03]  /*0170*/  SHF.R.S32.HI R3, RZ, 0x8, R3 ;  /* 0x00000008ff037819 */ /* 0x000fc60000011403 */
[----:B------:R-:W-:Y:S02]  /*0180*/  STL [R1+0x13c], RZ ;  /* 0x00013cff01007387 */ /* 0x000fe40000100800 */
[----:B------:R-:W-:Y:S02]  /*0190*/  IMAD.SHL.U32 R4, R3, 0x8, RZ ;  /* 0x0000000803047824 */ /* 0x000fe400078e00ff */
[----:B------:R-:W-:Y:S03]  /*01a0*/  STL [R1+0x160], RZ ;  /* 0x000160ff01007387 */ /* 0x000fe60000100800 */
[-C--:B------:R-:W-:Y:S01]  /*01b0*/  IABS R7, R4.reuse ;  /* 0x0000000400077213 */ /* 0x080fe20000000000 */
[----:B------:R-:W-:Y:S01]  /*01c0*/  STL [R1+0x164], RZ ;  /* 0x000164ff01007387 */ /* 0x000fe20000100800 */
[----:B------:R-:W-:Y:S02]  /*01d0*/  IABS R10, R4 ;  /* 0x00000004000a7213 */ /* 0x000fe40000000000 */
[----:B------:R-:W0:Y:S01]  /*01e0*/  I2F.RP R0, R7 ;  /* 0x0000000700007306 */ /* 0x000e220000209400 */
[----:B------:R-:W-:Y:S04]  /*01f0*/  STL [R1+0x168], RZ ;  /* 0x000168ff01007387 */ /* 0x000fe80000100800 */
[----:B------:R-:W-:Y:S04]  /*0200*/  STL [R1+0x16c], RZ ;  /* 0x00016cff01007387 */ /* 0x000fe80000100800 */
[----:B------:R-:W-:Y:S04]  /*0210*/  STL [R1+0x190], RZ ;  /* 0x000190ff01007387 */ /* 0x000fe80000100800 */
[----:B------:R-:W-:Y:S01]  /*0220*/  STL [R1+0x194], RZ ;  /* 0x000194ff01007387 */ /* 0x000fe20000100800 */
[----:B0-----:R-:W0:Y:S03]  /*0230*/  MUFU.RCP R0, R0 ;  /* 0x0000000000007308 */ /* 0x001e260000001000 */
[----:B------:R-:W-:Y:S04]  /*0240*/  STL [R1+0x198], RZ ;  /* 0x000198ff01007387 */ /* 0x000fe80000100800 */
[----:B------:R-:W-:Y:S04]  /*0250*/  STL [R1+0x19c], RZ ;  /* 0x00019cff01007387 */ /* 0x000fe80000100800 */
[----:B------:R-:W-:Y:S04]  /*0260*/  STL [R1+0x1c0], RZ ;  /* 0x0001c0ff01007387 */ /* 0x000fe80000100800 */
[----:B------:R-:W-:Y:S01]  /*0270*/  STL [R1+0x1c4], RZ ;  /* 0x0001c4ff01007387 */ /* 0x000fe20000100800 */
[----:B0-----:R-:W-:-:S03]  /*0280*/  VIADD R2, R0, 0xffffffe ;  /* 0x0ffffffe00027836 */ /* 0x001fc60000000000 */
[----:B------:R-:W-:Y:S01]  /*0290*/  STL [R1+0x1c8], RZ ;  /* 0x0001c8ff01007387 */ /* 0x000fe20000100800 */
[----:B------:R-:W-:Y:S01]  /*02a0*/  IMAD.MOV R0, RZ, RZ, -R10 ;  /* 0x000000ffff007224 */ /* 0x000fe200078e0a0a */
[----:B------:R0:W1:Y:S02]  /*02b0*/  F2I.FTZ.U32.TRUNC.NTZ R3, R2 ;  /* 0x0000000200037305 */ /* 0x000064000021f000 */
[----:B------:R-:W-:Y:S04]  /*02c0*/  STL [R1+0x1cc], RZ ;  /* 0x0001ccff01007387 */ /* 0x000fe80000100800 */
[----:B------:R-:W-:Y:S04]  /*02d0*/  STL [R1+0x1e0], RZ ;  /* 0x0001e0ff01007387 */ /* 0x000fe80000100800 */
[----:B------:R-:W-:Y:S01]  /*02e0*/  STL [R1+0x1e4], RZ ;  /* 0x0001e4ff01007387 */ /* 0x000fe20000100800 */
[----:B0-----:R-:W-:-:S03]  /*02f0*/  IMAD.MOV.U32 R2, RZ, RZ, RZ ;  /* 0x000000ffff027224 */ /* 0x001fc600078e00ff */
[----:B------:R-:W-:Y:S01]  /*0300*/  STL [R1+0x1e8], RZ ;  /* 0x0001e8ff01007387 */ /* 0x000fe20000100800 */
[----:B-1----:R-:W-:-:S03]  /*0310*/  IMAD.MOV R6, RZ, RZ, -R3 ;  /* 0x000000ffff067224 */ /* 0x002fc600078e0a03 */
[----:B------:R-:W-:Y:S01]  /*0320*/  STL [R1+0x1ec], RZ ;  /* 0x0001ecff01007387 */ /* 0x000fe20000100800 */
[----:B------:R-:W-:-:S03]  /*0330*/  IMAD R9, R6, R7, RZ ;  /* 0x0000000706097224 */ /* 0x000fc600078e02ff */
[----:B------:R-:W-:Y:S01]  /*0340*/  STL [R1+0x200], RZ ;  /* 0x000200ff01007387 */ /* 0x000fe20000100800 */
[----:B------:R-:W-:Y:S02]  /*0350*/  IMAD.MOV.U32 R6, RZ, RZ, R8 ;  /* 0x000000ffff067224 */ /* 0x000fe400078e0008 */
[----:B------:R-:W-:Y:S01]  /*0360*/  IMAD.HI.U32 R3, R3, R9, R2 ;  /* 0x0000000903037227 */ /* 0x000fe200078e0002 */
[----:B------:R-:W-:Y:S04]  /*0370*/  STL [R1+0x204], RZ ;  /* 0x000204ff01007387 */ /* 0x000fe80000100800 */
[----:B------:R-:W-:Y:S01]  /*0380*/  STL [R1+0x208], RZ ;  /* 0x000208ff01007387 */ /* 0x000fe20000100800 */
[----:B------:R-:W-:-:S03]  /*0390*/  IMAD.HI.U32 R3, R3, R6, RZ ;  /* 0x0000000603037227 */ /* 0x000fc600078e00ff */
[----:B------:R-:W-:Y:S01]  /*03a0*/  STL [R1+0x20c], RZ ;  /* 0x00020cff01007387 */ /* 0x000fe20000100800 */
[----:B------:R-:W-:-:S03]  /*03b0*/  IMAD R0, R3, R0, R6 ;  /* 0x0000000003007224 */ /* 0x000fc600078e0206 */
[----:B------:R-:W-:Y:S02]  /*03c0*/  STL [R1+0x220], RZ ;  /* 0x000220ff01007387 */ /* 0x000fe40000100800 */
[----:B------:R-:W-:Y:S02]  /*03d0*/  ISETP.GT.U32.AND P1, PT, R7, R0, PT ;  /* 0x000000000700720c */ /* 0x000fe40003f24070 */
[----:B------:R-:W-:Y:S04]  /*03e0*/  STL [R1+0x224], RZ ;  /* 0x000224ff01007387 */ /* 0x000fe80000100800 */
[----:B------:R-:W-:Y:S04]  /*03f0*/  STL [R1+0x228], RZ ;  /* 0x000228ff01007387 */ /* 0x000fe80000100800 */
[----:B------:R-:W-:Y:S03]  /*0400*/  STL [R1+0x22c], RZ ;  /* 0x00022cff01007387 */ /* 0x000fe60000100800 */
[----:B------:R-:W-:Y:S01]  /*0410*/  @!P1 IMAD.IADD R0, R0, 0x1, -R7 ;  /* 0x0000000100009824 */ /* 0x000fe200078e0a07 */
[----:B------:R-:W-:Y:S01]  /*0420*/  STL [R1+0x240], RZ ;  /* 0x000240ff01007387 */ /* 0x000fe20000100800 */
[----:B------:R-:W-:Y:S01]  /*0430*/  @!P1 VIADD R3, R3, 0x1 ;  /* 0x0000000103039836 */ /* 0x000fe20000000000 */
[----:B------:R-:W-:-:S02]  /*0440*/  ISETP.NE.AND P1, PT, R4, RZ, PT ;  /* 0x000000ff0400720c */ /* 0x000fc40003f25270 */
[----:B------:R-:W-:Y:S01]  /*0450*/  STL [R1+0x244], RZ ;  /* 0x000244ff01007387 */ /* 0x000fe20000100800 */
[----:B------:R-:W-:Y:S02]  /*0460*/  ISETP.GE.U32.AND P0, PT, R0, R7, PT ;  /* 0x000000070000720c */ /* 0x000fe40003f06070 */
[----:B------:R-:W-:Y:S01]  /*0470*/  LOP3.LUT R0, R5, R4, RZ, 0x3c, !PT ;  /* 0x0000000405007212 */ /* 0x000fe200078e3cff */
[----:B------:R-:W-:Y:S03]  /*0480*/  STL [R1+0x248], RZ ;  /* 0x000248ff01007387 */ /* 0x000fe60000100800 */
[----:B------:R-:W-:Y:S01]  /*0490*/  ISETP.GE.AND P2, PT, R0, RZ, PT ;  /* 0x000000ff0000720c */ /* 0x000fe20003f46270 */
[----:B------:R-:W-:Y:S01]  /*04a0*/  STL [R1+0x24c], RZ ;  /* 0x00024cff01007387 */ /* 0x000fe20000100800 */
[----:B------:R-:W-:-:S03]  /*04b0*/  VIADD R0, R11, 0x7f ;  /* 0x0000007f0b007836 */ /* 0x000fc60000000000 */
[----:B------:R-:W-:Y:S02]  /*04c0*/  STL [R1+0x260], RZ ;  /* 0x000260ff01007387 */ /* 0x000fe40000100800 */
[----:B------:R-:W-:Y:S02]  /*04d0*/  @P0 VIADD R3, R3, 0x1 ;  /* 0x0000000103030836 */ /* 0x000fe40000000000 */
[----:B------:R-:W-:Y:S02]  /*04e0*/  STL [R1+0x264], RZ ;  /* 0x000264ff01007387 */ /* 0x000fe40000100800 */
[----:B------:R-:W-:Y:S01]  /*04f0*/  IMAD.MOV.U32 R2, RZ, RZ, R3 ;  /* 0x000000ffff027224 */ /* 0x000fe200078e0003 */
[----:B------:R-:W-:Y:S01]  /*0500*/  SHF.R.S32.HI R3, RZ, 0x1f, R0 ;  /* 0x0000001fff037819 */ /* 0x000fe20000011400 */
[----:B------:R-:W-:Y:S02]  /*0510*/  STL [R1+0x268], RZ ;  /* 0x000268ff01007387 */ /* 0x000fe40000100800 */
[----:B------:R-:W-:Y:S01]  /*0520*/  @!P2 IMAD.MOV R2, RZ, RZ, -R2 ;  /* 0x000000ffff02a224 */ /* 0x000fe200078e0a02 */
[----:B------:R-:W-:Y:S01]  /*0530*/  @!P1 LOP3.LUT R2, RZ, R4, RZ, 0x33, !PT ;  /* 0x00000004ff029212 */ /* 0x000fe200078e33ff */
[----:B------:R-:W-:Y:S01]  /*0540*/  STL [R1+0x26c], RZ ;  /* 0x00026cff01007387 */ /* 0x000fe20000100800 */
[----:B------:R-:W-:-:S03]  /*0550*/  LEA.HI R3, R3, R0, RZ, 0x7 ;  /* 0x0000000003037211 */ /* 0x000fc600078f38ff */
[----:B------:R-:W-:Y:S01]  /*0560*/  STL [R1+0x280], RZ ;  /* 0x000280ff01007387 */ /* 0x000fe20000100800 */
[----:B------:R-:W-:Y:S02]  /*0570*/  IMAD.SHL.U32 R6, R2, 0x8, RZ ;  /* 0x0000000802067824 */ /* 0x000fe400078e00ff */
[----:B------:R-:W-:Y:S01]  /*0580*/  IMAD.MOV R2, RZ, RZ, -R2 ;  /* 0x000000ffff027224 */ /* 0x000fe200078e0a02 */
[----:B------:R-:W-:Y:S02]  /*0590*/  STL [R1+0x284], RZ ;  /* 0x000284ff01007387 */ /* 0x000fe40000100800 */
[----:B------:R-:W-:Y:S01]  /*05a0*/  LEA.HI.SX32 R3, R3, -R6, 0x19 ;  /* 0x8000000603037211 */ /* 0x000fe200078fcaff */
[----:B------:R-:W-:Y:S01]  /*05b0*/  IMAD R4, R4, R2, R5 ;  /* 0x0000000204047224 */ /* 0x000fe200078e0205 */
[----:B------:R-:W-:Y:S02]  /*05c0*/  STL [R1+0x288], RZ ;  /* 0x000288ff01007387 */ /* 0x000fe40000100800 */
[----:B------:R-:W-:-:S02]  /*05d0*/  VIMNMX R11, PT, PT, R3, 0x8, PT ;  /* 0x00000008030b7848 */ /* 0x000fc40003fe0100 */
[----:B------:R-:W-:Y:S01]  /*05e0*/  STL [R1+0x28c], RZ ;  /* 0x00028cff01007387 */ /* 0x000fe20000100800 */
[----:B------:R-:W-:Y:S02]  /*05f0*/  IABS R9, R4 ;  /* 0x0000000400097213 */ /* 0x000fe40000000000 */
[----:B------:R-:W-:Y:S01]  /*0600*/  IABS R7, R11 ;  /* 0x0000000b00077213 */ /* 0x000fe20000000000 */
[----:B------:R-:W-:Y:S03]  /*0610*/  STL [R1+0x2a0], RZ ;  /* 0x0002a0ff01007387 */ /* 0x000fe60000100800 */
        /* <DEDUP_REMOVED lines=11> */
[----:B------:R-:W-:Y:S04]  /*06d0*/  STL [R1+0x2e4], RZ ;  /* 0x0002e4ff01007387 */ /* 0x000fe80000100800 */
[----:B------:R-:W-:Y:S01]  /*06e0*/  STL [R1+0x2e8], RZ ;  /* 0x0002e8ff01007387 */ /* 0x000fe20000100800 */
[----:B------:R-:W0:Y:S03]  /*06f0*/  F2I.FTZ.U32.TRUNC.NTZ R3, R3 ;  /* 0x0000000300037305 */ /* 0x000e26000021f000 */
[----:B------:R-:W-:Y:S04]  /*0700*/  STL [R1+0x2ec], RZ ;  /* 0x0002ecff01007387 */ /* 0x000fe80000100800 */
[----:B------:R-:W-:Y:S04]  /*0710*/  STL [R1+0x300], RZ ;  /* 0x000300ff01007387 */ /* 0x000fe80000100800 */
[----:B------:R-:W-:Y:S04]  /*0720*/  STL [R1+0x304], RZ ;  /* 0x000304ff01007387 */ /* 0x000fe80000100800 */
[----:B------:R-:W-:Y:S01]  /*0730*/  STL [R1+0x308], RZ ;  /* 0x000308ff01007387 */ /* 0x000fe20000100800 */
[----:B0-----:R-:W-:-:S03]  /*0740*/  IMAD.MOV R8, RZ, RZ, -R3 ;  /* 0x000000ffff087224 */ /* 0x001fc600078e0a03 */
[----:B------:R-:W-:Y:S01]  /*0750*/  STL [R1+0x30c], RZ ;  /* 0x00030cff01007387 */ /* 0x000fe20000100800 */
[----:B------:R-:W-:Y:S01]  /*0760*/  IMAD.MOV.U32 R2, RZ, RZ, R8 ;  /* 0x000000ffff027224 */ /* 0x000fe200078e0008 */
[----:B------:R-:W-:Y:S02]  /*0770*/  IABS R8, R11 ;  /* 0x0000000b00087213 */ /* 0x000fe40000000000 */
[----:B------:R-:W-:Y:S01]  /*0780*/  STL [R1+0x320], RZ ;  /* 0x000320ff01007387 */ /* 0x000fe20000100800 */
[----:B------:R-:W-:Y:S02]  /*0790*/  IMAD R5, R2, R7, RZ ;  /* 0x0000000702057224 */ /* 0x000fe400078e02ff */
[----:B------:R-:W-:Y:S01]  /*07a0*/  IMAD.MOV.U32 R2, RZ, RZ, RZ ;  /* 0x000000ffff027224 */ /* 0x000fe200078e00ff */
[----:B------:R-:W-:Y:S03]  /*07b0*/  STL [R1+0x324], RZ ;  /* 0x000324ff01007387 */ /* 0x000fe60000100800 */
[----:B------:R-:W-:Y:S01]  /*07c0*/  IMAD.HI.U32 R2, R3, R5, R2 ;  /* 0x0000000503027227 */ /* 0x000fe200078e0002 */
[----:B------:R-:W-:Y:S03]  /*07d0*/  STL [R1+0x328], RZ ;  /* 0x000328ff01007387 */ /* 0x000fe60000100800 */
[----:B------:R-:W-:Y:S01]  /*07e0*/  IMAD.MOV R3, RZ, RZ, -R8 ;  /* 0x000000ffff037224 */ /* 0x000fe200078e0a08 */
        /* <DEDUP_REMOVED lines=18> */
[----:B------:R-:W-:Y:S04]  /*0910*/  STL [R1+0x380], RZ ;  /* 0x000380ff01007387 */ /* 0x000fe80000100800 */
[----:B------:R-:W-:Y:S02]  /*0920*/  STL [R1+0x384], RZ ;  /* 0x000384ff01007387 */ /* 0x000fe40000100800 */
[----:B------:R-:W-:-:S02]  /*0930*/  @P0 VIADD R0, R0, 0x1 ;  /* 0x0000000100000836 */ /* 0x000fc40000000000 */
[----:B------:R-:W-:Y:S04]  /*0940*/  STL [R1+0x388], RZ ;  /* 0x000388ff01007387 */ /* 0x000fe80000100800 */
[----:B------:R-:W-:Y:S01]  /*0950*/  STL [R1+0x38c], RZ ;  /* 0x00038cff01007387 */ /* 0x000fe20000100800 */
[----:B------:R-:W-:Y:S01]  /*0960*/  @!P2 IMAD.MOV R0, RZ, RZ, -R0 ;  /* 0x000000ffff00a224 */ /* 0x000fe200078e0a00 */
[----:B------:R-:W-:Y:S02]  /*0970*/  @!P1 LOP3.LUT R0, RZ, R11, RZ, 0x33, !PT ;  /* 0x0000000bff009212 */ /* 0x000fe400078e33ff */
[----:B------:R-:W-:Y:S03]  /*0980*/  STL [R1+0x3a0], RZ ;  /* 0x0003a0ff01007387 */ /* 0x000fe60000100800 */
[----:B------:R-:W-:Y:S01]  /*0990*/  IMAD.MOV R2, RZ, RZ, -R0 ;  /* 0x000000ffff027224 */ /* 0x000fe200078e0a00 */
[----:B------:R-:W-:Y:S01]  /*09a0*/  STL [R1+0x3a4], RZ ;  /* 0x0003a4ff01007387 */ /* 0x000fe20000100800 */
[----:B------:R-:W-:-:S02]  /*09b0*/  IMAD.SHL.U32 R0, R0, 0x100, RZ ;  /* 0x0000010000007824 */ /* 0x000fc400078e00ff */
[----:B------:R-:W-:Y:S01]  /*09c0*/  IMAD R2, R11, R2, R4 ;  /* 0x000000020b027224 */ /* 0x000fe200078e0204 */
[----:B------:R-:W-:Y:S01]  /*09d0*/  STL [R1+0x3a8], RZ ;  /* 0x0003a8ff01007387 */ /* 0x000fe20000100800 */
[----:B------:R-:W-:Y:S02]  /*09e0*/  VIADD R5, R0, 0x2 ;  /* 0x0000000200057836 */ /* 0x000fe40000000000 */
[----:B------:R-:W-:Y:S01]  /*09f0*/  IMAD.IADD R2, R6, 0x1, R2 ;  /* 0x0000000106027824 */ /* 0x000fe200078e0202 */
[----:B------:R-:W-:Y:S01]  /*0a00*/  STL [R1+0x3ac], RZ ;  /* 0x0003acff01007387 */ /* 0x000fe20000100800 */
[C---:B------:R-:W-:Y:S02]  /*0a10*/  VIADD R6, R0.reuse, 0x1 ;  /* 0x0000000100067836 */ /* 0x040fe40000000000 */
[C---:B------:R-:W-:Y:S01]  /*0a20*/  VIADD R4, R0.reuse, 0x3 ;  /* 0x0000000300047836 */ /* 0x040fe20000000000 */
[----:B------:R-:W-:Y:S01]  /*0a30*/  STL [R1+0x3c0], RZ ;  /* 0x0003c0ff01007387 */ /* 0x000fe20000100800 */
[----:B------:R-:W-:-:S02]  /*0a40*/  VIADD R52, R0, 0x22 ;  /* 0x0000002200347836 */ /* 0x000fc40000000000 */
[C---:B------:R-:W-:Y:S01]  /*0a50*/  VIADD R51, R0.reuse, 0xa6 ;  /* 0x000000a600337836 */ /* 0x040fe20000000000 */
[----:B------:R-:W-:Y:S01]  /*0a60*/  STL [R1+0x3c4], RZ ;  /* 0x0003c4ff01007387 */ /* 0x000fe20000100800 */
[C---:B------:R-:W-:Y:S02]  /*0a70*/  VIADD R25, R0.reuse, 0xb3 ;  /* 0x000000b300197836 */ /* 0x040fe40000000000 */
[C---:B------:R-:W-:Y:S01]  /*0a80*/  VIADD R48, R0.reuse, 0xb5 ;  /* 0x000000b500307836 */ /* 0x040fe20000000000 */
        /* <DEDUP_REMOVED lines=72> */
[----:B------:R-:W-:Y:S04]  /*0f10*/  STL [R1+0x498], RZ ;  /* 0x000498ff01007387 */ /* 0x000fe80000100800 */
        /* <DEDUP_REMOVED lines=921> */
[----:B------:R-:W-:Y:S04]  /*48b0*/  STL [R1+0x70], R0 ;  /* 0x0000700001007387 */ /* 0x000fe80000100800 */
[----:B------:R0:W-:Y:S04]  /*48c0*/  STL [R1+0x2a38], R6 ;  /* 0x002a380601007387 */ /* 0x0001e80000100800 */
[----:B------:R1:W-:Y:S04]  /*48d0*/  STL [R1+0x2a34], R5 ;  /* 0x002a340501007387 */ /* 0x0003e80000100800 */
[----:B------:R2:W-:Y:S01]  /*48e0*/  STL [R1+0x2b5c], R4 ;  /* 0x002b5c0401007387 */ /* 0x0005e20000100800 */
[C---:B0-----:R-:W-:Y:S01]  /*48f0*/  VIADD R6, R0.reuse, 0x4 ;  /* 0x0000000400067836 */ /* 0x041fe20000000000 */
[----:B------:R-:W0:Y:S01]  /*4900*/  S2R R10, SR_TID.X ;  /* 0x00000000000a7919 */ /* 0x000e220000002100 */
[----:B-1----:R-:W-:-:S03]  /*4910*/  VIADD R5, R0, 0x5 ;  /* 0x0000000500057836 */ /* 0x002fc60000000000 */
[----:B------:R1:W-:Y:S01]  /*4920*/  STL [R1+0x2b58], R6 ;  /* 0x002b580601007387 */ /* 0x0003e20000100800 */
[----:B--2---:R-:W-:-:S03]  /*4930*/  VIADD R4, R0, 0x6 ;  /* 0x0000000600047836 */ /* 0x004fc60000000000 */
[----:B------:R2:W-:Y:S04]  /*4940*/  STL [R1+0x2b54], R5 ;  /* 0x002b540501007387 */ /* 0x0005e80000100800 */
[----:B------:R3:W-:Y:S01]  /*4950*/  STL [R1+0x2b50], R4 ;  /* 0x002b500401007387 */ /* 0x0007e20000100800 */
[C---:B-1----:R-:W-:Y:S02]  /*4960*/  VIADD R6, R0.reuse, 0x7 ;  /* 0x0000000700067836 */ /* 0x042fe40000000000 */
[----:B--2---:R-:W-:-:S03]  /*4970*/  VIADD R5, R0, 0x8 ;  /* 0x0000000800057836 */ /* 0x004fc60000000000 */
[----:B------:R1:W-:Y:S01]  /*4980*/  STL [R1+0x2b4c], R6 ;  /* 0x002b4c0601007387 */ /* 0x0003e20000100800 */
[----:B---3--:R-:W-:-:S03]  /*4990*/  VIADD R4, R0, 0x9 ;  /* 0x0000000900047836 */ /* 0x008fc60000000000 */
[----:B------:R2:W-:Y:S04]  /*49a0*/  STL [R1+0x2b48], R5 ;  /* 0x002b480501007387 */ /* 0x0005e80000100800 */
[----:B------:R3:W-:Y:S01]  /*49b0*/  STL [R1+0x2b44], R4 ;  /* 0x002b440401007387 */ /* 0x0007e20000100800 */
[----:B-1----:R-:W-:Y:S01]  /*49c0*/  VIADD R6, R0, 0xa ;  /* 0x0000000a00067836 */ /* 0x002fe20000000000 */
[----:B0-----:R-:W-:Y:S01]  /*49d0*/  LOP3.LUT R3, R10, 0x1f, RZ, 0xc0, !PT ;  /* 0x0000001f0a037812 */ /* 0x001fe200078ec0ff */
[----:B--2---:R-:W-:-:S03]  /*49e0*/  VIADD R5, R0, 0xb ;  /* 0x0000000b00057836 */ /* 0x004fc60000000000 */
[----:B------:R0:W-:Y:S01]  /*49f0*/  STL [R1+0x2b40], R6 ;  /* 0x002b400601007387 */ /* 0x0001e20000100800 */
[C---:B------:R-:W-:Y:S02]  /*4a00*/  VIADD R10, R0.reuse, 0xf7 ;  /* 0x000000f7000a7836 */ /* 0x040fe40000000000 */
[----:B---3--:R-:W-:Y:S01]  /*4a10*/  VIADD R4, R0, 0xc ;  /* 0x0000000c00047836 */ /* 0x008fe20000000000 */
[----:B------:R1:W-:Y:S01]  /*4a20*/  STL [R1+0x2b3c], R5 ;  /* 0x002b3c0501007387 */ /* 0x0003e20000100800 */
[----:B------:R-:W-:Y:S02]  /*4a30*/  IMAD R24, R2, 0x80, R3 ;  /* 0x0000008002187824 */ /* 0x000fe400078e0203 */
[C---:B------:R-:W-:Y:S01]  /*4a40*/  VIADD R2, R0.reuse, 0xb8 ;  /* 0x000000b800027836 */ /* 0x040fe20000000000 */
[----:B------:R2:W-:Y:S01]  /*4a50*/  STL [R1+0x2b38], R4 ;  /* 0x002b380401007387 */ /* 0x0005e20000100800 */
[C---:B------:R-:W-:Y:S02]  /*4a60*/  VIADD R3, R0.reuse, 0xb9 ;  /* 0x000000b900037836 */ /* 0x040fe40000000000 */
[----:B0-----:R-:W-:-:S02]  /*4a70*/  VIADD R6, R0, 0xd ;  /* 0x0000000d00067836 */ /* 0x001fc40000000000 */
[----:B------:R-:W-:Y:S02]  /*4a80*/  VIADD R59, R24, 0x20 ;  /* 0x00000020183b7836 */ /* 0x000fe40000000000 */
[C---:B-1----:R-:W-:Y:S01]  /*4a90*/  VIADD R5, R0.reuse, 0xe ;  /* 0x0000000e00057836 */ /* 0x042fe20000000000 */
[----:B------:R0:W-:Y:S01]  /*4aa0*/  STL [R1+0x2b34], R6 ;  /* 0x002b340601007387 */ /* 0x0001e20000100800 */
[----:B--2---:R-:W-:-:S03]  /*4ab0*/  VIADD R4, R0, 0xf ;  /* 0x0000000f00047836 */ /* 0x004fc60000000000 */
[----:B------:R1:W-:Y:S04]  /*4ac0*/  STL [R1+0x2b30], R5 ;  /* 0x002b300501007387 */ /* 0x0003e80000100800 */
[----:B------:R2:W-:Y:S01]  /*4ad0*/  STL [R1+0x2b2c], R4 ;  /* 0x002b2c0401007387 */ /* 0x0005e20000100800 */
[C---:B0-----:R-:W-:Y:S02]  /*4ae0*/  VIADD R6, R0.reuse, 0x10 ;  /* 0x0000001000067836 */ /* 0x041fe40000000000 */
[----:B-1----:R-:W-:-:S03]  /*4af0*/  VIADD R5, R0, 0x11 ;  /* 0x0000001100057836 */ /* 0x002fc60000000000 */
        /* <DEDUP_REMOVED lines=38> */
[----:B------:R-:W-:Y:S04]  /*4d60*/  STL [R1+0x2ae0], R52 ;  /* 0x002ae03401007387 */ /* 0x000fe80000100800 */
[----:B------:R1:W-:Y:S01]  /*4d70*/  STL [R1+0x2ad8], R5 ;  /* 0x002ad80501007387 */ /* 0x0003e20000100800 */
[----:B0-----:R-:W-:-:S03]  /*4d80*/  VIADD R6, R0, 0x28 ;  /* 0x0000002800067836 */ /* 0x001fc60000000000 */
[----:B------:R0:W-:Y:S01]  /*4d90*/  STL [R1+0x2ad4], R4 ;  /* 0x002ad40401007387 */ /* 0x0001e20000100800 */
[C---:B-1----:R-:W-:Y:S02]  /*4da0*/  VIADD R5, R0.reuse, 0x26 ;  /* 0x0000002600057836 */ /* 0x042fe40000000000 */
[----:B0-----:R-:W-:-:S03]  /*4db0*/  VIADD R4, R0, 0x27 ;  /* 0x0000002700047836 */ /* 0x001fc60000000000 */
[----:B------:R0:W-:Y:S04]  /*4dc0*/  STL [R1+0x2ad0], R5 ;  /* 0x002ad00501007387 */ /* 0x0001e80000100800 */
        /* <DEDUP_REMOVED lines=254> */
[----:B0-----:R-:W-:-:S03]  /*5db0*/  VIADD R5, R0, 0xa8 ;  /* 0x000000a800057836 */ /* 0x001fc60000000000 */
[----:B------:R-:W-:Y:S01]  /*5dc0*/  STL [R1+0x28c4], R51 ;  /* 0x0028c43301007387 */ /* 0x000fe20000100800 */
        /* <DEDUP_REMOVED lines=21> */
[----:B------:R1:W-:Y:S01]  /*5f20*/  STL [R1+0x1174], R4 ;  /* 0x0011740401007387 */ /* 0x0003e20000100800 */
[C---:B0-----:R-:W-:Y:S02]  /*5f30*/  VIADD R5, R0.reuse, 0xb4 ;  /* 0x000000b400057836 */ /* 0x041fe40000000000 */
[----:B-1----:R-:W-:-:S03]  /*5f40*/  VIADD R4, R0, 0xb6 ;  /* 0x000000b600047836 */ /* 0x002fc60000000000 */
[----:B------:R0:W-:Y:S04]  /*5f50*/  STL [R1+0x116c], R5 ;  /* 0x00116c0501007387 */ /* 0x0001e80000100800 */
[----:B------:R-:W-:Y:S04]  /*5f60*/  STL [R1+0x1170], R25 ;  /* 0x0011701901007387 */ /* 0x000fe80000100800 */
[----:B------:R1:W-:Y:S01]  /*5f70*/  STL [R1+0x1164], R4 ;  /* 0x0011640401007387 */ /* 0x0003e20000100800 */
[----:B0-----:R-:W-:-:S03]  /*5f80*/  VIADD R5, R0, 0xc1 ;  /* 0x000000c100057836 */ /* 0x001fc60000000000 */
[----:B------:R-:W-:Y:S04]  /*5f90*/  STL [R1+0x1168], R48 ;  /* 0x0011683001007387 */ /* 0x000fe80000100800 */
[----:B------:R-:W-:Y:S01]  /*5fa0*/  STL [R1+0x1160], R49 ;  /* 0x0011603101007387 */ /* 0x000fe20000100800 */
[----:B-1----:R-:W-:-:S03]  /*5fb0*/  VIADD R4, R0, 0xbb ;  /* 0x000000bb00047836 */ /* 0x002fc60000000000 */
[----:B------:R0:W-:Y:S04]  /*5fc0*/  STL [R1+0x115c], R2 ;  /* 0x00115c0201007387 */ /* 0x0001e80000100800 */
[----:B------:R-:W-:Y:S04]  /*5fd0*/  STL [R1+0x1130], R24 ;  /* 0x0011301801007387 */ /* 0x000fe80000100800 */
[----:B------:R1:W-:Y:S01]  /*5fe0*/  STL [R1+0x1158], R3 ;  /* 0x0011580301007387 */ /* 0x0003e20000100800 */
[----:B0-----:R-:W-:-:S05]  /*5ff0*/  VIADD R2, R0, 0xba ;  /* 0x000000ba00027836 */ /* 0x001fca0000000000 */
[----:B------:R0:W-:Y:S01]  /*6000*/  STL [R1+0x1154], R2 ;  /* 0x0011540201007387 */ /* 0x0001e20000100800 */
[----:B-1----:R-:W-:-:S03]  /*6010*/  VIADD R3, R0, 0xbc ;  /* 0x000000bc00037836 */ /* 0x002fc60000000000 */
        /* <DEDUP_REMOVED lines=9> */
[----:B------:R0:W-:Y:S01]  /*60b0*/  STL [R1+0x8c], R5 ;  /* 0x00008c0501007387 */ /* 0x0001e20000100800 */
[----:B-1----:R-:W-:-:S03]  /*60c0*/  VIADD R4, R0, 0xc3 ;  /* 0x000000c300047836 */ /* 0x002fc60000000000 */
[----:B------:R-:W-:Y:S01]  /*60d0*/  STL [R1+0x90], R2 ;  /* 0x0000900201007387 */ /* 0x000fe20000100800 */
[C---:B--2---:R-:W-:Y:S02]  /*60e0*/  VIADD R3, R0.reuse, 0xc2 ;  /* 0x000000c200037836 */ /* 0x044fe40000000000 */
[----:B0-----:R-:W-:-:S03]  /*60f0*/  VIADD R5, R0, 0xc5 ;  /* 0x000000c500057836 */ /* 0x001fc60000000000 */
[----:B------:R0:W-:Y:S04]  /*6100*/  STL [R1+0x88], R3 ;  /* 0x0000880301007387 */ /* 0x0001e80000100800 */
[----:B------:R1:W-:Y:S01]  /*6110*/  STL [R1+0x84], R4 ;  /* 0x0000840401007387 */ /* 0x0003e20000100800 */
[C---:B0-----:R-:W-:Y:S02]  /*6120*/  VIADD R3, R0.reuse, 0xc4 ;  /* 0x000000c400037836 */ /* 0x041fe40000000000 */
[----:B-1----:R-:W-:-:S03]  /*6130*/  VIADD R4, R0, 0xc6 ;  /* 0x000000c600047836 */ /* 0x002fc60000000000 */
        /* <DEDUP_REMOVED lines=8> */
[----:B------:R-:W-:Y:S01]  /*61c0*/  STL [R1+0xc], R50 ;  /* 0x00000c3201007387 */ /* 0x000fe20000100800 */
[----:B0-----:R-:W-:-:S03]  /*61d0*/  VIADD R3, R0, 0xcb ;  /* 0x000000cb00037836 */ /* 0x001fc60000000000 */
[----:B------:R0:W-:Y:S01]  /*61e0*/  STL [R1+0x4], R4 ;  /* 0x0000040401007387 */ /* 0x0001e20000100800 */
[----:B-1----:R-:W-:-:S03]  /*61f0*/  VIADD R5, R0, 0xfc ;  /* 0x000000fc00057836 */ /* 0x002fc60000000000 */
[----:B------:R1:W-:Y:S04]  /*6200*/  STL [R1], R3 ;  /* 0x0000000301007387 */ /* 0x0003e80000100800 */
[----:B------:R2:W-:Y:S01]  /*6210*/  STL [R1+0x113c], R59 ;  /* 0x00113c3b01007387 */ /* 0x0005e20000100800 */
[C---:B0-----:R-:W-:Y:S02]  /*6220*/  VIADD R4, R0.reuse, 0xfd ;  /* 0x000000fd00047836 */ /* 0x041fe40000000000 */
[C---:B-1----:R-:W-:Y:S02]  /*6230*/  VIADD R3, R0.reuse, 0xfe ;  /* 0x000000fe00037836 */ /* 0x042fe40000000000 */
[----:B------:R-:W-:Y:S02]  /*6240*/  VIADD R0, R0, 0xff ;  /* 0x000000ff00007836 */ /* 0x000fe40000000000 */
[----:B--2---:R-:W-:-:S02]  /*6250*/  VIADD R59, R24, 0x40 ;  /* 0x00000040183b7836 */ /* 0x004fc40000000000 */
[----:B------:R-:W-:-:S03]  /*6260*/  VIADD R24, R24, 0x60 ;  /* 0x0000006018187836 */ /* 0x000fc60000000000 */
[----:B------:R0:W-:Y:S04]  /*6270*/  STL [R1+0x1138], R59 ;  /* 0x0011383b01007387 */ /* 0x0001e80000100800 */
[----:B0-----:R0:W5:Y:S04]  /*6280*/  LDL.LU R59, [R1+0x2b64] ;  /* 0x002b6400013b7983 */ /* 0x0011680000300800 */
[----:B------:R1:W-:Y:S04]  /*6290*/  STL [R1+0x1134], R24 ;  /* 0x0011341801007387 */ /* 0x0003e80000100800 */
[----:B-1----:R0:W5:Y:S01]  /*62a0*/  LDL.LU R24, [R1+0x2b60] ;  /* 0x002b600001187983 */ /* 0x0021620000300800 */
[----:B----4-:R-:W-:Y:S05]  /*62b0*/  BRA.U !UP0, `(.L_x_0) ;  /* 0x000004c9087c7547 */ /* 0x010fea000b800000 */
[----:B------:R1:W-:Y:S01]  /*62c0*/  STL [R1+0x2d08], R43 ;  /* 0x002d082b01007387 */ /* 0x0003e20000100800 */
[----:B-----5:R-:W-:Y:S01]  /*62d0*/  IABS R59, R59 ;  /* 0x0000003b003b7213 */ /* 0x020fe20000000000 */
[----:B------:R-:W-:Y:S01]  /*62e0*/  IMAD.MOV.U32 R24, RZ, RZ, RZ ;  /* 0x000000ffff187224 */ /* 0x000fe200078e00ff */
[----:B------:R-:W-:Y:S01]  /*62f0*/  ISETP.GE.AND P0, PT, R0, RZ, PT ;  /* 0x000000ff0000720c */ /* 0x000fe20003f06270 */
[----:B------:R-:W2:Y:S01]  /*6300*/  LDCU UR6, c[0x0][0x3ac] ;  /* 0x00007580ff0677ac */ /* 0x000ea20008000800 */
[----:B------:R-:W-:Y:S02]  /*6310*/  ISETP.GE.AND P5, PT, R3, RZ, PT ;  /* 0x000000ff0300720c */ /* 0x000fe40003fa6270 */
[----:B------:R-:W-:Y:S01]  /*6320*/  ISETP.GE.AND P4, PT, R4, RZ, PT ;  /* 0x000000ff0400720c */ /* 0x000fe20003f86270 */
[----:B------:R-:W3:Y:S01]  /*6330*/  LDCU.64 UR8, c[0x0][0x388] ;  /* 0x00007100ff0877ac */ /* 0x000ee20008000a00 */
[----:B-1----:R-:W4:Y:S01]  /*6340*/  LDL R43, [R1+0x2ad4] ;  /* 0x002ad400012b7983 */ /* 0x002f220000100800 */
[----:B------:R-:W1:Y:S03]  /*6350*/  LDCU UR7, c[0x0][0x3b0] ;  /* 0x00007600ff0777ac */ /* 0x000e660008000800 */
[----:B------:R0:W-:Y:S01]  /*6360*/  STL [R1+0x2d04], R44 ;  /* 0x002d042c01007387 */ /* 0x0001e20000100800 */
[----:B------:R-:W1:Y:S01]  /*6370*/  LDCU UR10, c[0x0][0x3a4] ;  /* 0x00007480ff0a77ac */ /* 0x000e620008000800 */
[----:B------:R-:W1:Y:S02]  /*6380*/  LDCU.64 UR12, c[0x0][0x380] ;  /* 0x00007000ff0c77ac */ /* 0x000e640008000a00 */
[----:B0-----:R-:W2:Y:S04]  /*6390*/  LDL R44, [R1+0x1144] ;  /* 0x00114400012c7983 */ /* 0x001ea80000100800 */
[----:B------:R0:W-:Y:S04]  /*63a0*/  STL [R1+0x2d00], R45 ;  /* 0x002d002d01007387 */ /* 0x0001e80000100800 */
[----:B0-----:R-:W2:Y:S04]  /*63b0*/  LDL.LU R45, [R1+0x4] ;  /* 0x00000400012d7983 */ /* 0x001ea80000300800 */
[----:B------:R0:W-:Y:S04]  /*63c0*/  STL [R1+0x2cfc], R46 ;  /* 0x002cfc2e01007387 */ /* 0x0001e80000100800 */
[----:B0-----:R-:W3:Y:S04]  /*63d0*/  LDL.LU R46, [R1] ;  /* 0x00000000012e7983 */ /* 0x001ee80000300800 */
[----:B------:R0:W-:Y:S04]  /*63e0*/  STL [R1+0x2cf8], R47 ;  /* 0x002cf82f01007387 */ /* 0x0001e80000100800 */
[----:B0-----:R-:W3:Y:S04]  /*63f0*/  LDL R47, [R1+0x214c] ;  /* 0x00214c00012f7983 */ /* 0x001ee80000100800 */
[----:B------:R0:W-:Y:S04]  /*6400*/  STL [R1+0x2cf4], R53 ;  /* 0x002cf43501007387 */ /* 0x0001e80000100800 */
[----:B0-----:R-:W3:Y:S04]  /*6410*/  LDL R53, [R1+0x2af0] ;  /* 0x002af00001357983 */ /* 0x001ee80000100800 */
[----:B------:R0:W-:Y:S04]  /*6420*/  STL [R1+0x2cf0], R54 ;  /* 0x002cf03601007387 */ /* 0x0001e80000100800 */
[----:B------:R1:W-:Y:S04]  /*6430*/  STL [R1+0x2cec], R55 ;  /* 0x002cec3701007387 */ /* 0x0003e80000100800 */
[----:B------:R1:W-:Y:S01]  /*6440*/  STL [R1+0x2ce8], R56 ;  /* 0x002ce83801007387 */ /* 0x0003e20000100800 */
[----:B0-----:R-:W-:Y:S01]  /*6450*/  IMAD.MOV.U32 R54, RZ, RZ, R48 ;  /* 0x000000ffff367224 */ /* 0x001fe200078e0030 */
[----:B------:R-:W-:-:S02]  /*6460*/  IABS R48, R3 ;  /* 0x0000000300307213 */ /* 0x000fc40000000000 */
[----:B------:R4:W-:Y:S01]  /*6470*/  STL [R1+0x2ce4], R57 ;  /* 0x002ce43901007387 */ /* 0x0009e20000100800 */
[----:B-1----:R-:W-:-:S03]  /*6480*/  IMAD.MOV.U32 R55, RZ, RZ, R50 ;  /* 0x000000ffff377224 */ /* 0x002fc600078e0032 */
[----:B------:R-:W-:Y:S01]  /*6490*/  STL [R1+0x2ce0], R58 ;  /* 0x002ce03a01007387 */ /* 0x000fe20000100800 */
[----:B------:R-:W-:-:S03]  /*64a0*/  IMAD.MOV.U32 R56, RZ, RZ, R52 ;  /* 0x000000ffff387224 */ /* 0x000fc600078e0034 */
[----:B------:R-:W-:Y:S04]  /*64b0*/  STL [R1+0x2cdc], R60 ;  /* 0x002cdc3c01007387 */ /* 0x000fe80000100800 */
[----:B------:R2:W-:Y:S01]  /*64c0*/  STL [R1+0x2cd8], R61 ;  /* 0x002cd83d01007387 */ /* 0x0005e20000100800 */
[----:B----4-:R-:W-:Y:S02]  /*64d0*/  IMAD.MOV.U32 R57, RZ, RZ, R43 ;  /* 0x000000ffff397224 */ /* 0x010fe400078e002b */
[----:B------:R-:W-:Y:S02]  /*64e0*/  IMAD.MOV.U32 R43, RZ, RZ, R2 ;  /* 0x000000ffff2b7224 */ /* 0x000fe400078e0002 */
[----:B------:R-:W0:Y:S08]  /*64f0*/  I2F.RP R2, R59 ;  /* 0x0000003b00027306 */ /* 0x000e300000209400 */
[----:B0-----:R-:W0:Y:S01]  /*6500*/  MUFU.RCP R2, R2 ;  /* 0x0000000200027308 */ /* 0x001e220000001000 */
[----:B--2---:R-:W-:-:S02]  /*6510*/  IMAD.MOV.U32 R61, RZ, RZ, R45 ;  /* 0x000000ffff3d7224 */ /* 0x004fc400078e002d */
[----:B------:R-:W-:Y:S02]  /*6520*/  IMAD.MOV.U32 R45, RZ, RZ, R25 ;  /* 0x000000ffff2d7224 */ /* 0x000fe400078e0019 */
[----:B0-----:R-:W-:-:S04]  /*6530*/  VIADD R2, R2, 0xffffffe ;  /* 0x0ffffffe02027836 */ /* 0x001fc80000000000 */
[----:B------:R-:W0:Y:S02]  /*6540*/  F2I.FTZ.U32.TRUNC.NTZ R25, R2 ;  /* 0x0000000200197305 */ /* 0x000e24000021f000 */
[----:B0-----:R-:W-:Y:S02]  /*6550*/  IMAD.MOV R2, RZ, RZ, -R25 ;  /* 0x000000ffff027224 */ /* 0x001fe400078e0a19 */
[----:B---3--:R-:W-:Y:S02]  /*6560*/  IMAD.MOV.U32 R60, RZ, RZ, R47 ;  /* 0x000000ffff3c7224 */ /* 0x008fe400078e002f */
[----:B------:R-:W-:Y:S02]  /*6570*/  IMAD R2, R2, R59, RZ ;  /* 0x0000003b02027224 */ /* 0x000fe400078e02ff */
[----:B------:R-:W-:Y:S01]  /*6580*/  IMAD.MOV.U32 R47, RZ, RZ, R49 ;  /* 0x000000ffff2f7224 */ /* 0x000fe200078e0031 */
[----:B------:R-:W-:Y:S01]  /*6590*/  IABS R49, R0 ;  /* 0x0000000000317213 */ /* 0x000fe20000000000 */
[----:B------:R-:W-:Y:S01]  /*65a0*/  IMAD.HI.U32 R2, R25, R2, R24 ;  /* 0x0000000219027227 */ /* 0x000fe200078e0018 */
[----:B------:R-:W-:-:S05]  /*65b0*/  IABS R25, R4 ;  /* 0x0000000400197213 */ /* 0x000fca0000000000 */
[----:B------:R-:W-:-:S04]  /*65c0*/  IMAD.HI.U32 R50, R2, R48, RZ ;  /* 0x0000003002327227 */ /* 0x000fc800078e00ff */
[----:B------:R-:W-:Y:S02]  /*65d0*/  IMAD.MOV.U32 R58, RZ, RZ, R53 ;  /* 0x000000ffff3a7224 */ /* 0x000fe400078e0035 */
[----:B------:R-:W-:Y:S02]  /*65e0*/  IMAD.MOV.U32 R53, RZ, RZ, R51 ;  /* 0x000000ffff357224 */ /* 0x000fe400078e0033 */
[----:B------:R-:W-:-:S04]  /*65f0*/  IMAD.HI.U32 R51, R2, R49, RZ ;  /* 0x0000003102337227 */ /* 0x000fc800078e00ff */
[----:B------:R-:W-:Y:S02]  /*6600*/  IMAD.MOV R51, RZ, RZ, -R51 ;  /* 0x000000ffff337224 */ /* 0x000fe400078e0a33 */
[----:B------:R-:W-:Y:S02]  /*6610*/  IMAD.MOV R50, RZ, RZ, -R50 ;  /* 0x000000ffff327224 */ /* 0x000fe400078e0a32 */
[C---:B------:R-:W-:Y:S01]  /*6620*/  IMAD R49, R59.reuse, R51, R49 ;  /* 0x000000333b317224 */ /* 0x040fe200078e0231 */
[----:B------:R-:W-:Y:S01]  /*6630*/  IABS R51, R5 ;  /* 0x0000000500337213 */ /* 0x000fe20000000000 */
[C---:B------:R-:W-:Y:S01]  /*6640*/  IMAD R48, R59.reuse, R50, R48 ;  /* 0x000000323b307224 */ /* 0x040fe200078e0230 */
[----:B------:R-:W-:Y:S01]  /*6650*/  IABS R50, R7 ;  /* 0x0000000700327213 */ /* 0x000fe20000000000 */
[C---:B------:R-:W-:Y:S01]  /*6660*/  IMAD.HI.U32 R24, R2.reuse, R25, RZ ;  /* 0x0000001902187227 */ /* 0x040fe200078e00ff */
[C---:B------:R-:W-:Y:S02]  /*6670*/  ISETP.GT.U32.AND P1, PT, R59.reuse, R49, PT ;  /* 0x000000313b00720c */ /* 0x040fe40003f24070 */
[----:B------:R-:W-:Y:S01]  /*6680*/  ISETP.GT.U32.AND P2, PT, R59, R48, PT ;  /* 0x000000303b00720c */ /* 0x000fe20003f44070 */
[----:B------:R-:W-:-:S04]  /*6690*/  IMAD.HI.U32 R0, R2, R51, RZ ;  /* 0x0000003302007227 */ /* 0x000fc800078e00ff */
[----:B------:R-:W-:Y:S02]  /*66a0*/  IMAD.MOV R3, RZ, RZ, -R0 ;  /* 0x000000ffff037224 */ /* 0x000fe400078e0a00 */
[----:B------:R-:W-:-:S04]  /*66b0*/  IMAD.HI.U32 R0, R2, R50, RZ ;  /* 0x0000003202007227 */ /* 0x000fc800078e00ff */
[C---:B------:R-:W-:Y:S02]  /*66c0*/  IMAD R3, R59.reuse, R3, R51 ;  /* 0x000000033b037224 */ /* 0x040fe400078e0233 */
[----:B------:R-:W-:Y:S01]  /*66d0*/  IMAD.MOV R51, RZ, RZ, -R0 ;  /* 0x000000ffff337224 */ /* 0x000fe200078e0a00 */
[----:B------:R-:W-:Y:S01]  /*66e0*/  IABS R0, R8 ;  /* 0x0000000800007213 */ /* 0x000fe20000000000 */
[----:B------:R-:W-:Y:S02]  /*66f0*/  IMAD.MOV R24, RZ, RZ, -R24 ;  /* 0x000000ffff187224 */ /* 0x000fe400078e0a18 */
[C---:B------:R-:W-:Y:S02]  /*6700*/  IMAD R4, R59.reuse, R51, R50 ;  /* 0x000000333b047224 */ /* 0x040fe400078e0232 */
[----:B------:R-:W2:Y:S01]  /*6710*/  LDL R50, [R1+0x2a00] ;  /* 0x002a000001327983 */ /* 0x000ea20000100800 */
[----:B------:R-:W-:Y:S01]  /*6720*/  IMAD R25, R59, R24, R25 ;  /* 0x000000183b197224 */ /* 0x000fe200078e0219 */
[----:B------:R-:W-:Y:S01]  /*6730*/  IABS R24, R6 ;  /* 0x0000000600187213 */ /* 0x000fe20000000000 */
[--C-:B------:R-:W-:Y:S01]  /*6740*/  @!P1 IMAD.IADD R49, R49, 0x1, -R59.reuse ;  /* 0x0000000131319824 */ /* 0x100fe200078e0a3b */
[----:B------:R-:W3:Y:S01]  /*6750*/  LDL R51, [R1+0x1158] ;  /* 0x0011580001337983 */ /* 0x000ee20000100800 */
[----:B------:R-:W-:Y:S01]  /*6760*/  @!P2 IMAD.IADD R48, R48, 0x1, -R59 ;  /* 0x000000013030a824 */ /* 0x000fe200078e0a3b */
[C---:B------:R-:W-:Y:S01]  /*6770*/  ISETP.GT.U32.AND P3, PT, R59.reuse, R25, PT ;  /* 0x000000193b00720c */ /* 0x040fe20003f64070 */
[----:B------:R-:W-:Y:S01]  /*6780*/  IMAD.HI.U32 R52, R2, R24, RZ ;  /* 0x0000001802347227 */ /* 0x000fe200078e00ff */
[----:B------:R-:W-:-:S02]  /*6790*/  ISETP.GT.U32.AND P1, PT, R59, R49, PT ;  /* 0x000000313b00720c */ /* 0x000fc40003f24070 */
[----:B------:R-:W-:Y:S01]  /*67a0*/  ISETP.GT.U32.AND P2, PT, R59, R3, PT ;  /* 0x000000033b00720c */ /* 0x000fe20003f44070 */
[----:B------:R-:W-:-:S04]  /*67b0*/  IMAD.MOV R52, RZ, RZ, -R52 ;  /* 0x000000ffff347224 */ /* 0x000fc800078e0a34 */
[----:B------:R-:W-:Y:S02]  /*67c0*/  IMAD R24, R59, R52, R24 ;  /* 0x000000343b187224 */ /* 0x000fe400078e0218 */
[----:B------:R-:W4:Y:S02]  /*67d0*/  LDL R52, [R1+0x1154] ;  /* 0x0011540001347983 */ /* 0x000f240000100800 */
[--C-:B------:R-:W-:Y:S01]  /*67e0*/  @!P3 IMAD.IADD R25, R25, 0x1, -R59.reuse ;  /* 0x000000011919b824 */ /* 0x100fe200078e0a3b */
[----:B------:R-:W-:Y:S01]  /*67f0*/  ISETP.GT.U32.AND P3, PT, R59, R48, PT ;  /* 0x000000303b00720c */ /* 0x000fe20003f64070 */
[----:B------:R-:W-:-:S03]  /*6800*/  @!P1 IMAD.IADD R49, R49, 0x1, -R59 ;  /* 0x0000000131319824 */ /* 0x000fc600078e0a3b */
[----:B------:R-:W-:Y:S01]  /*6810*/  ISETP.GT.U32.AND P6, PT, R59, R25, PT ;  /* 0x000000193b00720c */ /* 0x000fe20003fc4070 */
[----:B------:R-:W-:Y:S01]  /*6820*/  @!P0 IMAD.MOV R49, RZ, RZ, -R49 ;  /* 0x000000ffff318224 */ /* 0x000fe200078e0a31 */
[----:B------:R-:W-:-:S04]  /*6830*/  ISETP.GE.AND P0, PT, R6, RZ, PT ;  /* 0x000000ff0600720c */ /* 0x000fc80003f06270 */
[----:B------:R0:W-:Y:S03]  /*6840*/  STL [R1+0x300], R49 ;  /* 0x0003003101007387 */ /* 0x0001e60000100800 */
[----:B------:R-:W-:Y:S01]  /*6850*/  @!P3 IMAD.IADD R48, R48, 0x1, -R59 ;  /* 0x000000013030b824 */ /* 0x000fe200078e0a3b */
[----:B------:R-:W-:Y:S01]  /*6860*/  ISETP.GE.AND P3, PT, R5, RZ, PT ;  /* 0x000000ff0500720c */ /* 0x000fe20003f66270 */
[----:B------:R-:W-:Y:S01]  /*6870*/  IMAD.HI.U32 R5, R2, R0, RZ ;  /* 0x0000000002057227 */ /* 0x000fe200078e00ff */
[----:B0-----:R-:W-:-:S03]  /*6880*/  IABS R49, R9 ;  /* 0x0000000900317213 */ /* 0x001fc60000000000 */
[----:B--2---:R-:W-:Y:S02]  /*6890*/  IMAD.MOV.U32 R6, RZ, RZ, R50 ;  /* 0x000000ffff067224 */ /* 0x004fe400078e0032 */
[----:B------:R-:W-:Y:S02]  /*68a0*/  IMAD.MOV R50, RZ, RZ, -R5 ;  /* 0x000000ffff327224 */ /* 0x000fe400078e0a05 */
[----:B------:R-:W-:Y:S02]  /*68b0*/  IMAD.MOV.U32 R5, RZ, RZ, R49 ;  /* 0x000000ffff057224 */ /* 0x000fe400078e0031 */
[----:B------:R-:W2:Y:S01]  /*68c0*/  LDL R49, [R1+0x74] ;  /* 0x0000740001317983 */ /* 0x000ea20000100800 */
[----:B------:R-:W-:Y:S01]  /*68d0*/  ISETP.GT.U32.AND P1, PT, R59, R24, PT ;  /* 0x000000183b00720c */ /* 0x000fe20003f24070 */
[----:B------:R-:W-:Y:S01]  /*68e0*/  @!P6 IMAD.IADD R25, R25, 0x1, -R59 ;  /* 0x000000011919e824 */ /* 0x000fe200078e0a3b */
[C---:B------:R-:W-:Y:S01]  /*68f0*/  ISETP.GT.U32.AND P6, PT, R59.reuse, R4, PT ;  /* 0x000000043b00720c */ /* 0x040fe20003fc4070 */
[----:B------:R-:W-:-:S02]  /*6900*/  IMAD R0, R59, R50, R0 ;  /* 0x000000323b007224 */ /* 0x000fc400078e0200 */
[----:B------:R-:W-:-:S05]  /*6910*/  @!P2 IMAD.IADD R3, R3, 0x1, -R59 ;  /* 0x000000010303a824 */ /* 0x000fca00078e0a3b */
[----:B------:R-:W-:-:S03]  /*6920*/  ISETP.GT.U32.AND P2, PT, R59, R3, PT ;  /* 0x000000033b00720c */ /* 0x000fc60003f44070 */
[--C-:B------:R-:W-:Y:S02]  /*6930*/  @!P1 IMAD.IADD R24, R24, 0x1, -R59.reuse ;  /* 0x0000000118189824 */ /* 0x100fe400078e0a3b */
[----:B------:R-:W-:Y:S01]  /*6940*/  @!P6 IMAD.IADD R4, R4, 0x1, -R59 ;  /* 0x000000010404e824 */ /* 0x000fe200078e0a3b */
[----:B------:R-:W-:Y:S01]  /*6950*/  ISETP.GE.AND P1, PT, R7, RZ, PT ;  /* 0x000000ff0700720c */ /* 0x000fe20003f26270 */
[----:B------:R-:W-:-:S03]  /*6960*/  IMAD.MOV.U32 R7, RZ, RZ, R6 ;  /* 0x000000ffff077224 */ /* 0x000fc600078e0006 */
[----:B------:R-:W-:-:S03]  /*6970*/  ISETP.GT.U32.AND P6, PT, R59, R4, PT ;  /* 0x000000043b00720c */ /* 0x000fc60003fc4070 */
[----:B------:R-:W-:Y:S01]  /*6980*/  @!P2 IMAD.IADD R3, R3, 0x1, -R59 ;  /* 0x000000010303a824 */ /* 0x000fe200078e0a3b */
[----:B------:R-:W-:Y:S02]  /*6990*/  ISETP.GT.U32.AND P2, PT, R59, R0, PT ;  /* 0x000000003b00720c */ /* 0x000fe40003f44070 */
[----:B------:R-:W-:Y:S01]  /*69a0*/  IABS R6, R10 ;  /* 0x0000000a00067213 */ /* 0x000fe20000000000 */
[----:B------:R-:W-:Y:S01]  /*69b0*/  @!P3 IMAD.MOV R3, RZ, RZ, -R3 ;  /* 0x000000ffff03b224 */ /* 0x000fe200078e0a03 */
[----:B------:R-:W-:-:S05]  /*69c0*/  ISETP.GE.AND P3, PT, R9, RZ, PT ;  /* 0x000000ff0900720c */ /* 0x000fca0003f66270 */
[----:B------:R-:W-:-:S04]  /*69d0*/  @!P6 IMAD.IADD R4, R4, 0x1, -R59 ;  /* 0x000000010404e824 */ /* 0x000fc800078e0a3b */
[----:B------:R-:W-:Y:S02]  /*69e0*/  @!P2 IMAD.IADD R0, R0, 0x1, -R59 ;  /* 0x000000010000a824 */ /* 0x000fe400078e0a3b */
[----:B--2---:R-:W-:Y:S02]  /*69f0*/  IMAD.MOV.U32 R50, RZ, RZ, R49 ;  /* 0x000000ffff327224 */ /* 0x004fe400078e0031 */
[----:B------:R-:W-:Y:S02]  /*6a00*/  IMAD.MOV.U32 R49, RZ, RZ, R60 ;  /* 0x000000ffff317224 */ /* 0x000fe400078e003c */
[----:B------:R-:W-:Y:S02]  /*6a10*/  IMAD.MOV.U32 R60, RZ, RZ, R44 ;  /* 0x000000ffff3c7224 */ /* 0x000fe400078e002c */
[----:B------:R-:W-:-:S04]  /*6a20*/  IMAD.MOV.U32 R44, RZ, RZ, R48 ;  /* 0x000000ffff2c7224 */ /* 0x000fc800078e0030 */
[----:B------:R-:W-:Y:S01]  /*6a30*/  @!P5 IMAD.MOV R44, RZ, RZ, -R44 ;  /* 0x000000ffff2cd224 */ /* 0x000fe200078e0a2c */
[----:B------:R-:W-:-:S04]  /*6a40*/  ISETP.GT.U32.AND P5, PT, R59, R24, PT ;  /* 0x000000183b00720c */ /* 0x000fc80003fa4070 */
[----:B------:R0:W-:Y:S09]  /*6a50*/  STL [R1+0x304], R44 ;  /* 0x0003042c01007387 */ /* 0x0001f20000100800 */
[----:B------:R-:W-:Y:S02]  /*6a60*/  @!P5 IMAD.IADD R24, R24, 0x1, -R59 ;  /* 0x000000011818d824 */ /* 0x000fe400078e0a3b */
[----:B0-----:R-:W-:-:S02]  /*6a70*/  IMAD.MOV.U32 R44, RZ, RZ, R43 ;  /* 0x000000ffff2c7224 */ /* 0x001fc400078e002b */
[----:B------:R-:W-:Y:S01]  /*6a80*/  IMAD.MOV.U32 R43, RZ, RZ, R25 ;  /* 0x000000ffff2b7224 */ /* 0x000fe200078e0019 */
[----:B------:R-:W-:Y:S01]  /*6a90*/  ISETP.GE.AND P5, PT, R10, RZ, PT ;  /* 0x000000ff0a00720c */ /* 0x000fe20003fa6270 */
[----:B------:R-:W-:Y:S01]  /*6aa0*/  IMAD.MOV.U32 R10, RZ, RZ, R44 ;  /* 0x000000ffff0a7224 */ /* 0x000fe200078e002c */
[----:B------:R-:W2:Y:S01]  /*6ab0*/  LDL R25, [R1+0x28c0] ;  /* 0x0028c00001197983 */ /* 0x000ea20000100800 */
[----:B------:R-:W-:Y:S01]  /*6ac0*/  @!P4 IMAD.MOV R43, RZ, RZ, -R43 ;  /* 0x000000ffff2bc224 */ /* 0x000fe200078e0a2b */
[----:B------:R-:W-:Y:S01]  /*6ad0*/  ISETP.GE.AND P4, PT, R8, RZ, PT ;  /* 0x000000ff0800720c */ /* 0x000fe20003f86270 */
[----:B------:R-:W-:Y:S02]  /*6ae0*/  IMAD.MOV.U32 R44, RZ, RZ, R24 ;  /* 0x000000ffff2c7224 */ /* 0x000fe400078e0018 */
[----:B------:R-:W-:Y:S01]  /*6af0*/  IMAD.HI.U32 R8, R2, R6, RZ ;  /* 0x0000000602087227 */ /* 0x000fe200078e00ff */
[----:B------:R0:W-:Y:S03]  /*6b00*/  STL [R1+0x308], R43 ;  /* 0x0003082b01007387 */ /* 0x0001e60000100800 */
[----:B------:R-:W-:-:S02]  /*6b10*/  @!P0 IMAD.MOV R44, RZ, RZ, -R44 ;  /* 0x000000ffff2c8224 */ /* 0x000fc400078e0a2c */
[----:B------:R-:W-:Y:S01]  /*6b20*/  IMAD.MOV R9, RZ, RZ, -R8 ;  /* 0x000000ffff097224 */ /* 0x000fe200078e0a08 */
[----:B0-----:R-:W2:Y:S03]  /*6b30*/  LDL.LU R43, [R1+0x2d08] ;  /* 0x002d0800012b7983 */ /* 0x001ea60000300800 */
[C---:B------:R-:W-:Y:S01]  /*6b40*/  IMAD R9, R59.reuse, R9, R6 ;  /* 0x000000093b097224 */ /* 0x040fe200078e0206 */
[----:B------:R-:W-:Y:S04]  /*6b50*/  STL [R1+0x30c], R3 ;  /* 0x00030c0301007387 */ /* 0x000fe80000100800 */
[----:B------:R0:W-:Y:S01]  /*6b60*/  STL [R1+0x310], R44 ;  /* 0x0003102c01007387 */ /* 0x0001e20000100800 */
[----:B------:R-:W-:Y:S01]  /*6b70*/  ISETP.GT.U32.AND P0, PT, R59, R0, PT ;  /* 0x000000003b00720c */ /* 0x000fe20003f04070 */
[----:B0-----:R-:W-:-:S04]  /*6b80*/  IMAD.MOV.U32 R44, RZ, RZ, R4 ;  /* 0x000000ffff2c7224 */ /* 0x001fc800078e0004 */
[----:B------:R-:W-:Y:S01]  /*6b90*/  @!P1 IMAD.MOV R44, RZ, RZ, -R44 ;  /* 0x000000ffff2c9224 */ /* 0x000fe200078e0a2c */
[----:B------:R-:W-:Y:S01]  /*6ba0*/  ISETP.GT.U32.AND P1, PT, R59, R9, PT ;  /* 0x000000093b00720c */ /* 0x000fe20003f24070 */
[----:B------:R-:W-:Y:S02]  /*6bb0*/  IMAD.MOV.U32 R48, RZ, RZ, R7 ;  /* 0x000000ffff307224 */ /* 0x000fe400078e0007 */
[----:B------:R-:W-:-:S04]  /*6bc0*/  IMAD.HI.U32 R7, R2, R5, RZ ;  /* 0x0000000502077227 */ /* 0x000fc800078e00ff */
[----:B------:R-:W-:Y:S02]  /*6bd0*/  IMAD.MOV R7, RZ, RZ, -R7 ;  /* 0x000000ffff077224 */ /* 0x000fe400078e0a07 */
[----:B------:R-:W-:Y:S02]  /*6be0*/  @!P0 IMAD.IADD R0, R0, 0x1, -R59 ;  /* 0x0000000100008824 */ /* 0x000fe400078e0a3b */
[----:B------:R-:W-:Y:S01]  /*6bf0*/  IMAD R3, R59, R7, R5 ;  /* 0x000000073b037224 */ /* 0x000fe200078e0205 */
[----:B------:R-:W-:Y:S01]  /*6c00*/  IABS R7, R12 ;  /* 0x0000000c00077213 */ /* 0x000fe20000000000 */
[----:B------:R-:W-:Y:S01]  /*6c10*/  @!P1 IMAD.IADD R9, R9, 0x1, -R59 ;  /* 0x0000000109099824 */ /* 0x000fe200078e0a3b */
[----:B------:R-:W-:Y:S01]  /*6c20*/  ISETP.GE.AND P1, PT, R12, RZ, PT ;  /* 0x000000ff0c00720c */ /* 0x000fe20003f26270 */
[----:B------:R0:W-:Y:S01]  /*6c30*/  STL [R1+0x314], R44 ;  /* 0x0003142c01007387 */ /* 0x0001e20000100800 */
[----:B------:R-:W-:Y:S02]  /*6c40*/  IMAD.MOV.U32 R12, RZ, RZ, R45 ;  /* 0x000000ffff0c7224 */ /* 0x000fe400078e002d */
[----:B------:R-:W-:Y:S01]  /*6c50*/  IMAD.MOV.U32 R45, RZ, RZ, R0 ;  /* 0x000000ffff2d7224 */ /* 0x000fe200078e0000 */
[----:B0-----:R-:W2:Y:S04]  /*6c60*/  LDL.LU R44, [R1+0x2d04] ;  /* 0x002d0400012c7983 */ /* 0x001ea80000300800 */
[----:B------:R-:W2:Y:S01]  /*6c70*/  LDL R0, [R1+0x1164] ;  /* 0x0011640001007983 */ /* 0x000ea20000100800 */
[----:B------:R-:W-:-:S02]  /*6c80*/  ISETP.GT.U32.AND P6, PT, R59, R3, PT ;  /* 0x000000033b00720c */ /* 0x000fc40003fc4070 */
[----:B------:R-:W-:Y:S02]  /*6c90*/  ISETP.GE.AND P2, PT, R11, RZ, PT ;  /* 0x000000ff0b00720c */ /* 0x000fe40003f46270 */
[----:B------:R-:W-:Y:S01]  /*6ca0*/  IABS R8, R11 ;  /* 0x0000000b00087213 */ /* 0x000fe20000000000 */
[----:B------:R-:W-:-:S08]  /*6cb0*/  IMAD.HI.U32 R11, R2, R7, RZ ;  /* 0x00000007020b7227 */ /* 0x000fd000078e00ff */
[----:B------:R-:W-:-:S05]  /*6cc0*/  @!P6 IMAD.IADD R3, R3, 0x1, -R59 ;  /* 0x000000010303e824 */ /* 0x000fca00078e0a3b */
[----:B------:R-:W-:Y:S01]  /*6cd0*/  ISETP.GT.U32.AND P6, PT, R59, R3, PT ;  /* 0x000000033b00720c */ /* 0x000fe20003fc4070 */
[----:B------:R-:W-:Y:S02]  /*6ce0*/  IMAD.MOV.U32 R24, RZ, RZ, R10 ;  /* 0x000000ffff187224 */ /* 0x000fe400078e000a */
[----:B------:R-:W-:Y:S02]  /*6cf0*/  IMAD.MOV R4, RZ, RZ, -R11 ;  /* 0x000000ffff047224 */ /* 0x000fe400078e0a0b */
[----:B------:R-:W-:-:S04]  /*6d00*/  IMAD.HI.U32 R10, R2, R8, RZ ;  /* 0x00000008020a7227 */ /* 0x000fc800078e00ff */
[----:B------:R-:W-:Y:S02]  /*6d10*/  IMAD R7, R59, R4, R7 ;  /* 0x000000043b077224 */ /* 0x000fe400078e0207 */
[----:B------:R-:W-:Y:S02]  /*6d20*/  IMAD.MOV R10, RZ, RZ, -R10 ;  /* 0x000000ffff0a7224 */ /* 0x000fe400078e0a0a */
[----:B------:R-:W-:Y:S01]  /*6d30*/  @!P6 IMAD.IADD R3, R3, 0x1, -R59 ;  /* 0x000000010303e824 */ /* 0x000fe200078e0a3b */
[C---:B------:R-:W-:Y:S01]  /*6d40*/  ISETP.GT.U32.AND P6, PT, R59.reuse, R7, PT ;  /* 0x000000073b00720c */ /* 0x040fe20003fc4070 */
[----:B------:R-:W-:Y:S01]  /*6d50*/  IMAD R8, R59, R10, R8 ;  /* 0x0000000a3b087224 */ /* 0x000fe200078e0208 */
[----:B------:R-:W-:-:S04]  /*6d60*/  IABS R6, R13 ;  /* 0x0000000d00067213 */ /* 0x000fc80000000000 */
[----:B------:R-:W-:Y:S01]  /*6d70*/  ISETP.GT.U32.AND P0, PT, R59, R8, PT ;  /* 0x000000083b00720c */ /* 0x000fe20003f04070 */
[----:B------:R-:W-:-:S04]  /*6d80*/  IMAD.HI.U32 R11, R2, R6, RZ ;  /* 0x00000006020b7227 */ /* 0x000fc800078e00ff */
[----:B------:R-:W-:Y:S02]  /*6d90*/  @!P4 IMAD.MOV R45, RZ, RZ, -R45 ;  /* 0x000000ffff2dc224 */ /* 0x000fe400078e0a2d */
[----:B------:R-:W-:Y:S02]  /*6da0*/  IMAD.MOV R11, RZ, RZ, -R11 ;  /* 0x000000ffff0b7224 */ /* 0x000fe400078e0a0b */
[--C-:B------:R-:W-:Y:S01]  /*6db0*/  @!P6 IMAD.IADD R7, R7, 0x1, -R59.reuse ;  /* 0x000000010707e824 */ /* 0x100fe200078e0a3b */
[----:B------:R-:W-:Y:S01]  /*6dc0*/  IABS R4, R15 ;  /* 0x0000000f00047213 */ /* 0x000fe20000000000 */
[----:B------:R0:W-:Y:S01]  /*6dd0*/  STL [R1+0x318], R45 ;  /* 0x0003182d01007387 */ /* 0x0001e20000100800 */
[C---:B------:R-:W-:Y:S02]  /*6de0*/  IMAD R6, R59.reuse, R11, R6 ;  /* 0x0000000b3b067224 */ /* 0x040fe400078e0206 */
[----:B------:R-:W-:Y:S01]  /*6df0*/  @!P0 IMAD.IADD R8, R8, 0x1, -R59 ;  /* 0x0000000108088824 */ /* 0x000fe200078e0a3b */
[----:B------:R-:W-:Y:S01]  /*6e00*/  ISETP.GT.U32.AND P4, PT, R59, R7, PT ;  /* 0x000000073b00720c */ /* 0x000fe20003f84070 */
[----:B------:R-:W-:-:S04]  /*6e10*/  IMAD.HI.U32 R11, R2, R4, RZ ;  /* 0x00000004020b7227 */ /* 0x000fc800078e00ff */
[----:B0-----:R-:W-:Y:S01]  /*6e20*/  IMAD.MOV.U32 R45, RZ, RZ, R3 ;  /* 0x000000ffff2d7224 */ /* 0x001fe200078e0003 */
[----:B------:R-:W-:-:S03]  /*6e30*/  ISETP.GT.U32.AND P6, PT, R59, R8, PT ;  /* 0x000000083b00720c */ /* 0x000fc60003fc4070 */
[----:B------:R-:W-:Y:S01]  /*6e40*/  @!P3 IMAD.MOV R45, RZ, RZ, -R45 ;  /* 0x000000ffff2db224 */ /* 0x000fe200078e0a2d */
[----:B------:R-:W-:Y:S01]  /*6e50*/  ISETP.GT.U32.AND P3, PT, R59, R6, PT ;  /* 0x000000063b00720c */ /* 0x000fe20003f64070 */
[----:B------:R-:W-:-:S04]  /*6e60*/  IMAD.MOV R11, RZ, RZ, -R11 ;  /* 0x000000ffff0b7224 */ /* 0x000fc800078e0a0b */
[----:B------:R-:W-:Y:S02]  /*6e70*/  IMAD R4, R59, R11, R4 ;  /* 0x0000000b3b047224 */ /* 0x000fe400078e0204 */
[--C-:B------:R-:W-:Y:S01]  /*6e80*/  @!P4 IMAD.IADD R7, R7, 0x1, -R59.reuse ;  /* 0x000000010707c824 */ /* 0x100fe200078e0a3b */
[----:B------:R-:W-:Y:S01]  /*6e90*/  ISETP.GE.AND P4, PT, R13, RZ, PT ;  /* 0x000000ff0d00720c */ /* 0x000fe20003f86270 */
[----:B------:R-:W-:Y:S01]  /*6ea0*/  @!P6 IMAD.IADD R8, R8, 0x1, -R59 ;  /* 0x000000010808e824 */ /* 0x000fe200078e0a3b */
[----:B------:R-:W-:-:S03]  /*6eb0*/  IABS R5, R14 ;  /* 0x0000000e00057213 */ /* 0x000fc60000000000 */
[----:B------:R-:W-:Y:S01]  /*6ec0*/  @!P3 IMAD.IADD R6, R6, 0x1, -R59 ;  /* 0x000000010606b824 */ /* 0x000fe200078e0a3b */
[----:B------:R-:W-:Y:S01]  /*6ed0*/  ISETP.GE.AND P3, PT, R14, RZ, PT ;  /* 0x000000ff0e00720c */ /* 0x000fe20003f66270 */
[----:B------:R0:W-:Y:S04]  /*6ee0*/  STL [R1+0x31c], R45 ;  /* 0x00031c2d01007387 */ /* 0x0001e80000100800 */
[----:B0-----:R-:W3:Y:S01]  /*6ef0*/  LDL.LU R45, [R1+0x2d00] ;  /* 0x002d0000012d7983 */ /* 0x001ee20000300800 */
[----:B--2---:R-:W-:-:S04]  /*6f00*/  IMAD.MOV.U32 R11, RZ, RZ, R0 ;  /* 0x000000ffff0b7224 */ /* 0x004fc800078e0000 */
[----:B------:R-:W-:-:S04]  /*6f10*/  IMAD.MOV.U32 R13, RZ, RZ, R11 ;  /* 0x000000ffff0d7224 */ /* 0x000fc800078e000b */
[----:B------:R-:W-:Y:S02]  /*6f20*/  IMAD.MOV.U32 R14, RZ, RZ, R13 ;  /* 0x000000ffff0e7224 */ /* 0x000fe400078e000d */
[----:B------:R-:W-:Y:S02]  /*6f30*/  IMAD.MOV.U32 R13, RZ, RZ, R12 ;  /* 0x000000ffff0d7224 */ /* 0x000fe400078e000c */
[----:B------:R-:W-:Y:S02]  /*6f40*/  IMAD.MOV.U32 R12, RZ, RZ, R61 ;  /* 0x000000ffff0c7224 */ /* 0x000fe400078e003d */
[----:B------:R-:W-:Y:S02]  /*6f50*/  IMAD.MOV.U32 R61, RZ, RZ, R46 ;  /* 0x000000ffff3d7224 */ /* 0x000fe400078e002e */
[----:B------:R-:W-:Y:S02]  /*6f60*/  IMAD.MOV.U32 R46, RZ, RZ, R8 ;  /* 0x000000ffff2e7224 */ /* 0x000fe400078e0008 */
[----:B------:R-:W2:Y:S01]  /*6f70*/  LDL.LU R8, [R1+0x8] ;  /* 0x0000080001087983 */ /* 0x000ea20000300800 */
[----:B------:R-:W-:Y:S01]  /*6f80*/  ISETP.GT.U32.AND P0, PT, R59, R9, PT ;  /* 0x000000093b00720c */ /* 0x000fe20003f04070 */
[----:B------:R-:W-:-:S04]  /*6f90*/  IMAD.HI.U32 R10, R2, R5, RZ ;  /* 0x00000005020a7227 */ /* 0x000fc800078e00ff */
[----:B------:R-:W-:-:S04]  /*6fa0*/  IMAD.MOV R10, RZ, RZ, -R10 ;  /* 0x000000ffff0a7224 */ /* 0x000fc800078e0a0a */
[----:B------:R-:W-:-:S04]  /*6fb0*/  IMAD R5, R59, R10, R5 ;  /* 0x0000000a3b057224 */ /* 0x000fc800078e0205 */
[----:B------:R-:W-:Y:S01]  /*6fc0*/  @!P0 IMAD.IADD R9, R9, 0x1, -R59 ;  /* 0x0000000109098824 */ /* 0x000fe200078e0a3b */
[C---:B------:R-:W-:Y:S02]  /*6fd0*/  ISETP.GT.U32.AND P0, PT, R59.reuse, R5, PT ;  /* 0x000000053b00720c */ /* 0x040fe40003f04070 */
[----:B------:R-:W-:Y:S02]  /*6fe0*/  ISETP.GT.U32.AND P6, PT, R59, R4, PT ;  /* 0x000000043b00720c */ /* 0x000fe40003fc4070 */
[----:B------:R-:W-:Y:S02]  /*6ff0*/  IABS R10, R16 ;  /* 0x00000010000a7213 */ /* 0x000fe40000000000 */
[----:B------:R-:W-:-:S03]  /*7000*/  IABS R0, R17 ;  /* 0x0000001100007213 */ /* 0x000fc60000000000 */
[----:B------:R-:W-:-:S04]  /*7010*/  IMAD.MOV.U32 R3, RZ, RZ, R10 ;  /* 0x000000ffff037224 */ /* 0x000fc800078e000a */
[----:B------:R-:W-:Y:S02]  /*7020*/  @!P0 IMAD.IADD R5, R5, 0x1, -R59 ;  /* 0x0000000105058824 */ /* 0x000fe400078e0a3b */
[----:B------:R-:W-:Y:S02]  /*7030*/  @!P5 IMAD.MOV R9, RZ, RZ, -R9 ;  /* 0x000000ffff09d224 */ /* 0x000fe400078e0a09 */
[----:B------:R-:W-:-:S04]  /*7040*/  IMAD.HI.U32 R10, R2, R3, RZ ;  /* 0x00000003020a7227 */ /* 0x000fc800078e00ff */
[----:B------:R-:W-:Y:S01]  /*7050*/  @!P6 IMAD.IADD R4, R4, 0x1, -R59 ;  /* 0x000000010404e824 */ /* 0x000fe200078e0a3b */
[C---:B------:R-:W-:Y:S01]  /*7060*/  ISETP.GT.U32.AND P6, PT, R59.reuse, R5, PT ;  /* 0x000000053b00720c */ /* 0x040fe20003fc4070 */
[----:B------:R-:W-:Y:S01]  /*7070*/  IMAD.HI.U32 R11, R2, R0, RZ ;  /* 0x00000000020b7227 */ /* 0x000fe200078e00ff */
[----:B------:R0:W-:Y:S03]  /*7080*/  STL [R1+0x320], R9 ;  /* 0x0003200901007387 */ /* 0x0001e60000100800 */
[----:B------:R-:W-:Y:S02]  /*7090*/  IMAD.MOV R10, RZ, RZ, -R10 ;  /* 0x000000ffff0a7224 */ /* 0x000fe400078e0a0a */
[----:B------:R-:W-:Y:S02]  /*70a0*/  IMAD.MOV R11, RZ, RZ, -R11 ;  /* 0x000000ffff0b7224 */ /* 0x000fe400078e0a0b */
[----:B------:R-:W-:-:S02]  /*70b0*/  IMAD R3, R59, R10, R3 ;  /* 0x0000000a3b037224 */ /* 0x000fc400078e0203 */
[----:B0-----:R-:W-:Y:S02]  /*70c0*/  IMAD.MOV.U32 R9, RZ, RZ, R24 ;  /* 0x000000ffff097224 */ /* 0x001fe400078e0018 */
[----:B------:R-:W-:Y:S02]  /*70d0*/  IMAD.MOV.U32 R24, RZ, RZ, R48 ;  /* 0x000000ffff187224 */ /* 0x000fe400078e0030 */
[----:B------:R-:W-:Y:S02]  /*70e0*/  IMAD.MOV.U32 R48, RZ, RZ, R47 ;  /* 0x000000ffff307224 */ /* 0x000fe400078e002f */
[----:B------:R-:W-:Y:S02]  /*70f0*/  IMAD.MOV.U32 R47, RZ, RZ, R7 ;  /* 0x000000ffff2f7224 */ /* 0x000fe400078e0007 */
[C---:B------:R-:W-:Y:S01]  /*7100*/  IMAD R0, R59.reuse, R11, R0 ;  /* 0x0000000b3b007224 */ /* 0x040fe200078e0200 */
[C---:B------:R-:W-:Y:S01]  /*7110*/  ISETP.GT.U32.AND P0, PT, R59.reuse, R6, PT ;  /* 0x000000063b00720c */ /* 0x040fe20003f04070 */
[----:B------:R-:W-:Y:S01]  /*7120*/  @!P1 IMAD.MOV R47, RZ, RZ, -R47 ;  /* 0x000000ffff2f9224 */ /* 0x000fe200078e0a2f */
[----:B------:R-:W-:Y:S01]  /*7130*/  ISETP.GT.U32.AND P1, PT, R59, R3, PT ;  /* 0x000000033b00720c */ /* 0x000fe20003f24070 */
[----:B------:R-:W-:Y:S01]  /*7140*/  @!P6 IMAD.IADD R5, R5, 0x1, -R59 ;  /* 0x000000010505e824 */ /* 0x000fe200078e0a3b */
[C---:B------:R-:W-:Y:S01]  /*7150*/  ISETP.GT.U32.AND P6, PT, R59.reuse, R0, PT ;  /* 0x000000003b00720c */ /* 0x040fe20003fc4070 */
[----:B------:R-:W3:Y:S01]  /*7160*/  LDL R7, [R1+0x1188] ;  /* 0x0011880001077983 */ /* 0x000ee20000100800 */
[----:B------:R-:W-:-:S02]  /*7170*/  ISETP.GT.U32.AND P5, PT, R59, R4, PT ;  /* 0x000000043b00720c */ /* 0x000fc40003fa4070 */
[----:B------:R-:W-:-:S05]  /*7180*/  IABS R10, R18 ;  /* 0x00000012000a7213 */ /* 0x000fca0000000000 */
[--C-:B------:R-:W-:Y:S02]  /*7190*/  @!P0 IMAD.IADD R6, R6, 0x1, -R59.reuse ;  /* 0x0000000106068824 */ /* 0x100fe400078e0a3b */
[----:B------:R-:W-:Y:S01]  /*71a0*/  @!P1 IMAD.IADD R3, R3, 0x1, -R59 ;  /* 0x0000000103039824 */ /* 0x000fe200078e0a3b */
[----:B------:R-:W-:Y:S01]  /*71b0*/  ISETP.GE.AND P1, PT, R18, RZ, PT ;  /* 0x000000ff1200720c */ /* 0x000fe20003f26270 */
[----:B------:R-:W-:Y:S02]  /*71c0*/  IMAD.MOV.U32 R18, RZ, RZ, R53 ;  /* 0x000000ffff127224 */ /* 0x000fe400078e0035 */
[----:B------:R-:W-:Y:S02]  /*71d0*/  @!P6 IMAD.IADD R0, R0, 0x1, -R59 ;  /* 0x000000010000e824 */ /* 0x000fe400078e0a3b */
[----:B------:R-:W-:Y:S02]  /*71e0*/  IMAD.MOV.U32 R53, RZ, RZ, R6 ;  /* 0x000000ffff357224 */ /* 0x000fe400078e0006 */
[----:B------:R-:W-:Y:S01]  /*71f0*/  @!P3 IMAD.MOV R5, RZ, RZ, -R5 ;  /* 0x000000ffff05b224 */ /* 0x000fe200078e0a05 */
[----:B------:R-:W-:Y:S01]  /*7200*/  ISETP.GT.U32.AND P3, PT, R59, R0, PT ;  /* 0x000000003b00720c */ /* 0x000fe20003f64070 */
[----:B------:R-:W-:Y:S01]  /*7210*/  @!P2 IMAD.MOV R46, RZ, RZ, -R46 ;  /* 0x000000ffff2ea224 */ /* 0x000fe200078e0a2e */
[----:B------:R-:W-:Y:S01]  /*7220*/  ISETP.GE.AND P2, PT, R15, RZ, PT ;  /* 0x000000ff0f00720c */ /* 0x000fe20003f46270 */
[----:B------:R-:W-:Y:S01]  /*7230*/  @!P4 IMAD.MOV R53, RZ, RZ, -R53 ;  /* 0x000000ffff35c224 */ /* 0x000fe200078e0a35 */
[----:B------:R-:W-:Y:S01]  /*7240*/  ISETP.GT.U32.AND P4, PT, R59, R3, PT ;  /* 0x000000033b00720c */ /* 0x000fe20003f84070 */
[----:B------:R-:W-:Y:S01]  /*7250*/  IMAD.MOV.U32 R15, RZ, RZ, R9 ;  /* 0x000000ffff0f7224 */ /* 0x000fe200078e0009 */
[----:B------:R-:W-:Y:S01]  /*7260*/  IABS R9, R19 ;  /* 0x0000001300097213 */ /* 0x000fe20000000000 */
[----:B------:R-:W-:Y:S01]  /*7270*/  @!P5 IMAD.IADD R4, R4, 0x1, -R59 ;  /* 0x000000010404d824 */ /* 0x000fe200078e0a3b */
[----:B------:R-:W-:Y:S01]  /*7280*/  ISETP.GE.AND P5, PT, R17, RZ, PT ;  /* 0x000000ff1100720c */ /* 0x000fe20003fa6270 */
[----:B------:R0:W-:Y:S01]  /*7290*/  STL [R1+0x324], R46 ;  /* 0x0003242e01007387 */ /* 0x0001e20000100800 */
[----:B------:R-:W-:Y:S01]  /*72a0*/  ISETP.GE.AND P0, PT, R16, RZ, PT ;  /* 0x000000ff1000720c */ /* 0x000fe20003f06270 */
[----:B------:R-:W-:-:S04]  /*72b0*/  IMAD.HI.U32 R11, R2, R9, RZ ;  /* 0x00000009020b7227 */ /* 0x000fc800078e00ff */
[----:B------:R-:W-:Y:S01]  /*72c0*/  IMAD.MOV R11, RZ, RZ, -R11 ;  /* 0x000000ffff0b7224 */ /* 0x000fe200078e0a0b */
[----:B0-----:R-:W4:Y:S01]  /*72d0*/  LDL.LU R46, [R1+0x2cfc] ;  /* 0x002cfc00012e7983 */ /* 0x001f220000300800 */
[----:B------:R-:W-:-:S03]  /*72e0*/  @!P3 IMAD.IADD R0, R0, 0x1, -R59 ;  /* 0x000000010000b824 */ /* 0x000fc600078e0a3b */
[----:B------:R0:W-:Y:S01]  /*72f0*/  STL [R1+0x328], R47 ;  /* 0x0003282f01007387 */ /* 0x0001e20000100800 */
[----:B------:R-:W-:Y:S01]  /*7300*/  @!P4 IMAD.IADD R3, R3, 0x1, -R59 ;  /* 0x000000010303c824 */ /* 0x000fe200078e0a3b */
[----:B------:R-:W-:Y:S02]  /*7310*/  ISETP.GE.AND P3, PT, R20, RZ, PT ;  /* 0x000000ff1400720c */ /* 0x000fe40003f66270 */
[----:B0-----:R-:W4:Y:S04]  /*7320*/  LDL.LU R47, [R1+0x2cf8] ;  /* 0x002cf800012f7983 */ /* 0x001f280000300800 */
[----:B------:R0:W-:Y:S04]  /*7330*/  STL [R1+0x32c], R53 ;  /* 0x00032c3501007387 */ /* 0x0001e80000100800 */
[----:B0-----:R-:W4:Y:S04]  /*7340*/  LDL.LU R53, [R1+0x2cf4] ;  /* 0x002cf40001357983 */ /* 0x001f280000300800 */
[----:B------:R0:W-:Y:S04]  /*7350*/  STL [R1+0x330], R5 ;  /* 0x0003300501007387 */ /* 0x0001e80000100800 */
[----:B------:R-:W-:Y:S01]  /*7360*/  STL [R1+0x334], R4 ;  /* 0x0003340401007387 */ /* 0x000fe20000100800 */
[----:B--2---:R-:W-:Y:S01]  /*7370*/  IMAD.MOV.U32 R17, RZ, RZ, R8 ;  /* 0x000000ffff117224 */ /* 0x004fe200078e0008 */
[----:B------:R-:W-:Y:S01]  /*7380*/  IABS R8, R20 ;  /* 0x0000001400087213 */ /* 0x000fe20000000000 */
[----:B------:R-:W-:-:S04]  /*7390*/  IMAD.MOV.U32 R20, RZ, RZ, R18 ;  /* 0x000000ffff147224 */ /* 0x000fc800078e0012 */
[----:B------:R-:W-:-:S04]  /*73a0*/  IMAD.HI.U32 R6, R2, R8, RZ ;  /* 0x0000000802067227 */ /* 0x000fc800078e00ff */
[----:B0-----:R-:W-:Y:S02]  /*73b0*/  IMAD.MOV R5, RZ, RZ, -R6 ;  /* 0x000000ffff057224 */ /* 0x001fe400078e0a06 */
[----:B------:R-:W-:Y:S02]  /*73c0*/  IMAD R6, R59, R11, R9 ;  /* 0x0000000b3b067224 */ /* 0x000fe400078e0209 */
[----:B------:R-:W-:Y:S02]  /*73d0*/  IMAD.MOV.U32 R18, RZ, RZ, R14 ;  /* 0x000000ffff127224 */ /* 0x000fe400078e000e */
[----:B------:R-:W-:Y:S02]  /*73e0*/  IMAD.MOV.U32 R9, RZ, RZ, R4 ;  /* 0x000000ffff097224 */ /* 0x000fe400078e0004 */
[----:B------:R-:W-:Y:S02]  /*73f0*/  IMAD.MOV.U32 R14, RZ, RZ, R55 ;  /* 0x000000ffff0e7224 */ /* 0x000fe400078e0037 */
[----:B------:R-:W-:-:S02]  /*7400*/  IMAD.MOV.U32 R55, RZ, RZ, R3 ;  /* 0x000000ffff377224 */ /* 0x000fc400078e0003 */
[----:B------:R-:W-:Y:S01]  /*7410*/  IMAD R5, R59, R5, R8 ;  /* 0x000000053b057224 */ /* 0x000fe200078e0208 */
[----:B------:R-:W-:Y:S01]  /*7420*/  IABS R8, R23 ;  /* 0x0000001700087213 */ /* 0x000fe20000000000 */
[----:B------:R-:W-:Y:S02]  /*7430*/  @!P2 IMAD.MOV R9, RZ, RZ, -R9 ;  /* 0x000000ffff09a224 */ /* 0x000fe400078e0a09 */
[----:B------:R-:W-:Y:S02]  /*7440*/  @!P0 IMAD.MOV R55, RZ, RZ, -R55 ;  /* 0x000000ffff378224 */ /* 0x000fe400078e0a37 */
[----:B------:R-:W-:Y:S01]  /*7450*/  IMAD.HI.U32 R3, R2, R8, RZ ;  /* 0x0000000802037227 */ /* 0x000fe200078e00ff */
[----:B------:R-:W-:Y:S04]  /*7460*/  @!P2 STL [R1+0x334], R9 ;  /* 0x000334090100a387 */ /* 0x000fe80000100800 */
[----:B------:R0:W-:Y:S02]  /*7470*/  STL [R1+0x338], R55 ;  /* 0x0003383701007387 */ /* 0x0001e40000100800 */
[----:B0-----:R-:W-:-:S02]  /*7480*/  IMAD.MOV.U32 R55, RZ, RZ, R54 ;  /* 0x000000ffff377224 */ /* 0x001fc400078e0036 */
[----:B------:R-:W-:Y:S02]  /*7490*/  IMAD.MOV.U32 R54, RZ, RZ, R0 ;  /* 0x000000ffff367224 */ /* 0x000fe400078e0000 */
[----:B------:R-:W-:Y:S02]  /*74a0*/  IMAD.MOV R0, RZ, RZ, -R3 ;  /* 0x000000ffff007224 */ /* 0x000fe400078e0a03 */
[----:B------:R-:W2:Y:S01]  /*74b0*/  LDL R3, [R1+0x1148] ;  /* 0x0011480001037983 */ /* 0x000ea20000100800 */
[----:B---3--:R-:W-:Y:S02]  /*74c0*/  IMAD.MOV.U32 R16, RZ, RZ, R7 ;  /* 0x000000ffff107224 */ /* 0x008fe400078e0007 */
[----:B------:R-:W-:-:S04]  /*74d0*/  IMAD.HI.U32 R7, R2, R10, RZ ;  /* 0x0000000a02077227 */ /* 0x000fc800078e00ff */
[----:B------:R-:W-:-:S04]  /*74e0*/  IMAD.MOV R7, RZ, RZ, -R7 ;  /* 0x000000ffff077224 */ /* 0x000fc800078e0a07 */
[C---:B------:R-:W-:Y:S01]  /*74f0*/  IMAD R7, R59.reuse, R7, R10 ;  /* 0x000000073b077224 */ /* 0x040fe200078e020a */
[----:B------:R-:W-:-:S04]  /*7500*/  ISETP.GT.U32.AND P4, PT, R59, R6, PT ;  /* 0x000000063b00720c */ /* 0x000fc80003f84070 */
[----:B------:R-:W-:Y:S02]  /*7510*/  ISETP.GT.U32.AND P6, PT, R59, R7, PT ;  /* 0x000000073b00720c */ /* 0x000fe40003fc4070 */
[----:B------:R-:W-:-:S07]  /*7520*/  IABS R11, R22 ;  /* 0x00000016000b7213 */ /* 0x000fce0000000000 */
[----:B------:R-:W-:-:S04]  /*7530*/  @!P4 IMAD.IADD R6, R6, 0x1, -R59 ;  /* 0x000000010606c824 */ /* 0x000fc800078e0a3b */
[----:B------:R-:W-:-:S05]  /*7540*/  @!P6 IMAD.IADD R7, R7, 0x1, -R59 ;  /* 0x000000010707e824 */ /* 0x000fca00078e0a3b */
[----:B------:R-:W-:Y:S02]  /*7550*/  ISETP.GT.U32.AND P4, PT, R59, R7, PT ;  /* 0x000000073b00720c */ /* 0x000fe40003f84070 */
[----:B------:R-:W-:Y:S01]  /*7560*/  ISETP.GE.AND P2, PT, R19, RZ, PT ;  /* 0x000000ff1300720c */ /* 0x000fe20003f46270 */
[----:B------:R-:W-:Y:S01]  /*7570*/  IMAD.MOV.U32 R19, RZ, RZ, R12 ;  /* 0x000000ffff137224 */ /* 0x000fe200078e000c */
[----:B------:R-:W-:Y:S01]  /*7580*/  ISETP.GT.U32.AND P0, PT, R59, R6, PT ;  /* 0x000000063b00720c */ /* 0x000fe20003f04070 */
[----:B------:R-:W-:Y:S01]  /*7590*/  IMAD.HI.U32 R12, R2, R11, RZ ;  /* 0x0000000b020c7227 */ /* 0x000fe200078e00ff */
[----:B------:R-:W-:-:S03]  /*75a0*/  IABS R10, R21 ;  /* 0x00000015000a7213 */ /* 0x000fc60000000000 */
[----:B------:R-:W-:-:S04]  /*75b0*/  IMAD.MOV R12, RZ, RZ, -R12 ;  /* 0x000000ffff0c7224 */ /* 0x000fc800078e0a0c */
[----:B------:R-:W-:Y:S01]  /*75c0*/  @!P4 IMAD.IADD R7, R7, 0x1, -R59 ;  /* 0x000000010707c824 */ /* 0x000fe200078e0a3b */
[----:B------:R-:W-:-:S03]  /*75d0*/  ISETP.GE.AND P4, PT, R21, RZ, PT ;  /* 0x000000ff1500720c */ /* 0x000fc60003f86270 */
[----:B------:R-:W-:Y:S02]  /*75e0*/  @!P0 IMAD.IADD R6, R6, 0x1, -R59 ;  /* 0x0000000106068824 */ /* 0x000fe400078e0a3b */
[----:B------:R-:W-:-:S05]  /*75f0*/  @!P5 IMAD.MOV R54, RZ, RZ, -R54 ;  /* 0x000000ffff36d224 */ /* 0x000fca00078e0a36 */
[----:B------:R0:W-:Y:S04]  /*7600*/  STL [R1+0x33c], R54 ;  /* 0x00033c3601007387 */ /* 0x0001e80000100800 */
[----:B0-----:R-:W3:Y:S01]  /*7610*/  LDL.LU R54, [R1+0x2cf0] ;  /* 0x002cf00001367983 */ /* 0x001ee20000300800 */
[----:B--2---:R-:W-:Y:S02]  /*7620*/  IMAD.MOV.U32 R21, RZ, RZ, R3 ;  /* 0x000000ffff157224 */ /* 0x004fe400078e0003 */
[----:B------:R-:W-:Y:S02]  /*7630*/  IMAD R3, R59, R12, R11 ;  /* 0x0000000c3b037224 */ /* 0x000fe400078e020b */
[----:B------:R-:W-:-:S03]  /*7640*/  IMAD.MOV.U32 R12, RZ, RZ, R55 ;  /* 0x000000ffff0c7224 */ /* 0x000fc600078e0037 */
[----:B------:R-:W-:Y:S01]  /*7650*/  ISETP.GT.U32.AND P0, PT, R59, R3, PT ;  /* 0x000000033b00720c */ /* 0x000fe20003f04070 */
[----:B------:R-:W-:Y:S02]  /*7660*/  IMAD.MOV.U32 R55, RZ, RZ, R7 ;  /* 0x000000ffff377224 */ /* 0x000fe400078e0007 */
[----:B------:R-:W2:Y:S02]  /*7670*/  LDL R7, [R1+0x2adc] ;  /* 0x002adc0001077983 */ /* 0x000ea40000100800 */
[----:B------:R-:W-:-:S05]  /*7680*/  @!P1 IMAD.MOV R55, RZ, RZ, -R55 ;  /* 0x000000ffff379224 */ /* 0x000fca00078e0a37 */
[----:B------:R0:W-:Y:S03]  /*7690*/  STL [R1+0x340], R55 ;  /* 0x0003403701007387 */ /* 0x0001e60000100800 */
[----:B------:R-:W-:Y:S01]  /*76a0*/  @!P0 IMAD.IADD R3, R3, 0x1, -R59 ;  /* 0x0000000103038824 */ /* 0x000fe200078e0a3b */
[----:B------:R-:W-:Y:S01]  /*76b0*/  ISETP.GE.AND P0, PT, R23, RZ, PT ;  /* 0x000000ff1700720c */ /* 0x000fe20003f06270 */
[----:B0-----:R-:W3:Y:S04]  /*76c0*/  LDL.LU R55, [R1+0x2cec] ;  /* 0x002cec0001377983 */ /* 0x001ee80000300800 */
[----:B------:R-:W3:Y:S01]  /*76d0*/  LDL R23, [R1+0x2ae8] ;  /* 0x002ae80001177983 */ /* 0x000ee20000100800 */
[----:B------:R-:W-:Y:S01]  /*76e0*/  IMAD.HI.U32 R4, R2, R10, RZ ;  /* 0x0000000a02047227 */ /* 0x000fe200078e00ff */
[----:B------:R-:W-:-:S03]  /*76f0*/  ISETP.GT.U32.AND P6, PT, R59, R5, PT ;  /* 0x000000053b00720c */ /* 0x000fc60003fc4070 */
[----:B------:R-:W-:-:S04]  /*7700*/  IMAD.MOV R4, RZ, RZ, -R4 ;  /* 0x000000ffff047224 */ /* 0x000fc800078e0a04 */
[----:B------:R-:W-:-:S05]  /*7710*/  IMAD R4, R59, R4, R10 ;  /* 0x000000043b047224 */ /* 0x000fca00078e020a */
[----:B------:R-:W-:Y:S01]  /*7720*/  ISETP.GT.U32.AND P5, PT, R59, R4, PT ;  /* 0x000000043b00720c */ /* 0x000fe20003fa4070 */
[----:B------:R-:W-:Y:S01]  /*7730*/  @!P6 IMAD.IADD R5, R5, 0x1, -R59 ;  /* 0x000000010505e824 */ /* 0x000fe200078e0a3b */
[----:B------:R-:W-:Y:S01]  /*7740*/  IABS R9, R27 ;  /* 0x0000001b00097213 */ /* 0x000fe20000000000 */
[C---:B------:R-:W-:Y:S01]  /*7750*/  IMAD R0, R59.reuse, R0, R8 ;  /* 0x000000003b007224 */ /* 0x040fe200078e0208 */
[----:B------:R-:W-:Y:S02]  /*7760*/  IABS R10, R26 ;  /* 0x0000001a000a7213 */ /* 0x000fe40000000000 */
[----:B------:R-:W-:Y:S01]  /*7770*/  ISETP.GT.U32.AND P6, PT, R59, R5, PT ;  /* 0x000000053b00720c */ /* 0x000fe20003fc4070 */
[----:B------:R-:W-:-:S04]  /*7780*/  IMAD.HI.U32 R8, R2, R9, RZ ;  /* 0x0000000902087227 */ /* 0x000fc800078e00ff */
[----:B------:R-:W-:Y:S02]  /*7790*/  IMAD.MOV R8, RZ, RZ, -R8 ;  /* 0x000000ffff087224 */ /* 0x000fe400078e0a08 */
[----:B------:R-:W-:Y:S02]  /*77a0*/  @!P5 IMAD.IADD R4, R4, 0x1, -R59 ;  /* 0x000000010404d824 */ /* 0x000fe400078e0a3b */
[----:B------:R-:W-:-:S03]  /*77b0*/  IMAD.HI.U32 R11, R2, R10, RZ ;  /* 0x0000000a020b7227 */ /* 0x000fc600078e00ff */
[C---:B------:R-:W-:Y:S01]  /*77c0*/  ISETP.GT.U32.AND P5, PT, R59.reuse, R4, PT ;  /* 0x000000043b00720c */ /* 0x040fe20003fa4070 */
[----:B------:R-:W-:Y:S02]  /*77d0*/  IMAD R9, R59, R8, R9 ;  /* 0x000000083b097224 */ /* 0x000fe400078e0209 */
[----:B------:R-:W-:Y:S02]  /*77e0*/  IMAD.MOV.U32 R8, RZ, RZ, R6 ;  /* 0x000000ffff087224 */ /* 0x000fe400078e0006 */
[----:B------:R-:W-:Y:S02]  /*77f0*/  IMAD.MOV R11, RZ, RZ, -R11 ;  /* 0x000000ffff0b7224 */ /* 0x000fe400078e0a0b */
[----:B------:R-:W-:Y:S01]  /*7800*/  @!P6 IMAD.IADD R5, R5, 0x1, -R59 ;  /* 0x000000010505e824 */ /* 0x000fe200078e0a3b */
[C---:B------:R-:W-:Y:S01]  /*7810*/  ISETP.GT.U32.AND P6, PT, R59.reuse, R0, PT ;  /* 0x000000003b00720c */ /* 0x040fe20003fc4070 */
[----:B------:R-:W-:Y:S01]  /*7820*/  @!P2 IMAD.MOV R8, RZ, RZ, -R8 ;  /* 0x000000ffff08a224 */ /* 0x000fe200078e0a08 */
[----:B------:R-:W-:Y:S01]  /*7830*/  ISETP.GE.AND P1, PT, R22, RZ, PT ;  /* 0x000000ff1600720c */ /* 0x000fe20003f26270 */
[----:B------:R-:W-:-:S02]  /*7840*/  IMAD R10, R59, R11, R10 ;  /* 0x0000000b3b0a7224 */ /* 0x000fc400078e020a */
[----:B------:R-:W4:Y:S04]  /*7850*/  LDL R11, [R1+0x116c] ;  /* 0x00116c00010b7983 */ /* 0x000f280000100800 */
[----:B------:R-:W-:Y:S01]  /*7860*/  STL [R1+0x344], R6 ;  /* 0x0003440601007387 */ /* 0x000fe20000100800 */
[----:B------:R-:W-:-:S03]  /*7870*/  @!P5 IMAD.IADD R4, R4, 0x1, -R59 ;  /* 0x000000010404d824 */ /* 0x000fc600078e0a3b */
[----:B------:R3:W-:Y:S01]  /*7880*/  @!P2 STL [R1+0x344], R8 ;  /* 0x000344080100a387 */ /* 0x0007e20000100800 */
[----:B------:R-:W-:Y:S01]  /*7890*/  @!P6 IMAD.IADD R0, R0, 0x1, -R59 ;  /* 0x000000010000e824 */ /* 0x000fe200078e0a3b */
[C---:B------:R-:W-:Y:S02]  /*78a0*/  ISETP.GT.U32.AND P6, PT, R59.reuse, R3, PT ;  /* 0x000000033b00720c */ /* 0x040fe40003fc4070 */
[C---:B------:R-:W-:Y:S02]  /*78b0*/  ISETP.GT.U32.AND P5, PT, R59.reuse, R10, PT ;  /* 0x0000000a3b00720c */ /* 0x040fe40003fa4070 */
[----:B------:R-:W-:-:S09]  /*78c0*/  ISETP.GT.U32.AND P2, PT, R59, R0, PT ;  /* 0x000000003b00720c */ /* 0x000fd20003f44070 */
[--C-:B------:R-:W-:Y:S02]  /*78d0*/  @!P6 IMAD.IADD R3, R3, 0x1, -R59.reuse ;  /* 0x000000010303e824 */ /* 0x100fe400078e0a3b */
[----:B------:R-:W-:Y:S01]  /*78e0*/  @!P5 IMAD.IADD R10, R10, 0x1, -R59 ;  /* 0x000000010a0ad824 */ /* 0x000fe200078e0a3b */
[----:B------:R-:W-:Y:S01]  /*78f0*/  ISETP.GE.AND P5, PT, R28, RZ, PT ;  /* 0x000000ff1c00720c */ /* 0x000fe20003fa6270 */
[----:B------:R-:W-:Y:S02]  /*7900*/  @!P1 IMAD.MOV R3, RZ, RZ, -R3 ;  /* 0x000000ffff039224 */ /* 0x000fe400078e0a03 */
[----:B------:R-:W-:Y:S02]  /*7910*/  @!P2 IMAD.IADD R0, R0, 0x1, -R59 ;  /* 0x000000010000a824 */ /* 0x000fe400078e0a3b */
[----:B--2---:R-:W-:Y:S01]  /*7920*/  IMAD.MOV.U32 R22, RZ, RZ, R7 ;  /* 0x000000ffff167224 */ /* 0x004fe200078e0007 */
[----:B------:R-:W-:Y:S01]  /*7930*/  IABS R7, R28 ;  /* 0x0000001c00077213 */ /* 0x000fe20000000000 */
[----:B---3--:R-:W-:-:S02]  /*7940*/  IMAD.MOV.U32 R8, RZ, RZ, R23 ;  /* 0x000000ffff087224 */ /* 0x008fc400078e0017 */
[----:B------:R-:W-:Y:S02]  /*7950*/  IMAD.MOV.U32 R23, RZ, RZ, R22 ;  /* 0x000000ffff177224 */ /* 0x000fe400078e0016 */
[----:B------:R-:W-:Y:S02]  /*7960*/  IMAD.MOV.U32 R22, RZ, RZ, R12 ;  /* 0x000000ffff167224 */ /* 0x000fe400078e000c */
[----:B------:R-:W-:Y:S02]  /*7970*/  IMAD.MOV.U32 R12, RZ, RZ, R18 ;  /* 0x000000ffff0c7224 */ /* 0x000fe400078e0012 */
[----:B------:R-:W-:Y:S02]  /*7980*/  IMAD.MOV.U32 R18, RZ, RZ, R56 ;  /* 0x000000ffff127224 */ /* 0x000fe400078e0038 */
[----:B------:R-:W-:Y:S02]  /*7990*/  IMAD.MOV.U32 R56, RZ, RZ, R5 ;  /* 0x000000ffff387224 */ /* 0x000fe400078e0005 */
[----:B------:R-:W-:-:S02]  /*79a0*/  IMAD.MOV.U32 R5, RZ, RZ, R57 ;  /* 0x000000ffff057224 */ /* 0x000fc400078e0039 */
[----:B------:R-:W-:Y:S02]  /*79b0*/  IMAD.MOV.U32 R57, RZ, RZ, R4 ;  /* 0x000000ffff397224 */ /* 0x000fe400078e0004 */
[----:B------:R-:W2:Y:S01]  /*79c0*/  LDL R4, [R1+0x2ad8] ;  /* 0x002ad80001047983 */ /* 0x000ea20000100800 */
[----:B------:R-:W-:-:S04]  /*79d0*/  IMAD.HI.U32 R6, R2, R7, RZ ;  /* 0x0000000702067227 */ /* 0x000fc800078e00ff */
[----:B------:R-:W-:Y:S02]  /*79e0*/  @!P3 IMAD.MOV R56, RZ, RZ, -R56 ;  /* 0x000000ffff38b224 */ /* 0x000fe400078e0a38 */
[----:B------:R-:W-:Y:S02]  /*79f0*/  @!P4 IMAD.MOV R57, RZ, RZ, -R57 ;  /* 0x000000ffff39c224 */ /* 0x000fe400078e0a39 */
[----:B------:R-:W-:Y:S01]  /*7a00*/  IMAD.MOV R6, RZ, RZ, -R6 ;  /* 0x000000ffff067224 */ /* 0x000fe200078e0a06 */
[----:B------:R0:W-:Y:S01]  /*7a10*/  STL [R1+0x348], R56 ;  /* 0x0003483801007387 */ /* 0x0001e20000100800 */
[----:B------:R-:W-:Y:S01]  /*7a20*/  IMAD.MOV.U32 R28, RZ, RZ, R8 ;  /* 0x000000ffff1c7224 */ /* 0x000fe200078e0008 */
[----:B------:R-:W-:Y:S01]  /*7a30*/  IABS R8, R30 ;  /* 0x0000001e00087213 */ /* 0x000fe20000000000 */
[----:B------:R-:W-:Y:S01]  /*7a40*/  IMAD R7, R59, R6, R7 ;  /* 0x000000063b077224 */ /* 0x000fe200078e0207 */
[----:B------:R-:W-:Y:S01]  /*7a50*/  IABS R6, R31 ;  /* 0x0000001f00067213 */ /* 0x000fe20000000000 */
[----:B0-----:R-:W3:Y:S04]  /*7a60*/  LDL.LU R56, [R1+0x2ce8] ;  /* 0x002ce80001387983 */ /* 0x001ee80000300800 */
[----:B------:R0:W-:Y:S04]  /*7a70*/  STL [R1+0x34c], R57 ;  /* 0x00034c3901007387 */ /* 0x0001e80000100800 */
[----:B0-----:R-:W3:Y:S04]  /*7a80*/  LDL.LU R57, [R1+0x2ce4] ;  /* 0x002ce40001397983 */ /* 0x001ee80000300800 */
[----:B------:R0:W-:Y:S02]  /*7a90*/  STL [R1+0x350], R3 ;  /* 0x0003500301007387 */ /* 0x0001e40000100800 */
[----:B0-----:R-:W-:-:S02]  /*7aa0*/  IMAD.MOV.U32 R3, RZ, RZ, R8 ;  /* 0x000000ffff037224 */ /* 0x001fc400078e0008 */
[----:B------:R-:W-:Y:S02]  /*7ab0*/  IMAD.MOV.U32 R8, RZ, RZ, R58 ;  /* 0x000000ffff087224 */ /* 0x000fe400078e003a */
[----:B------:R-:W-:Y:S02]  /*7ac0*/  IMAD.MOV.U32 R58, RZ, RZ, R0 ;  /* 0x000000ffff3a7224 */ /* 0x000fe400078e0000 */
[----:B------:R-:W-:Y:S02]  /*7ad0*/  IMAD.MOV.U32 R0, RZ, RZ, R6 ;  /* 0x000000ffff007224 */ /* 0x000fe400078e0006 */
[----:B------:R-:W3:Y:S01]  /*7ae0*/  LDL R6, [R1+0x2ae4] ;  /* 0x002ae40001067983 */ /* 0x000ee20000100800 */
[C---:B------:R-:W-:Y:S02]  /*7af0*/  ISETP.GT.U32.AND P4, PT, R59.reuse, R9, PT ;  /* 0x000000093b00720c */ /* 0x040fe40003f84070 */
[----:B------:R-:W-:Y:S02]  /*7b00*/  ISETP.GT.U32.AND P2, PT, R59, R7, PT ;  /* 0x000000073b00720c */ /* 0x000fe40003f44070 */
[----:B------:R-:W-:-:S02]  /*7b10*/  ISETP.GE.AND P3, PT, R26, RZ, PT ;  /* 0x000000ff1a00720c */ /* 0x000fc40003f66270 */
[----:B------:R-:W-:Y:S01]  /*7b20*/  ISETP.GE.AND P6, PT, R27, RZ, PT ;  /* 0x000000ff1b00720c */ /* 0x000fe20003fc6270 */
[----:B------:R-:W-:-:S06]  /*7b30*/  IMAD.MOV.U32 R27, RZ, RZ, R5 ;  /* 0x000000ffff1b7224 */ /* 0x000fcc00078e0005 */
[--C-:B------:R-:W-:Y:S01]  /*7b40*/  @!P4 IMAD.IADD R9, R9, 0x1, -R59.reuse ;  /* 0x000000010909c824 */ /* 0x100fe200078e0a3b */
[----:B------:R-:W-:Y:S01]  /*7b50*/  ISETP.GT.U32.AND P4, PT, R59, R10, PT ;  /* 0x0000000a3b00720c */ /* 0x000fe20003f84070 */
[----:B------:R-:W-:-:S03]  /*7b60*/  @!P2 IMAD.IADD R7, R7, 0x1, -R59 ;  /* 0x000000010707a824 */ /* 0x000fc600078e0a3b */
[C---:B------:R-:W-:Y:S02]  /*7b70*/  ISETP.GT.U32.AND P1, PT, R59.reuse, R9, PT ;  /* 0x000000093b00720c */ /* 0x040fe40003f24070 */
[----:B------:R-:W-:Y:S01]  /*7b80*/  ISETP.GT.U32.AND P2, PT, R59, R7, PT ;  /* 0x000000073b00720c */ /* 0x000fe20003f44070 */
[----:B------:R-:W-:-:S06]  /*7b90*/  @!P0 IMAD.MOV R58, RZ, RZ, -R58 ;  /* 0x000000ffff3a8224 */ /* 0x000fcc00078e0a3a */
[----:B------:R-:W-:Y:S01]  /*7ba0*/  @!P4 IMAD.IADD R10, R10, 0x1, -R59 ;  /* 0x000000010a0ac824 */ /* 0x000fe200078e0a3b */
[----:B------:R-:W-:-:S03]  /*7bb0*/  ISETP.GE.AND P0, PT, R29, RZ, PT ;  /* 0x000000ff1d00720c */ /* 0x000fc60003f06270 */
[--C-:B------:R-:W-:Y:S01]  /*7bc0*/  @!P1 IMAD.IADD R9, R9, 0x1, -R59.reuse ;  /* 0x0000000109099824 */ /* 0x100fe200078e0a3b */
[----:B------:R-:W-:Y:S01]  /*7bd0*/  ISETP.GE.AND P1, PT, R30, RZ, PT ;  /* 0x000000ff1e00720c */ /* 0x000fe20003f26270 */
[----:B------:R-:W-:Y:S01]  /*7be0*/  @!P2 IMAD.IADD R7, R7, 0x1, -R59 ;  /* 0x000000010707a824 */ /* 0x000fe200078e0a3b */
[----:B------:R-:W-:Y:S01]  /*7bf0*/  ISETP.GE.AND P2, PT, R31, RZ, PT ;  /* 0x000000ff1f00720c */ /* 0x000fe20003f46270 */
[----:B------:R0:W-:Y:S01]  /*7c00*/  STL [R1+0x354], R58 ;  /* 0x0003543a01007387 */ /* 0x0001e20000100800 */
[----:B------:R-:W-:Y:S02]  /*7c10*/  @!P6 IMAD.MOV R9, RZ, RZ, -R9 ;  /* 0x000000ffff09e224 */ /* 0x000fe400078e0a09 */
[----:B------:R-:W-:Y:S01]  /*7c20*/  @!P5 IMAD.MOV R7, RZ, RZ, -R7 ;  /* 0x000000ffff07d224 */ /* 0x000fe200078e0a07 */
[----:B------:R-:W-:Y:S01]  /*7c30*/  ISETP.GE.AND P5, PT, R32, RZ, PT ;  /* 0x000000ff2000720c */ /* 0x000fe20003fa6270 */
[----:B0-----:R-:W4:Y:S01]  /*7c40*/  LDL.LU R58, [R1+0x2ce0] ;  /* 0x002ce000013a7983 */ /* 0x001f220000300800 */
[----:B--2---:R-:W-:Y:S01]  /*7c50*/  IMAD.MOV.U32 R26, RZ, RZ, R4 ;  /* 0x000000ffff1a7224 */ /* 0x004fe200078e0004 */
[----:B------:R-:W-:-:S05]  /*7c60*/  IABS R4, R29 ;  /* 0x0000001d00047213 */ /* 0x000fca0000000000 */
[----:B------:R-:W-:-:S04]  /*7c70*/  IMAD.HI.U32 R5, R2, R4, RZ ;  /* 0x0000000402057227 */ /* 0x000fc800078e00ff */
[----:B------:R-:W-:-:S04]  /*7c80*/  IMAD.MOV R5, RZ, RZ, -R5 ;  /* 0x000000ffff057224 */ /* 0x000fc800078e0a05 */
[----:B------:R-:W-:-:S05]  /*7c90*/  IMAD R4, R59, R5, R4 ;  /* 0x000000053b047224 */ /* 0x000fca00078e0204 */
[----:B------:R-:W-:Y:S01]  /*7ca0*/  ISETP.GT.U32.AND P4, PT, R59, R4, PT ;  /* 0x000000043b00720c */ /* 0x000fe20003f84070 */
[----:B------:R-:W-:Y:S02]  /*7cb0*/  IMAD.MOV.U32 R29, RZ, RZ, R8 ;  /* 0x000000ffff1d7224 */ /* 0x000fe400078e0008 */
[----:B------:R-:W-:-:S04]  /*7cc0*/  IMAD.HI.U32 R8, R2, R3, RZ ;  /* 0x0000000302087227 */ /* 0x000fc800078e00ff */
[----:B------:R-:W-:-:S06]  /*7cd0*/  IMAD.MOV R8, RZ, RZ, -R8 ;  /* 0x000000ffff087224 */ /* 0x000fcc00078e0a08 */
[----:B------:R-:W-:Y:S02]  /*7ce0*/  @!P4 IMAD.IADD R4, R4, 0x1, -R59 ;  /* 0x000000010404c824 */ /* 0x000fe400078e0a3b */
[----:B------:R-:W-:-:S03]  /*7cf0*/  IMAD R3, R59, R8, R3 ;  /* 0x000000083b037224 */ /* 0x000fc600078e0203 */
[----:B------:R-:W-:Y:S01]  /*7d00*/  ISETP.GT.U32.AND P4, PT, R59, R4, PT ;  /* 0x000000043b00720c */ /* 0x000fe20003f84070 */
[----:B------:R-:W-:-:S04]  /*7d10*/  IMAD.HI.U32 R5, R2, R0, RZ ;  /* 0x0000000002057227 */ /* 0x000fc800078e00ff */
[----:B---3--:R-:W-:-:S04]  /*7d20*/  IMAD.MOV.U32 R30, RZ, RZ, R6 ;  /* 0x000000ffff1e7224 */ /* 0x008fc800078e0006 */
[----:B------:R-:W-:Y:S02]  /*7d30*/  IMAD.MOV.U32 R31, RZ, RZ, R30 ;  /* 0x000000ffff1f7224 */ /* 0x000fe400078e001e */
[----:B------:R-:W-:Y:S02]  /*7d40*/  IMAD.MOV.U32 R30, RZ, RZ, R22 ;  /* 0x000000ffff1e7224 */ /* 0x000fe400078e0016 */
[----:B------:R-:W-:Y:S02]  /*7d50*/  IMAD.MOV.U32 R22, RZ, RZ, R20 ;  /* 0x000000ffff167224 */ /* 0x000fe400078e0014 */
[----:B------:R-:W-:Y:S02]  /*7d60*/  IMAD.MOV.U32 R20, RZ, RZ, R60 ;  /* 0x000000ffff147224 */ /* 0x000fe400078e003c */
[----:B------:R-:W-:Y:S01]  /*7d70*/  IMAD.MOV.U32 R60, RZ, RZ, R10 ;  /* 0x000000ffff3c7224 */ /* 0x000fe200078e000a */
[----:B------:R-:W-:Y:S01]  /*7d80*/  IABS R8, R33 ;  /* 0x0000002100087213 */ /* 0x000fe20000000000 */
[----:B------:R-:W-:Y:S01]  /*7d90*/  IMAD.MOV R5, RZ, RZ, -R5 ;  /* 0x000000ffff057224 */ /* 0x000fe200078e0a05 */
[----:B------:R-:W-:Y:S01]  /*7da0*/  IABS R6, R32 ;  /* 0x0000002000067213 */ /* 0x000fe20000000000 */
[----:B------:R-:W-:Y:S01]  /*7db0*/  @!P3 IMAD.MOV R60, RZ, RZ, -R60 ;  /* 0x000000ffff3cb224 */ /* 0x000fe200078e0a3c */
[C---:B------:R-:W-:Y:S01]  /*7dc0*/  ISETP.GT.U32.AND P3, PT, R59.reuse, R3, PT ;  /* 0x000000033b00720c */ /* 0x040fe20003f64070 */
[----:B------:R-:W-:Y:S01]  /*7dd0*/  IMAD R0, R59, R5, R0 ;  /* 0x000000053b007224 */ /* 0x000fe200078e0200 */
[----:B------:R-:W2:Y:S01]  /*7de0*/  LDL R10, [R1+0x2ad0] ;  /* 0x002ad000010a7983 */ /* 0x000ea20000100800 */
[----:B------:R-:W-:-:S02]  /*7df0*/  @!P4 IMAD.IADD R4, R4, 0x1, -R59 ;  /* 0x000000010404c824 */ /* 0x000fc400078e0a3b */
[----:B------:R-:W-:Y:S02]  /*7e00*/  IMAD.MOV.U32 R5, RZ, RZ, R8 ;  /* 0x000000ffff057224 */ /* 0x000fe400078e0008 */
[----:B------:R-:W-:Y:S01]  /*7e10*/  IMAD.HI.U32 R8, R2, R6, RZ ;  /* 0x0000000602087227 */ /* 0x000fe200078e00ff */
[----:B------:R0:W-:Y:S03]  /*7e20*/  STL [R1+0x358], R60 ;  /* 0x0003583c01007387 */ /* 0x0001e60000100800 */
[----:B------:R-:W-:Y:S02]  /*7e30*/  IMAD.MOV.U32 R32, RZ, RZ, R4 ;  /* 0x000000ffff207224 */ /* 0x000fe400078e0004 */
[----:B------:R-:W-:Y:S02]  /*7e40*/  @!P3 IMAD.IADD R3, R3, 0x1, -R59 ;  /* 0x000000010303b824 */ /* 0x000fe400078e0a3b */
[----:B------:R-:W-:Y:S01]  /*7e50*/  IMAD.MOV R8, RZ, RZ, -R8 ;  /* 0x000000ffff087224 */ /* 0x000fe200078e0a08 */
[----:B0-----:R-:W3:Y:S02]  /*7e60*/  LDL.LU R60, [R1+0x2cdc] ;  /* 0x002cdc00013c7983 */ /* 0x001ee40000300800 */
[C---:B------:R-:W-:Y:S01]  /*7e70*/  ISETP.GT.U32.AND P3, PT, R59.reuse, R3, PT ;  /* 0x000000033b00720c */ /* 0x040fe20003f64070 */
[----:B------:R-:W-:Y:S01]  /*7e80*/  @!P0 IMAD.MOV R32, RZ, RZ, -R32 ;  /* 0x000000ffff208224 */ /* 0x000fe200078e0a20 */
[----:B------:R0:W-:Y:S01]  /*7e90*/  STL [R1+0x35c], R9 ;  /* 0x00035c0901007387 */ /* 0x0001e20000100800 */
[----:B------:R-:W-:-:S03]  /*7ea0*/  IMAD R6, R59, R8, R6 ;  /* 0x000000083b067224 */ /* 0x000fc600078e0206 */
[----:B------:R1:W-:Y:S01]  /*7eb0*/  STL [R1+0x360], R7 ;  /* 0x0003600701007387 */ /* 0x0003e20000100800 */
[----:B------:R-:W-:Y:S02]  /*7ec0*/  IABS R8, R35 ;  /* 0x0000002300087213 */ /* 0x000fe40000000000 */
[----:B0-----:R-:W-:Y:S01]  /*7ed0*/  IABS R9, R34 ;  /* 0x0000002200097213 */ /* 0x001fe20000000000 */
[C---:B-1----:R-:W-:Y:S01]  /*7ee0*/  IMAD.HI.U32 R7, R2.reuse, R5, RZ ;  /* 0x0000000502077227 */ /* 0x042fe200078e00ff */
[----:B------:R0:W-:Y:S03]  /*7ef0*/  STL [R1+0x364], R32 ;  /* 0x0003642001007387 */ /* 0x0001e60000100800 */
[----:B------:R-:W-:Y:S02]  /*7f00*/  IMAD.MOV R7, RZ, RZ, -R7 ;  /* 0x000000ffff077224 */ /* 0x000fe400078e0a07 */
[----:B------:R-:W-:-:S04]  /*7f10*/  IMAD.HI.U32 R4, R2, R9, RZ ;  /* 0x0000000902047227 */ /* 0x000fc800078e00ff */
[----:B0-----:R-:W-:Y:S02]  /*7f20*/  IMAD.MOV.U32 R32, RZ, RZ, R31 ;  /* 0x000000ffff207224 */ /* 0x001fe400078e001f */
[----:B----4-:R-:W-:Y:S02]  /*7f30*/  IMAD.MOV.U32 R31, RZ, RZ, R11 ;  /* 0x000000ffff1f7224 */ /* 0x010fe400078e000b */
[----:B------:R-:W-:-:S04]  /*7f40*/  IMAD.HI.U32 R11, R2, R8, RZ ;  /* 0x00000008020b7227 */ /* 0x000fc800078e00ff */
[----:B------:R-:W-:Y:S01]  /*7f50*/  IMAD R7, R59, R7, R5 ;  /* 0x000000073b077224 */ /* 0x000fe200078e0205 */
[----:B------:R-:W-:Y:S01]  /*7f60*/  IABS R5, R36 ;  /* 0x0000002400057213 */ /* 0x000fe20000000000 */
[----:B------:R-:W-:Y:S02]  /*7f70*/  IMAD.MOV R4, RZ, RZ, -R4 ;  /* 0x000000ffff047224 */ /* 0x000fe400078e0a04 */
[----:B------:R-:W-:Y:S02]  /*7f80*/  IMAD.MOV R11, RZ, RZ, -R11 ;  /* 0x000000ffff0b7224 */ /* 0x000fe400078e0a0b */
[----:B------:R-:W-:Y:S02]  /*7f90*/  @!P3 IMAD.IADD R3, R3, 0x1, -R59 ;  /* 0x000000010303b824 */ /* 0x000fe400078e0a3b */
[----:B------:R-:W-:Y:S02]  /*7fa0*/  IMAD R4, R59, R4, R9 ;  /* 0x000000043b047224 */ /* 0x000fe400078e0209 */
[----:B------:R-:W-:-:S02]  /*7fb0*/  IMAD.MOV.U32 R9, RZ, RZ, R5 ;  /* 0x000000ffff097224 */ /* 0x000fc400078e0005 */
[C---:B------:R-:W-:Y:S02]  /*7fc0*/  IMAD R5, R59.reuse, R11, R8 ;  /* 0x0000000b3b057224 */ /* 0x040fe400078e0208 */
[----:B------:R-:W-:Y:S02]  /*7fd0*/  IMAD.MOV.U32 R11, RZ, RZ, R61 ;  /* 0x000000ffff0b7224 */ /* 0x000fe400078e003d */
[----:B------:R-:W-:Y:S02]  /*7fe0*/  IMAD.MOV.U32 R61, RZ, RZ, R3 ;  /* 0x000000ffff3d7224 */ /* 0x000fe400078e0003 */
[----:B------:R-:W4:Y:S01]  /*7ff0*/  LDL.LU R3, [R1+0x88] ;  /* 0x0000880001037983 */ /* 0x000f220000300800 */
[----:B------:R-:W-:-:S13]  /*8000*/  ISETP.GT.U32.AND P6, PT, R59, R0, PT ;  /* 0x000000003b00720c */ /* 0x000fda0003fc4070 */
[----:B------:R-:W-:-:S05]  /*8010*/  @!P6 IMAD.IADD R0, R0, 0x1, -R59 ;  /* 0x000000010000e824 */ /* 0x000fca00078e0a3b */
[----:B------:R-:W-:Y:S01]  /*8020*/  ISETP.GT.U32.AND P6, PT, R59, R0, PT ;  /* 0x000000003b00720c */ /* 0x000fe20003fc4070 */
[----:B------:R-:W-:-:S12]  /*8030*/  @!P1 IMAD.MOV R61, RZ, RZ, -R61 ;  /* 0x000000ffff3d9224 */ /* 0x000fd800078e0a3d */
[--C-:B------:R-:W-:Y:S01]  /*8040*/  @!P6 IMAD.IADD R0, R0, 0x1, -R59.reuse ;  /* 0x000000010000e824 */ /* 0x100fe200078e0a3b */
[----:B------:R-:W-:Y:S01]  /*8050*/  ISETP.GT.U32.AND P6, PT, R59, R4, PT ;  /* 0x000000043b00720c */ /* 0x000fe20003fc4070 */
[----:B------:R0:W-:Y:S04]  /*8060*/  STL [R1+0x368], R61 ;  /* 0x0003683d01007387 */ /* 0x0001e80000100800 */
[----:B0-----:R-:W3:Y:S08]  /*8070*/  LDL.LU R61, [R1+0x2cd8] ;  /* 0x002cd800013d7983 */ /* 0x001ef00000300800 */
[----:B------:R-:W-:Y:S01]  /*8080*/  @!P6 IMAD.IADD R4, R4, 0x1, -R59 ;  /* 0x000000010404e824 */ /* 0x000fe200078e0a3b */
[----:B------:R-:W-:-:S02]  /*8090*/  ISETP.GE.AND P6, PT, R35, RZ, PT ;  /* 0x000000ff2300720c */ /* 0x000fc40003fc6270 */
[----:B------:R-:W3:Y:S01]  /*80a0*/  LDL.LU R35, [R1+0x8c] ;  /* 0x00008c0001237983 */ /* 0x000ee20000300800 */
[C---:B------:R-:W-:Y:S02]  /*80b0*/  ISETP.GT.U32.AND P4, PT, R59.reuse, R6, PT ;  /* 0x000000063b00720c */ /* 0x040fe40003f84070 */
[----:B------:R-:W-:-:S11]  /*80c0*/  ISETP.GT.U32.AND P3, PT, R59, R7, PT ;  /* 0x000000073b00720c */ /* 0x000fd60003f64070 */
[----:B------:R-:W-:-:S05]  /*80d0*/  @!P4 IMAD.IADD R6, R6, 0x1, -R59 ;  /* 0x000000010606c824 */ /* 0x000fca00078e0a3b */
[----:B------:R-:W-:Y:S02]  /*80e0*/  ISETP.GT.U32.AND P4, PT, R59, R6, PT ;  /* 0x000000063b00720c */ /* 0x000fe40003f84070 */
[----:B------:R-:W-:Y:S01]  /*80f0*/  ISETP.GE.AND P0, PT, R33, RZ, PT ;  /* 0x000000ff2100720c */ /* 0x000fe20003f06270 */
[----:B------:R-:W-:Y:S01]  /*8100*/  @!P3 IMAD.IADD R7, R7, 0x1, -R59 ;  /* 0x000000010707b824 */ /* 0x000fe200078e0a3b */
[----:B------:R-:W-:-:S09]  /*8110*/  ISETP.GE.AND P1, PT, R34, RZ, PT ;  /* 0x000000ff2200720c */ /* 0x000fd20003f26270 */
[----:B------:R-:W-:Y:S01]  /*8120*/  @!P4 IMAD.IADD R6, R6, 0x1, -R59 ;  /* 0x000000010606c824 */ /* 0x000fe200078e0a3b */
[C---:B------:R-:W-:Y:S02]  /*8130*/  ISETP.GT.U32.AND P4, PT, R59.reuse, R5, PT ;  /* 0x000000053b00720c */ /* 0x040fe40003f84070 */
[----:B------:R-:W-:Y:S01]  /*8140*/  ISETP.GT.U32.AND P3, PT, R59, R7, PT ;  /* 0x000000073b00720c */ /* 0x000fe20003f64070 */
[----:B------:R-:W-:-:S05]  /*8150*/  @!P2 IMAD.MOV R0, RZ, RZ, -R0 ;  /* 0x000000ffff00a224 */ /* 0x000fca00078e0a00 */
[----:B------:R0:W-:Y:S05]  /*8160*/  STL [R1+0x36c], R0 ;  /* 0x00036c0001007387 */ /* 0x0001ea0000100800 */
[--C-:B------:R-:W-:Y:S01]  /*8170*/  @!P4 IMAD.IADD R5, R5, 0x1, -R59.reuse ;  /* 0x000000010505c824 */ /* 0x100fe200078e0a3b */
[----:B------:R-:W-:Y:S01]  /*8180*/  ISETP.GT.U32.AND P4, PT, R59, R4, PT ;  /* 0x000000043b00720c */ /* 0x000fe20003f84070 */
[----:B------:R-:W-:-:S03]  /*8190*/  @!P3 IMAD.IADD R7, R7, 0x1, -R59 ;  /* 0x000000010707b824 */ /* 0x000fc600078e0a3b */
[----:B------:R-:W-:Y:S01]  /*81a0*/  ISETP.GT.U32.AND P2, PT, R59, R5, PT ;  /* 0x000000053b00720c */ /* 0x000fe20003f44070 */
[----:B------:R-:W-:-:S08]  /*81b0*/  @!P0 IMAD.MOV R7, RZ, RZ, -R7 ;  /* 0x000000ffff078224 */ /* 0x000fd000078e0a07 */
[----:B------:R-:W-:-:S04]  /*81c0*/  @!P4 IMAD.IADD R4, R4, 0x1, -R59 ;  /* 0x000000010404c824 */ /* 0x000fc800078e0a3b */
[----:B------:R-:W-:Y:S01]  /*81d0*/  @!P2 IMAD.IADD R5, R5, 0x1, -R59 ;  /* 0x000000010505a824 */ /* 0x000fe200078e0a3b */
[----:B------:R-:W-:Y:S02]  /*81e0*/  ISETP.GE.AND P4, PT, R37, RZ, PT ;  /* 0x000000ff2500720c */ /* 0x000fe40003f86270 */
[----:B------:R-:W-:Y:S01]  /*81f0*/  ISETP.GE.AND P2, PT, R38, RZ, PT ;  /* 0x000000ff2600720c */ /* 0x000fe20003f46270 */
[----:B--2---:R-:W-:Y:S01]  /*8200*/  IMAD.MOV.U32 R33, RZ, RZ, R10 ;  /* 0x000000ffff217224 */ /* 0x004fe200078e000a */
[----:B------:R-:W-:-:S05]  /*8210*/  IABS R10, R37 ;  /* 0x00000025000a7213 */ /* 0x000fca0000000000 */
[----:B------:R-:W-:Y:S02]  /*8220*/  IMAD.MOV.U32 R8, RZ, RZ, R10 ;  /* 0x000000ffff087224 */ /* 0x000fe400078e000a */
[----:B------:R-:W-:-:S04]  /*8230*/  IMAD.HI.U32 R10, R2, R9, RZ ;  /* 0x00000009020a7227 */ /* 0x000fc800078e00ff */
[----:B----4-:R-:W-:Y:S02]  /*8240*/  IMAD.MOV.U32 R34, RZ, RZ, R3 ;  /* 0x000000ffff227224 */ /* 0x010fe400078e0003 */
[----:B------:R-:W-:Y:S02]  /*8250*/  IMAD.MOV R3, RZ, RZ, -R10 ;  /* 0x000000ffff037224 */ /* 0x000fe400078e0a0a */
[----:B------:R-:W-:-:S04]  /*8260*/  IMAD.HI.U32 R10, R2, R8, RZ ;  /* 0x00000008020a7227 */ /* 0x000fc800078e00ff */
[----:B------:R-:W-:-:S04]  /*8270*/  IMAD.MOV R10, RZ, RZ, -R10 ;  /* 0x000000ffff0a7224 */ /* 0x000fc800078e0a0a */
[C---:B0-----:R-:W-:Y:S02]  /*8280*/  IMAD R0, R59.reuse, R10, R8 ;  /* 0x0000000a3b007224 */ /* 0x041fe400078e0208 */
[----:B------:R-:W-:Y:S02]  /*8290*/  IMAD.MOV.U32 R8, RZ, RZ, R6 ;  /* 0x000000ffff087224 */ /* 0x000fe400078e0006 */
[C---:B------:R-:W-:Y:S02]  /*82a0*/  IMAD R3, R59.reuse, R3, R9 ;  /* 0x000000033b037224 */ /* 0x040fe400078e0209 */
[----:B------:R-:W-:Y:S01]  /*82b0*/  @!P5 IMAD.MOV R8, RZ, RZ, -R8 ;  /* 0x000000ffff08d224 */ /* 0x000fe200078e0a08 */
[----:B------:R-:W-:Y:S02]  /*82c0*/  IABS R9, R38 ;  /* 0x0000002600097213 */ /* 0x000fe40000000000 */
[----:B------:R-:W-:Y:S02]  /*82d0*/  ISETP.GT.U32.AND P3, PT, R59, R3, PT ;  /* 0x000000033b00720c */ /* 0x000fe40003f64070 */
[----:B------:R-:W-:Y:S01]  /*82e0*/  STL [R1+0x374], R8 ;  /* 0x0003740801007387 */ /* 0x000fe20000100800 */
[----:B------:R-:W-:-:S03]  /*82f0*/  IMAD.HI.U32 R6, R2, R9, RZ ;  /* 0x0000000902067227 */ /* 0x000fc600078e00ff */
[----:B------:R0:W-:Y:S01]  /*8300*/  STL [R1+0x378], R7 ;  /* 0x0003780701007387 */ /* 0x0001e20000100800 */
[----:B------:R-:W-:Y:S02]  /*8310*/  IMAD.MOV R6, RZ, RZ, -R6 ;  /* 0x000000ffff067224 */ /* 0x000fe400078e0a06 */
[----:B0-----:R-:W-:-:S04]  /*8320*/  IMAD.MOV.U32 R7, RZ, RZ, R4 ;  /* 0x000000ffff077224 */ /* 0x001fc800078e0004 */
[----:B------:R-:W-:Y:S02]  /*8330*/  @!P1 IMAD.MOV R7, RZ, RZ, -R7 ;  /* 0x000000ffff079224 */ /* 0x000fe400078e0a07 */
[----:B------:R-:W-:-:S03]  /*8340*/  IMAD R4, R59, R6, R9 ;  /* 0x000000063b047224 */ /* 0x000fc600078e0209 */
[----:B------:R0:W-:Y:S01]  /*8350*/  STL [R1+0x37c], R7 ;  /* 0x00037c0701007387 */ /* 0x0001e20000100800 */
[----:B------:R-:W-:Y:S01]  /*8360*/  @!P3 IMAD.IADD R3, R3, 0x1, -R59 ;  /* 0x000000010303b824 */ /* 0x000fe200078e0a3b */
[----:B------:R-:W-:Y:S01]  /*8370*/  ISETP.GT.U32.AND P0, PT, R59, R0, PT ;  /* 0x000000003b00720c */ /* 0x000fe20003f04070 */
[----:B0-----:R-:W-:-:S03]  /*8380*/  IMAD.MOV.U32 R7, RZ, RZ, R5 ;  /* 0x000000ffff077224 */ /* 0x001fc600078e0005 */
[C---:B------:R-:W-:Y:S01]  /*8390*/  ISETP.GT.U32.AND P1, PT, R59.reuse, R3, PT ;  /* 0x000000033b00720c */ /* 0x040fe20003f24070 */
[----:B------:R-:W-:Y:S01]  /*83a0*/  @!P6 IMAD.MOV R7, RZ, RZ, -R7 ;  /* 0x000000ffff07e224 */ /* 0x000fe200078e0a07 */
[----:B------:R-:W-:Y:S01]  /*83b0*/  ISETP.GT.U32.AND P6, PT, R59, R4, PT ;  /* 0x000000043b00720c */ /* 0x000fe20003fc4070 */
[----:B------:R-:W-:Y:S01]  /*83c0*/  IMAD.MOV.U32 R8, RZ, RZ, R11 ;  /* 0x000000ffff087224 */ /* 0x000fe200078e000b */
[----:B------:R-:W-:-:S05]  /*83d0*/  IABS R11, R39 ;  /* 0x00000027000b7213 */ /* 0x000fca0000000000 */
[--C-:B------:R-:W-:Y:S01]  /*83e0*/  @!P0 IMAD.IADD R0, R0, 0x1, -R59.reuse ;  /* 0x0000000100008824 */ /* 0x100fe200078e0a3b */
[----:B------:R-:W-:Y:S02]  /*83f0*/  ISETP.GE.AND P5, PT, R36, RZ, PT ;  /* 0x000000ff2400720c */ /* 0x000fe40003fa6270 */
[----:B------:R-:W-:Y:S01]  /*8400*/  IABS R6, R41 ;  /* 0x0000002900067213 */ /* 0x000fe20000000000 */
[----:B------:R-:W-:Y:S01]  /*8410*/  IMAD.HI.U32 R5, R2, R11, RZ ;  /* 0x0000000b02057227 */ /* 0x000fe200078e00ff */
[----:B------:R-:W-:Y:S02]  /*8420*/  IABS R10, R40 ;  /* 0x00000028000a7213 */ /* 0x000fe40000000000 */
[----:B------:R-:W-:Y:S01]  /*8430*/  ISETP.GT.U32.AND P0, PT, R59, R0, PT ;  /* 0x000000003b00720c */ /* 0x000fe20003f04070 */
[----:B------:R-:W-:Y:S02]  /*8440*/  IMAD.MOV.U32 R36, RZ, RZ, R8 ;  /* 0x000000ffff247224 */ /* 0x000fe400078e0008 */
[----:B------:R-:W-:-:S02]  /*8450*/  @!P6 IMAD.IADD R4, R4, 0x1, -R59 ;  /* 0x000000010404e824 */ /* 0x000fc400078e0a3b */
[----:B------:R-:W-:Y:S02]  /*8460*/  @!P1 IMAD.IADD R3, R3, 0x1, -R59 ;  /* 0x0000000103039824 */ /* 0x000fe400078e0a3b */
[----:B------:R-:W-:Y:S02]  /*8470*/  IMAD.MOV R5, RZ, RZ, -R5 ;  /* 0x000000ffff057224 */ /* 0x000fe400078e0a05 */
[----:B------:R-:W-:Y:S01]  /*8480*/  IMAD.HI.U32 R8, R2, R6, RZ ;  /* 0x0000000602087227 */ /* 0x000fe200078e00ff */
[C---:B------:R-:W-:Y:S01]  /*8490*/  ISETP.GT.U32.AND P6, PT, R59.reuse, R4, PT ;  /* 0x000000043b00720c */ /* 0x040fe20003fc4070 */
[----:B------:R0:W-:Y:S02]  /*84a0*/  STL [R1+0x384], R7 ;  /* 0x0003840701007387 */ /* 0x0001e40000100800 */
[----:B------:R-:W-:Y:S01]  /*84b0*/  IMAD R11, R59, R5, R11 ;  /* 0x000000053b0b7224 */ /* 0x000fe200078e020b */
[----:B------:R-:W-:Y:S01]  /*84c0*/  IABS R5, R42 ;  /* 0x0000002a00057213 */ /* 0x000fe20000000000 */
[----:B------:R-:W-:-:S02]  /*84d0*/  IMAD.MOV.U32 R37, RZ, RZ, R3 ;  /* 0x000000ffff257224 */ /* 0x000fc400078e0003 */
[----:B------:R-:W-:Y:S02]  /*84e0*/  IMAD.MOV R8, RZ, RZ, -R8 ;  /* 0x000000ffff087224 */ /* 0x000fe400078e0a08 */
[----:B------:R-:W-:Y:S02]  /*84f0*/  @!P5 IMAD.MOV R37, RZ, RZ, -R37 ;  /* 0x000000ffff25d224 */ /* 0x000fe400078e0a25 */
[----:B0-----:R-:W-:Y:S01]  /*8500*/  IMAD.HI.U32 R7, R2, R10, RZ ;  /* 0x0000000a02077227 */ /* 0x001fe200078e00ff */
[----:B------:R-:W-:-:S03]  /*8510*/  ISETP.GT.U32.AND P5, PT, R59, R11, PT ;  /* 0x0000000b3b00720c */ /* 0x000fc60003fa4070 */
[----:B------:R-:W-:Y:S02]  /*8520*/  IMAD R6, R59, R8, R6 ;  /* 0x000000083b067224 */ /* 0x000fe400078e0206 */
[----:B------:R-:W-:Y:S02]  /*8530*/  IMAD.MOV R7, RZ, RZ, -R7 ;  /* 0x000000ffff077224 */ /* 0x000fe400078e0a07 */
[----:B------:R-:W-:-:S04]  /*8540*/  IMAD.HI.U32 R8, R2, R5, RZ ;  /* 0x0000000502087227 */ /* 0x000fc800078e00ff */
[--C-:B------:R-:W-:Y:S02]  /*8550*/  @!P0 IMAD.IADD R0, R0, 0x1, -R59.reuse ;  /* 0x0000000100008824 */ /* 0x100fe400078e0a3b */
[C---:B------:R-:W-:Y:S01]  /*8560*/  IMAD R10, R59.reuse, R7, R10 ;  /* 0x000000073b0a7224 */ /* 0x040fe200078e020a */
[----:B------:R-:W-:Y:S01]  /*8570*/  IABS R7, R43 ;  /* 0x0000002b00077213 */ /* 0x000fe20000000000 */
[----:B------:R-:W-:Y:S02]  /*8580*/  IMAD.MOV R8, RZ, RZ, -R8 ;  /* 0x000000ffff087224 */ /* 0x000fe400078e0a08 */
[----:B------:R-:W-:Y:S01]  /*8590*/  @!P6 IMAD.IADD R4, R4, 0x1, -R59 ;  /* 0x000000010404e824 */ /* 0x000fe200078e0a3b */
[C---:B------:R-:W-:Y:S01]  /*85a0*/  ISETP.GT.U32.AND P6, PT, R59.reuse, R6, PT ;  /* 0x000000063b00720c */ /* 0x040fe20003fc4070 */
[----:B------:R-:W-:Y:S02]  /*85b0*/  IMAD.MOV.U32 R9, RZ, RZ, R0 ;  /* 0x000000ffff097224 */ /* 0x000fe400078e0000 */
[----:B------:R-:W-:-:S02]  /*85c0*/  IMAD R5, R59, R8, R5 ;  /* 0x000000083b057224 */ /* 0x000fc400078e0205 */
[----:B------:R-:W-:Y:S02]  /*85d0*/  IMAD.MOV.U32 R3, RZ, RZ, R7 ;  /* 0x000000ffff037224 */ /* 0x000fe400078e0007 */
[----:B------:R-:W-:Y:S01]  /*85e0*/  @!P4 IMAD.MOV R9, RZ, RZ, -R9 ;  /* 0x000000ffff09c224 */ /* 0x000fe200078e0a09 */
[----:B------:R-:W-:Y:S01]  /*85f0*/  ISETP.GT.U32.AND P4, PT, R59, R10, PT ;  /* 0x0000000a3b00720c */ /* 0x000fe20003f84070 */
[----:B------:R-:W-:Y:S01]  /*8600*/  @!P5 IMAD.IADD R11, R11, 0x1, -R59 ;  /* 0x000000010b0bd824 */ /* 0x000fe200078e0a3b */
[----:B------:R-:W-:Y:S01]  /*8610*/  ISETP.GT.U32.AND P5, PT, R59, R5, PT ;  /* 0x000000053b00720c */ /* 0x000fe20003fa4070 */
[----:B------:R-:W-:Y:S01]  /*8620*/  IMAD.HI.U32 R7, R2, R3, RZ ;  /* 0x0000000302077227 */ /* 0x000fe200078e00ff */
[----:B------:R-:W-:-:S03]  /*8630*/  IABS R0, R44 ;  /* 0x0000002c00007213 */ /* 0x000fc60000000000 */
[----:B------:R-:W-:Y:S01]  /*8640*/  IMAD.MOV R7, RZ, RZ, -R7 ;  /* 0x000000ffff077224 */ /* 0x000fe200078e0a07 */
[----:B------:R0:W-:Y:S01]  /*8650*/  STL [R1+0x390], R37 ;  /* 0x0003902501007387 */ /* 0x0001e20000100800 */
[----:B------:R-:W-:Y:S02]  /*8660*/  @!P6 IMAD.IADD R6, R6, 0x1, -R59 ;  /* 0x000000010606e824 */ /* 0x000fe400078e0a3b */
[C---:B------:R-:W-:Y:S01]  /*8670*/  IMAD R3, R59.reuse, R7, R3 ;  /* 0x000000073b037224 */ /* 0x040fe200078e0203 */
[----:B------:R1:W-:Y:S01]  /*8680*/  STL [R1+0x394], R9 ;  /* 0x0003940901007387 */ /* 0x0003e20000100800 */
[----:B------:R-:W-:Y:S01]  /*8690*/  IABS R7, R45 ;  /* 0x0000002d00077213 */ /* 0x000fe20000000000 */
[--C-:B------:R-:W-:Y:S01]  /*86a0*/  @!P4 IMAD.IADD R10, R10, 0x1, -R59.reuse ;  /* 0x000000010a0ac824 */ /* 0x100fe200078e0a3b */
[----:B------:R-:W-:Y:S01]  /*86b0*/  ISETP.GT.U32.AND P6, PT, R59, R6, PT ;  /* 0x000000063b00720c */ /* 0x000fe20003fc4070 */
[----:B------:R-:W-:Y:S01]  /*86c0*/  @!P5 IMAD.IADD R5, R5, 0x1, -R59 ;  /* 0x000000010505d824 */ /* 0x000fe200078e0a3b */
[----:B------:R-:W-:Y:S01]  /*86d0*/  ISETP.GT.U32.AND P4, PT, R59, R11, PT ;  /* 0x0000000b3b00720c */ /* 0x000fe20003f84070 */
[----:B0-----:R-:W-:-:S02]  /*86e0*/  IMAD.MOV.U32 R37, RZ, RZ, R4 ;  /* 0x000000ffff257224 */ /* 0x001fc400078e0004 */
[----:B-1----:R-:W-:-:S04]  /*86f0*/  IMAD.HI.U32 R9, R2, R0, RZ ;  /* 0x0000000002097227 */ /* 0x002fc800078e00ff */
[----:B------:R-:W-:Y:S02]  /*8700*/  IMAD.MOV R9, RZ, RZ, -R9 ;  /* 0x000000ffff097224 */ /* 0x000fe400078e0a09 */
[----:B------:R-:W-:Y:S01]  /*8710*/  IMAD.MOV.U32 R4, RZ, RZ, R7 ;  /* 0x000000ffff047224 */ /* 0x000fe200078e0007 */
[C---:B------:R-:W-:Y:S01]  /*8720*/  ISETP.GT.U32.AND P5, PT, R59.reuse, R5, PT ;  /* 0x000000053b00720c */ /* 0x040fe20003fa4070 */
[----:B------:R-:W-:Y:S01]  /*8730*/  @!P2 IMAD.MOV R37, RZ, RZ, -R37 ;  /* 0x000000ffff25a224 */ /* 0x000fe200078e0a25 */
[C---:B------:R-:W-:Y:S01]  /*8740*/  ISETP.GT.U32.AND P2, PT, R59.reuse, R10, PT ;  /* 0x0000000a3b00720c */ /* 0x040fe20003f44070 */
[----:B------:R-:W-:Y:S01]  /*8750*/  IMAD R0, R59, R9, R0 ;  /* 0x000000093b007224 */ /* 0x000fe200078e0200 */
[----:B------:R-:W-:Y:S01]  /*8760*/  IABS R8, R46 ;  /* 0x0000002e00087213 */ /* 0x000fe20000000000 */
[----:B------:R-:W-:Y:S01]  /*8770*/  IMAD.HI.U32 R9, R2, R4, RZ ;  /* 0x0000000402097227 */ /* 0x000fe200078e00ff */
[----:B------:R-:W-:Y:S01]  /*8780*/  ISETP.GE.AND P0, PT, R41, RZ, PT ;  /* 0x000000ff2900720c */ /* 0x000fe20003f06270 */
[----:B------:R3:W-:Y:S01]  /*8790*/  STL [R1+0x398], R37 ;  /* 0x0003982501007387 */ /* 0x0007e20000100800 */
[----:B------:R-:W-:Y:S01]  /*87a0*/  IABS R7, R47 ;  /* 0x0000002f00077213 */ /* 0x000fe20000000000 */
[----:B------:R-:W-:-:S02]  /*87b0*/  IMAD.MOV.U32 R38, RZ, RZ, R36 ;  /* 0x000000ffff267224 */ /* 0x000fc400078e0024 */
[----:B------:R-:W-:Y:S02]  /*87c0*/  IMAD.MOV.U32 R36, RZ, RZ, R13 ;  /* 0x000000ffff247224 */ /* 0x000fe400078e000d */
[----:B------:R-:W-:Y:S02]  /*87d0*/  IMAD.MOV R9, RZ, RZ, -R9 ;  /* 0x000000ffff097224 */ /* 0x000fe400078e0a09 */
[----:B------:R-:W-:-:S04]  /*87e0*/  IMAD.HI.U32 R13, R2, R8, RZ ;  /* 0x00000008020d7227 */ /* 0x000fc800078e00ff */
[----:B---3--:R-:W-:Y:S02]  /*87f0*/  IMAD.MOV.U32 R37, RZ, RZ, R35 ;  /* 0x000000ffff257224 */ /* 0x008fe400078e0023 */
[----:B------:R-:W-:Y:S02]  /*8800*/  IMAD.MOV.U32 R35, RZ, RZ, R31 ;  /* 0x000000ffff237224 */ /* 0x000fe400078e001f */
[----:B------:R-:W-:Y:S02]  /*8810*/  IMAD.MOV.U32 R31, RZ, RZ, R30 ;  /* 0x000000ffff1f7224 */ /* 0x000fe400078e001e */
[--C-:B------:R-:W-:Y:S01]  /*8820*/  @!P6 IMAD.IADD R6, R6, 0x1, -R59.reuse ;  /* 0x000000010606e824 */ /* 0x100fe200078e0a3b */
[----:B------:R-:W-:Y:S01]  /*8830*/  ISETP.GE.AND P6, PT, R42, RZ, PT ;  /* 0x000000ff2a00720c */ /* 0x000fe20003fc6270 */
[----:B------:R-:W-:Y:S02]  /*8840*/  IMAD.MOV.U32 R30, RZ, RZ, R12 ;  /* 0x000000ffff1e7224 */ /* 0x000fe400078e000c */
[----:B------:R-:W-:Y:S01]  /*8850*/  @!P4 IMAD.IADD R11, R11, 0x1, -R59 ;  /* 0x000000010b0bc824 */ /* 0x000fe200078e0a3b */
[C---:B------:R-:W-:Y:S01]  /*8860*/  ISETP.GT.U32.AND P4, PT, R59.reuse, R3, PT ;  /* 0x000000033b00720c */ /* 0x040fe20003f84070 */
[----:B------:R-:W-:-:S02]  /*8870*/  IMAD R4, R59, R9, R4 ;  /* 0x000000093b047224 */ /* 0x000fc400078e0204 */
[----:B------:R-:W-:-:S04]  /*8880*/  IMAD.HI.U32 R12, R2, R7, RZ ;  /* 0x00000007020c7227 */ /* 0x000fc800078e00ff */
[----:B------:R-:W-:Y:S02]  /*8890*/  IMAD.MOV R13, RZ, RZ, -R13 ;  /* 0x000000ffff0d7224 */ /* 0x000fe400078e0a0d */
[--C-:B------:R-:W-:Y:S01]  /*88a0*/  @!P2 IMAD.IADD R10, R10, 0x1, -R59.reuse ;  /* 0x000000010a0aa824 */ /* 0x100fe200078e0a3b */
[----:B------:R-:W-:Y:S01]  /*88b0*/  ISETP.GT.U32.AND P2, PT, R59, R0, PT ;  /* 0x000000003b00720c */ /* 0x000fe20003f44070 */
[----:B------:R-:W-:Y:S01]  /*88c0*/  @!P5 IMAD.IADD R5, R5, 0x1, -R59 ;  /* 0x000000010505d824 */ /* 0x000fe200078e0a3b */
[C---:B------:R-:W-:Y:S01]  /*88d0*/  ISETP.GT.U32.AND P5, PT, R59.reuse, R4, PT ;  /* 0x000000043b00720c */ /* 0x040fe20003fa4070 */
[----:B------:R-:W-:Y:S02]  /*88e0*/  IMAD.MOV R12, RZ, RZ, -R12 ;  /* 0x000000ffff0c7224 */ /* 0x000fe400078e0a0c */
[----:B------:R-:W-:Y:S01]  /*88f0*/  IMAD R8, R59, R13, R8 ;  /* 0x0000000d3b087224 */ /* 0x000fe200078e0208 */
[----:B------:R-:W-:Y:S01]  /*8900*/  ISETP.GE.AND P3, PT, R39, RZ, PT ;  /* 0x000000ff2700720c */ /* 0x000fe20003f66270 */
[----:B------:R-:W-:Y:S01]  /*8910*/  IMAD.MOV.U32 R39, RZ, RZ, R10 ;  /* 0x000000ffff277224 */ /* 0x000fe200078e000a */
[----:B------:R-:W-:Y:S01]  /*8920*/  ISETP.GE.AND P1, PT, R40, RZ, PT ;  /* 0x000000ff2800720c */ /* 0x000fe20003f26270 */
[----:B------:R-:W-:-:S02]  /*8930*/  IMAD R7, R59, R12, R7 ;  /* 0x0000000c3b077224 */ /* 0x000fc400078e0207 */
[----:B------:R-:W-:Y:S02]  /*8940*/  IMAD.MOV.U32 R10, RZ, RZ, R5 ;  /* 0x000000ffff0a7224 */ /* 0x000fe400078e0005 */
[----:B------:R-:W-:Y:S01]  /*8950*/  @!P0 IMAD.MOV R6, RZ, RZ, -R6 ;  /* 0x000000ffff068224 */ /* 0x000fe200078e0a06 */
[C---:B------:R-:W-:Y:S01]  /*8960*/  ISETP.GT.U32.AND P0, PT, R59.reuse, R8, PT ;  /* 0x000000083b00720c */ /* 0x040fe20003f04070 */
[----:B------:R-:W-:Y:S01]  /*8970*/  @!P6 IMAD.MOV R10, RZ, RZ, -R10 ;  /* 0x000000ffff0ae224 */ /* 0x000fe200078e0a0a */
[----:B------:R-:W-:Y:S01]  /*8980*/  ISETP.GT.U32.AND P6, PT, R59, R7, PT ;  /* 0x000000073b00720c */ /* 0x000fe20003fc4070 */
[----:B------:R-:W-:Y:S01]  /*8990*/  @!P4 IMAD.IADD R3, R3, 0x1, -R59 ;  /* 0x000000010303c824 */ /* 0x000fe200078e0a3b */
[----:B------:R-:W-:Y:S01]  /*89a0*/  IABS R9, R53 ;  /* 0x0000003500097213 */ /* 0x000fe20000000000 */
[----:B------:R-:W-:Y:S02]  /*89b0*/  IMAD.MOV.U32 R40, RZ, RZ, R11 ;  /* 0x000000ffff287224 */ /* 0x000fe400078e000b */
[----:B------:R-:W-:-:S02]  /*89c0*/  @!P2 IMAD.IADD R0, R0, 0x1, -R59 ;  /* 0x000000010000a824 */ /* 0x000fc400078e0a3b */
[----:B------:R-:W-:Y:S01]  /*89d0*/  @!P5 IMAD.IADD R4, R4, 0x1, -R59 ;  /* 0x000000010404d824 */ /* 0x000fe200078e0a3b */
[----:B------:R-:W-:Y:S01]  /*89e0*/  ISETP.GT.U32.AND P5, PT, R59, R3, PT ;  /* 0x000000033b00720c */ /* 0x000fe20003fa4070 */
[----:B------:R-:W-:-:S04]  /*89f0*/  IMAD.HI.U32 R11, R2, R9, RZ ;  /* 0x00000009020b7227 */ /* 0x000fc800078e00ff */
[----:B------:R-:W-:Y:S02]  /*8a00*/  @!P3 IMAD.MOV R40, RZ, RZ, -R40 ;  /* 0x000000ffff28b224 */ /* 0x000fe400078e0a28 */
[----:B------:R-:W-:Y:S01]  /*8a10*/  @!P1 IMAD.MOV R39, RZ, RZ, -R39 ;  /* 0x000000ffff279224 */ /* 0x000fe200078e0a27 */
[----:B------:R-:W-:Y:S01]  /*8a20*/  ISETP.GT.U32.AND P1, PT, R59, R0, PT ;  /* 0x000000003b00720c */ /* 0x000fe20003f24070 */
[----:B------:R-:W-:Y:S01]  /*8a30*/  @!P0 IMAD.IADD R8, R8, 0x1, -R59 ;  /* 0x0000000108088824 */ /* 0x000fe200078e0a3b */
[----:B------:R-:W-:Y:S01]  /*8a40*/  IABS R5, R54 ;  /* 0x0000003600057213 */ /* 0x000fe20000000000 */
[----:B------:R-:W-:Y:S01]  /*8a50*/  IMAD.MOV R11, RZ, RZ, -R11 ;  /* 0x000000ffff0b7224 */ /* 0x000fe200078e0a0b */
[----:B------:R-:W-:Y:S01]  /*8a60*/  STL [R1+0x39c], R40 ;  /* 0x00039c2801007387 */ /* 0x000fe20000100800 */
[--C-:B------:R-:W-:Y:S01]  /*8a70*/  @!P6 IMAD.IADD R7, R7, 0x1, -R59.reuse ;  /* 0x000000010707e824 */ /* 0x100fe200078e0a3b */
[C---:B------:R-:W-:Y:S02]  /*8a80*/  ISETP.GT.U32.AND P6, PT, R59.reuse, R8, PT ;  /* 0x000000083b00720c */ /* 0x040fe40003fc4070 */
[----:B------:R-:W-:Y:S04]  /*8a90*/  STL [R1+0x3a0], R39 ;  /* 0x0003a02701007387 */ /* 0x000fe80000100800 */
[----:B------:R0:W-:Y:S01]  /*8aa0*/  STL [R1+0x3a4], R6 ;  /* 0x0003a40601007387 */ /* 0x0001e20000100800 */
[----:B------:R-:W-:Y:S01]  /*8ab0*/  ISETP.GT.U32.AND P3, PT, R59, R4, PT ;  /* 0x000000043b00720c */ /* 0x000fe20003f64070 */
[----:B------:R-:W-:-:S02]  /*8ac0*/  @!P5 IMAD.IADD R3, R3, 0x1, -R59 ;  /* 0x000000010303d824 */ /* 0x000fc400078e0a3b */
[----:B0-----:R-:W-:Y:S02]  /*8ad0*/  IMAD R6, R59, R11, R9 ;  /* 0x0000000b3b067224 */ /* 0x001fe400078e0209 */
[----:B------:R-:W-:-:S04]  /*8ae0*/  IMAD.HI.U32 R9, R2, R5, RZ ;  /* 0x0000000502097227 */ /* 0x000fc800078e00ff */
[----:B------:R-:W-:Y:S01]  /*8af0*/  IMAD.MOV R9, RZ, RZ, -R9 ;  /* 0x000000ffff097224 */ /* 0x000fe200078e0a09 */
[----:B------:R0:W-:Y:S01]  /*8b00*/  STL [R1+0x3a8], R10 ;  /* 0x0003a80a01007387 */ /* 0x0001e20000100800 */
[----:B------:R-:W-:Y:S02]  /*8b10*/  @!P1 IMAD.IADD R0, R0, 0x1, -R59 ;  /* 0x0000000100009824 */ /* 0x000fe400078e0a3b */
[----:B------:R-:W-:Y:S02]  /*8b20*/  IMAD.MOV.U32 R12, RZ, RZ, R3 ;  /* 0x000000ffff0c7224 */ /* 0x000fe400078e0003 */
[----:B------:R-:W-:Y:S02]  /*8b30*/  IMAD R3, R59, R9, R5 ;  /* 0x000000093b037224 */ /* 0x000fe400078e0205 */
[----:B------:R-:W-:Y:S01]  /*8b40*/  IMAD.MOV.U32 R11, RZ, RZ, R0 ;  /* 0x000000ffff0b7224 */ /* 0x000fe200078e0000 */
[----:B0-----:R-:W-:Y:S01]  /*8b50*/  IABS R10, R55 ;  /* 0x00000037000a7213 */ /* 0x001fe20000000000 */
[----:B------:R-:W-:Y:S01]  /*8b60*/  @!P6 IMAD.IADD R8, R8, 0x1, -R59 ;  /* 0x000000010808e824 */ /* 0x000fe200078e0a3b */
[----:B------:R-:W-:-:S02]  /*8b70*/  IABS R0, R56 ;  /* 0x0000003800007213 */ /* 0x000fc40000000000 */
[----:B------:R-:W-:Y:S01]  /*8b80*/  ISETP.GT.U32.AND P6, PT, R59, R3, PT ;  /* 0x000000033b00720c */ /* 0x000fe20003fc4070 */
[----:B------:R-:W-:-:S04]  /*8b90*/  IMAD.HI.U32 R5, R2, R10, RZ ;  /* 0x0000000a02057227 */ /* 0x000fc800078e00ff */
[----:B------:R-:W-:Y:S01]  /*8ba0*/  @!P3 IMAD.IADD R4, R4, 0x1, -R59 ;  /* 0x000000010404b824 */ /* 0x000fe200078e0a3b */
[----:B------:R-:W-:Y:S01]  /*8bb0*/  ISETP.GE.AND P3, PT, R46, RZ, PT ;  /* 0x000000ff2e00720c */ /* 0x000fe20003f66270 */
[----:B------:R-:W-:Y:S01]  /*8bc0*/  IMAD.HI.U32 R9, R2, R0, RZ ;  /* 0x0000000002097227 */ /* 0x000fe200078e00ff */
[----:B------:R-:W-:-:S03]  /*8bd0*/  ISETP.GE.AND P4, PT, R43, RZ, PT ;  /* 0x000000ff2b00720c */ /* 0x000fc60003f86270 */
[----:B------:R-:W-:Y:S01]  /*8be0*/  IMAD.MOV R5, RZ, RZ, -R5 ;  /* 0x000000ffff057224 */ /* 0x000fe200078e0a05 */
[----:B------:R-:W-:Y:S01]  /*8bf0*/  ISETP.GE.AND P2, PT, R44, RZ, PT ;  /* 0x000000ff2c00720c */ /* 0x000fe20003f46270 */
[----:B------:R-:W-:Y:S01]  /*8c00*/  IMAD.MOV R9, RZ, RZ, -R9 ;  /* 0x000000ffff097224 */ /* 0x000fe200078e0a09 */
[C---:B------:R-:W-:Y:S01]  /*8c10*/  ISETP.GT.U32.AND P5, PT, R59.reuse, R6, PT ;  /* 0x000000063b00720c */ /* 0x040fe20003fa4070 */
[C---:B------:R-:W-:Y:S02]  /*8c20*/  IMAD R5, R59.reuse, R5, R10 ;  /* 0x000000053b057224 */ /* 0x040fe400078e020a */
[----:B------:R-:W-:Y:S02]  /*8c30*/  IMAD R0, R59, R9, R0 ;  /* 0x000000093b007224 */ /* 0x000fe400078e0200 */
[----:B------:R-:W-:Y:S01]  /*8c40*/  @!P6 IMAD.IADD R3, R3, 0x1, -R59 ;  /* 0x000000010303e824 */ /* 0x000fe200078e0a3b */
[----:B------:R-:W-:Y:S01]  /*8c50*/  ISETP.GT.U32.AND P6, PT, R59, R5, PT ;  /* 0x000000053b00720c */ /* 0x000fe20003fc4070 */
[----:B------:R-:W-:Y:S01]  /*8c60*/  @!P3 IMAD.MOV R8, RZ, RZ, -R8 ;  /* 0x000000ffff08b224 */ /* 0x000fe200078e0a08 */
[----:B------:R-:W-:-:S02]  /*8c70*/  ISETP.GE.AND P1, PT, R45, RZ, PT ;  /* 0x000000ff2d00720c */ /* 0x000fc40003f26270 */
[C---:B------:R-:W-:Y:S01]  /*8c80*/  ISETP.GT.U32.AND P3, PT, R59.reuse, R0, PT ;  /* 0x000000003b00720c */ /* 0x040fe20003f64070 */
[----:B------:R-:W-:Y:S02]  /*8c90*/  @!P4 IMAD.MOV R12, RZ, RZ, -R12 ;  /* 0x000000ffff0cc224 */ /* 0x000fe400078e0a0c */
[----:B------:R-:W-:Y:S02]  /*8ca0*/  @!P5 IMAD.IADD R6, R6, 0x1, -R59 ;  /* 0x000000010606d824 */ /* 0x000fe400078e0a3b */
[----:B------:R-:W-:Y:S01]  /*8cb0*/  @!P2 IMAD.MOV R11, RZ, RZ, -R11 ;  /* 0x000000ffff0ba224 */ /* 0x000fe200078e0a0b */
[----:B------:R-:W-:Y:S01]  /*8cc0*/  STL [R1+0x3ac], R12 ;  /* 0x0003ac0c01007387 */ /* 0x000fe20000100800 */
[C---:B------:R-:W-:Y:S02]  /*8cd0*/  ISETP.GT.U32.AND P5, PT, R59.reuse, R7, PT ;  /* 0x000000073b00720c */ /* 0x040fe40003fa4070 */
[----:B------:R-:W-:Y:S01]  /*8ce0*/  ISETP.GT.U32.AND P2, PT, R59, R6, PT ;  /* 0x000000063b00720c */ /* 0x000fe20003f44070 */
[----:B------:R0:W-:Y:S01]  /*8cf0*/  STL [R1+0x3b0], R11 ;  /* 0x0003b00b01007387 */ /* 0x0001e20000100800 */
[--C-:B------:R-:W-:Y:S01]  /*8d00*/  @!P6 IMAD.IADD R5, R5, 0x1, -R59.reuse ;  /* 0x000000010505e824 */ /* 0x100fe200078e0a3b */
[----:B------:R-:W-:Y:S01]  /*8d10*/  ISETP.GE.AND P0, PT, R47, RZ, PT ;  /* 0x000000ff2f00720c */ /* 0x000fe20003f06270 */
[----:B------:R-:W-:Y:S01]  /*8d20*/  @!P3 IMAD.IADD R0, R0, 0x1, -R59 ;  /* 0x000000010000b824 */ /* 0x000fe200078e0a3b */
[----:B------:R-:W-:Y:S01]  /*8d30*/  ISETP.GE.AND P4, PT, R53, RZ, PT ;  /* 0x000000ff3500720c */ /* 0x000fe20003f86270 */
[----:B0-----:R-:W-:Y:S01]  /*8d40*/  IMAD.MOV.U32 R11, RZ, RZ, R4 ;  /* 0x000000ffff0b7224 */ /* 0x001fe200078e0004 */
[----:B------:R-:W-:-:S03]  /*8d50*/  ISETP.GT.U32.AND P6, PT, R59, R5, PT ;  /* 0x000000053b00720c */ /* 0x000fc60003fc4070 */
[----:B------:R-:W-:Y:S01]  /*8d60*/  @!P1 IMAD.MOV R11, RZ, RZ, -R11 ;  /* 0x000000ffff0b9224 */ /* 0x000fe200078e0a0b */
[C---:B------:R-:W-:Y:S02]  /*8d70*/  ISETP.GT.U32.AND P1, PT, R59.reuse, R3, PT ;  /* 0x000000033b00720c */ /* 0x040fe40003f24070 */
[----:B------:R-:W-:Y:S01]  /*8d80*/  ISETP.GT.U32.AND P3, PT, R59, R0, PT ;  /* 0x000000003b00720c */ /* 0x000fe20003f64070 */
[--C-:B------:R-:W-:Y:S01]  /*8d90*/  @!P5 IMAD.IADD R7, R7, 0x1, -R59.reuse ;  /* 0x000000010707d824 */ /* 0x100fe200078e0a3b */
[----:B------:R-:W-:Y:S01]  /*8da0*/  ISETP.GE.AND P5, PT, R54, RZ, PT ;  /* 0x000000ff3600720c */ /* 0x000fe20003fa6270 */
[----:B------:R-:W-:Y:S01]  /*8db0*/  @!P2 IMAD.IADD R6, R6, 0x1, -R59 ;  /* 0x000000010606a824 */ /* 0x000fe200078e0a3b */
[----:B------:R-:W-:Y:S01]  /*8dc0*/  ISETP.GE.AND P2, PT, R55, RZ, PT ;  /* 0x000000ff3700720c */ /* 0x000fe20003f46270 */
[----:B------:R-:W-:Y:S01]  /*8dd0*/  @!P0 IMAD.MOV R7, RZ, RZ, -R7 ;  /* 0x000000ffff078224 */ /* 0x000fe200078e0a07 */
[----:B------:R-:W-:Y:S01]  /*8de0*/  ISETP.GE.AND P0, PT, R56, RZ, PT ;  /* 0x000000ff3800720c */ /* 0x000fe20003f06270 */
[----:B------:R-:W-:Y:S01]  /*8df0*/  @!P4 IMAD.MOV R6, RZ, RZ, -R6 ;  /* 0x000000ffff06c224 */ /* 0x000fe200078e0a06 */
[----:B------:R-:W-:Y:S01]  /*8e00*/  STL [R1+0x3b4], R11 ;  /* 0x0003b40b01007387 */ /* 0x000fe20000100800 */
[----:B------:R-:W-:-:S02]  /*8e10*/  IMAD.MOV.U32 R40, RZ, RZ, R38 ;  /* 0x000000ffff287224 */ /* 0x000fc400078e0026 */
[--C-:B------:R-:W-:Y:S01]  /*8e20*/  @!P1 IMAD.IADD R3, R3, 0x1, -R59.reuse ;  /* 0x0000000103039824 */ /* 0x100fe200078e0a3b */
[----:B------:R0:W-:Y:S01]  /*8e30*/  STL [R1+0x3c0], R8 ;  /* 0x0003c00801007387 */ /* 0x0001e20000100800 */
[----:B------:R-:W-:Y:S02]  /*8e40*/  @!P6 IMAD.IADD R5, R5, 0x1, -R59 ;  /* 0x000000010505e824 */ /* 0x000fe400078e0a3b */
[----:B------:R-:W-:Y:S01]  /*8e50*/  IMAD.MOV.U32 R39, RZ, RZ, R34 ;  /* 0x000000ffff277224 */ /* 0x000fe200078e0022 */
[----:B------:R-:W-:Y:S01]  /*8e60*/  STL [R1+0x3c4], R7 ;  /* 0x0003c40701007387 */ /* 0x000fe20000100800 */
[----:B------:R-:W-:Y:S02]  /*8e70*/  IMAD.MOV.U32 R38, RZ, RZ, R37 ;  /* 0x000000ffff267224 */ /* 0x000fe400078e0025 */
[----:B------:R-:W-:Y:S01]  /*8e80*/  IMAD.MOV.U32 R37, RZ, RZ, R21 ;  /* 0x000000ffff257224 */ /* 0x000fe200078e0015 */
[----:B------:R1:W-:Y:S01]  /*8e90*/  STL [R1+0x3cc], R6 ;  /* 0x0003cc0601007387 */ /* 0x0003e20000100800 */
[----:B------:R-:W-:-:S02]  /*8ea0*/  @!P3 IMAD.IADD R0, R0, 0x1, -R59 ;  /* 0x000000010000b824 */ /* 0x000fc400078e0a3b */
[----:B0-----:R-:W-:Y:S02]  /*8eb0*/  IMAD.MOV.U32 R8, RZ, RZ, R5 ;  /* 0x000000ffff087224 */ /* 0x001fe400078e0005 */
[----:B------:R-:W-:Y:S02]  /*8ec0*/  IMAD.MOV.U32 R41, RZ, RZ, R40 ;  /* 0x000000ffff297224 */ /* 0x000fe400078e0028 */
[----:B------:R-:W-:Y:S02]  /*8ed0*/  IMAD.MOV.U32 R40, RZ, RZ, R39 ;  /* 0x000000ffff287224 */ /* 0x000fe400078e0027 */
[----:B-1----:R-:W-:Y:S02]  /*8ee0*/  IMAD.MOV.U32 R6, RZ, RZ, R3 ;  /* 0x000000ffff067224 */ /* 0x002fe400078e0003 */
[----:B------:R-:W-:Y:S02]  /*8ef0*/  IMAD.MOV.U32 R39, RZ, RZ, R38 ;  /* 0x000000ffff277224 */ /* 0x000fe400078e0026 */
[----:B------:R-:W-:-:S02]  /*8f00*/  @!P5 IMAD.MOV R6, RZ, RZ, -R6 ;  /* 0x000000ffff06d224 */ /* 0x000fc400078e0a06 */
[----:B------:R-:W-:Y:S02]  /*8f10*/  IMAD.MOV.U32 R7, RZ, RZ, R0 ;  /* 0x000000ffff077224 */ /* 0x000fe400078e0000 */
[----:B------:R-:W-:Y:S01]  /*8f20*/  IMAD.MOV.U32 R38, RZ, RZ, R37 ;  /* 0x000000ffff267224 */ /* 0x000fe200078e0025 */
[----:B------:R-:W-:Y:S01]  /*8f30*/  IABS R12, R41 ;  /* 0x00000029000c7213 */ /* 0x000fe20000000000 */
[----:B------:R-:W-:Y:S01]  /*8f40*/  @!P2 IMAD.MOV R8, RZ, RZ, -R8 ;  /* 0x000000ffff08a224 */ /* 0x000fe200078e0a08 */
[----:B------:R-:W-:Y:S01]  /*8f50*/  ISETP.GE.AND P2, PT, R41, RZ, PT ;  /* 0x000000ff2900720c */ /* 0x000fe20003f46270 */
[----:B------:R-:W-:Y:S02]  /*8f60*/  IMAD.MOV.U32 R37, RZ, RZ, R36 ;  /* 0x000000ffff257224 */ /* 0x000fe400078e0024 */
[----:B------:R-:W-:Y:S02]  /*8f70*/  IMAD.MOV.U32 R36, RZ, RZ, R35 ;  /* 0x000000ffff247224 */ /* 0x000fe400078e0023 */
[----:B------:R-:W-:-:S02]  /*8f80*/  IMAD.MOV.U32 R35, RZ, RZ, R31 ;  /* 0x000000ffff237224 */ /* 0x000fc400078e001f */
[----:B------:R-:W-:Y:S01]  /*8f90*/  IMAD.MOV.U32 R41, RZ, RZ, R40 ;  /* 0x000000ffff297224 */ /* 0x000fe200078e0028 */
[----:B------:R-:W-:Y:S01]  /*8fa0*/  STL [R1+0x3c8], R6 ;  /* 0x0003c80601007387 */ /* 0x000fe20000100800 */
[----:B------:R-:W-:Y:S02]  /*8fb0*/  IMAD.MOV.U32 R31, RZ, RZ, R30 ;  /* 0x000000ffff1f7224 */ /* 0x000fe400078e001e */
[----:B------:R-:W-:Y:S01]  /*8fc0*/  @!P0 IMAD.MOV R7, RZ, RZ, -R7 ;  /* 0x000000ffff078224 */ /* 0x000fe200078e0a07 */
[----:B------:R-:W2:Y:S01]  /*8fd0*/  LDL.LU R42, [R1+0x10] ;  /* 0x00001000012a7983 */ /* 0x000ea20000300800 */
[----:B------:R-:W-:Y:S02]  /*8fe0*/  IMAD.MOV.U32 R40, RZ, RZ, R38 ;  /* 0x000000ffff287224 */ /* 0x000fe400078e0026 */
[----:B------:R-:W-:Y:S01]  /*8ff0*/  IMAD.MOV.U32 R38, RZ, RZ, R37 ;  /* 0x000000ffff267224 */ /* 0x000fe200078e0025 */
[----:B------:R-:W-:Y:S01]  /*9000*/  STL [R1+0x3b8], R8 ;  /* 0x0003b80801007387 */ /* 0x000fe20000100800 */
[----:B------:R-:W-:-:S02]  /*9010*/  IMAD.MOV.U32 R37, RZ, RZ, R36 ;  /* 0x000000ffff257224 */ /* 0x000fc400078e0024 */
[----:B------:R-:W-:Y:S01]  /*9020*/  IMAD.MOV.U32 R36, RZ, RZ, R35 ;  /* 0x000000ffff247224 */ /* 0x000fe200078e0023 */
[----:B------:R-:W3:Y:S01]  /*9030*/  LDL R30, [R1+0x2af4] ;  /* 0x002af400011e7983 */ /* 0x000ee20000100800 */
[----:B------:R-:W-:Y:S02]  /*9040*/  IMAD.MOV.U32 R35, RZ, RZ, R31 ;  /* 0x000000ffff237224 */ /* 0x000fe400078e001f */
[----:B------:R-:W-:Y:S01]  /*9050*/  IMAD.MOV.U32 R31, RZ, RZ, R27 ;  /* 0x000000ffff1f7224 */ /* 0x000fe200078e001b */
[----:B------:R0:W-:Y:S04]  /*9060*/  STL [R1+0x3bc], R7 ;  /* 0x0003bc0701007387 */ /* 0x0001e80000100800 */
[----:B------:R-:W4:Y:S01]  /*9070*/  LDL R27, [R1+0x2ac0] ;  /* 0x002ac000011b7983 */ /* 0x000f220000100800 */
[----:B------:R-:W-:-:S02]  /*9080*/  IMAD.MOV.U32 R45, RZ, RZ, R37 ;  /* 0x000000ffff2d7224 */ /* 0x000fc400078e0025 */
[----:B------:R-:W-:Y:S02]  /*9090*/  IMAD.MOV.U32 R37, RZ, RZ, R35 ;  /* 0x000000ffff257224 */ /* 0x000fe400078e0023 */
[----:B------:R-:W-:Y:S02]  /*90a0*/  IMAD.MOV.U32 R46, RZ, RZ, R40 ;  /* 0x000000ffff2e7224 */ /* 0x000fe400078e0028 */
[----:B------:R-:W-:Y:S02]  /*90b0*/  IMAD.MOV.U32 R40, RZ, RZ, R38 ;  /* 0x000000ffff287224 */ /* 0x000fe400078e0026 */
[----:B------:R-:W-:Y:S02]  /*90c0*/  IMAD.MOV.U32 R38, RZ, RZ, R36 ;  /* 0x000000ffff267224 */ /* 0x000fe400078e0024 */
[----:B------:R-:W-:Y:S02]  /*90d0*/  IMAD.MOV.U32 R36, RZ, RZ, R31 ;  /* 0x000000ffff247224 */ /* 0x000fe400078e001f */
[----:B------:R-:W-:-:S02]  /*90e0*/  IMAD.MOV.U32 R31, RZ, RZ, R23 ;  /* 0x000000ffff1f7224 */ /* 0x000fc400078e0017 */
[----:B------:R-:W2:Y:S01]  /*90f0*/  LDL R23, [R1+0x2150] ;  /* 0x0021500001177983 */ /* 0x000ea20000100800 */
[----:B----4-:R-:W-:-:S03]  /*9100*/  IMAD.MOV.U32 R35, RZ, RZ, R27 ;  /* 0x000000ffff237224 */ /* 0x010fc600078e001b */
[----:B------:R-:W4:Y:S01]  /*9110*/  LDL R27, [R1+0x2aec] ;  /* 0x002aec00011b7983 */ /* 0x000f220000100800 */
[----:B------:R-:W-:Y:S02]  /*9120*/  IMAD.MOV.U32 R21, RZ, RZ, R20 ;  /* 0x000000ffff157224 */ /* 0x000fe400078e0014 */
[----:B------:R-:W-:Y:S01]  /*9130*/  IMAD.MOV.U32 R20, RZ, RZ, R15 ;  /* 0x000000ffff147224 */ /* 0x000fe200078e000f */
[----:B------:R-:W-:Y:S01]  /*9140*/  ISETP.GE.AND P6, PT, R60, RZ, PT ;  /* 0x000000ff3c00720c */ /* 0x000fe20003fc6270 */
[----:B------:R-:W-:Y:S01]  /*9150*/  IMAD.MOV.U32 R15, RZ, RZ, R24 ;  /* 0x000000ffff0f7224 */ /* 0x000fe200078e0018 */
[----:B------:R-:W-:Y:S01]  /*9160*/  IABS R24, R60 ;  /* 0x0000003c00187213 */ /* 0x000fe20000000000 */
[----:B------:R-:W-:Y:S02]  /*9170*/  IMAD.MOV.U32 R44, RZ, RZ, R41 ;  /* 0x000000ffff2c7224 */ /* 0x000fe400078e0029 */
[----:B------:R-:W3:Y:S01]  /*9180*/  LDL.LU R41, [R1+0x14] ;  /* 0x0000140001297983 */ /* 0x000ee20000300800 */
[----:B------:R-:W-:-:S03]  /*9190*/  IMAD.MOV.U32 R47, RZ, RZ, R37 ;  /* 0x000000ffff2f7224 */ /* 0x000fc600078e0025 */
[----:B------:R-:W3:Y:S01]  /*91a0*/  LDL.LU R60, [R1+0x80] ;  /* 0x00008000013c7983 */ /* 0x000ee20000300800 */
[----:B------:R-:W-:-:S03]  /*91b0*/  IMAD.MOV.U32 R37, RZ, RZ, R35 ;  /* 0x000000ffff257224 */ /* 0x000fc600078e0023 */
[----:B------:R-:W0:Y:S01]  /*91c0*/  LDL.LU R43, [R1+0x84] ;  /* 0x00008400012b7983 */ /* 0x000e220000300800 */
[----:B------:R-:W-:Y:S02]  /*91d0*/  IMAD.MOV.U32 R35, RZ, RZ, R31 ;  /* 0x000000ffff237224 */ /* 0x000fe400078e001f */
[----:B------:R-:W-:Y:S02]  /*91e0*/  IMAD.MOV.U32 R53, RZ, RZ, R46 ;  /* 0x000000ffff357224 */ /* 0x000fe400078e002e */
[----:B------:R-:W-:Y:S02]  /*91f0*/  IMAD.MOV.U32 R46, RZ, RZ, R38 ;  /* 0x000000ffff2e7224 */ /* 0x000fe400078e0026 */
[----:B--2---:R-:W-:Y:S02]  /*9200*/  IMAD.MOV.U32 R38, RZ, RZ, R23 ;  /* 0x000000ffff267224 */ /* 0x004fe400078e0017 */
[----:B------:R-:W-:Y:S02]  /*9210*/  IMAD.MOV.U32 R23, RZ, RZ, R16 ;  /* 0x000000ffff177224 */ /* 0x000fe400078e0010 */
[----:B------:R-:W-:-:S02]  /*9220*/  IMAD.MOV.U32 R16, RZ, RZ, R49 ;  /* 0x000000ffff107224 */ /* 0x000fc400078e0031 */
[----:B------:R-:W2:Y:S01]  /*9230*/  LDL R49, [R1+0x115c] ;  /* 0x00115c0001317983 */ /* 0x000ea20000100800 */
[----:B------:R-:W-:Y:S02]  /*9240*/  IMAD.MOV.U32 R34, RZ, RZ, R33 ;  /* 0x000000ffff227224 */ /* 0x000fe400078e0021 */
[----:B------:R-:W-:Y:S01]  /*9250*/  IMAD.MOV.U32 R33, RZ, RZ, R32 ;  /* 0x000000ffff217224 */ /* 0x000fe200078e0020 */
[----:B------:R-:W-:Y:S01]  /*9260*/  ISETP.GE.AND P4, PT, R57, RZ, PT ;  /* 0x000000ff3900720c */ /* 0x000fe20003f86270 */
[----:B------:R-:W-:Y:S01]  /*9270*/  IMAD.MOV.U32 R32, RZ, RZ, R18 ;  /* 0x000000ffff207224 */ /* 0x000fe200078e0012 */
[----:B------:R-:W-:Y:S02]  /*9280*/  IABS R18, R57 ;  /* 0x0000003900127213 */ /* 0x000fe40000000000 */
[----:B------:R-:W-:Y:S02]  /*9290*/  IABS R13, R58 ;  /* 0x0000003a000d7213 */ /* 0x000fe40000000000 */
[----:B------:R-:W-:Y:S01]  /*92a0*/  ISETP.GE.AND P5, PT, R58, RZ, PT ;  /* 0x000000ff3a00720c */ /* 0x000fe20003fa6270 */
[----:B----4-:R-:W-:-:S02]  /*92b0*/  IMAD.MOV.U32 R31, RZ, RZ, R27 ;  /* 0x000000ffff1f7224 */ /* 0x010fc400078e001b */
[----:B------:R-:W-:Y:S02]  /*92c0*/  IMAD.MOV.U32 R27, RZ, RZ, R22 ;  /* 0x000000ffff1b7224 */ /* 0x000fe400078e0016 */
[----:B------:R-:W-:Y:S02]  /*92d0*/  IMAD.MOV.U32 R22, RZ, RZ, R50 ;  /* 0x000000ffff167224 */ /* 0x000fe400078e0032 */
[----:B------:R-:W4:Y:S04]  /*92e0*/  LDL R50, [R1+0x28d0] ;  /* 0x0028d00001327983 */ /* 0x000f280000100800 */
[----:B------:R-:W4:Y:S04]  /*92f0*/  LDL.LU R57, [R1+0x94] ;  /* 0x0000940001397983 */ /* 0x000f280000300800 */
[----:B------:R-:W4:Y:S01]  /*9300*/  LDL.LU R58, [R1+0x114c] ;  /* 0x00114c00013a7983 */ /* 0x000f220000300800 */
[----:B------:R-:W-:-:S04]  /*9310*/  IMAD.HI.U32 R4, R2, R18, RZ ;  /* 0x0000001202047227 */ /* 0x000fc800078e00ff */
[----:B------:R-:W-:Y:S01]  /*9320*/  IMAD.MOV R4, RZ, RZ, -R4 ;  /* 0x000000ffff047224 */ /* 0x000fe200078e0a04 */
[----:B------:R-:W-:-:S03]  /*9330*/  IABS R11, R61 ;  /* 0x0000003d000b7213 */ /* 0x000fc60000000000 */
[----:B------:R-:W-:Y:S02]  /*9340*/  IMAD R18, R59, R4, R18 ;  /* 0x000000043b127224 */ /* 0x000fe400078e0212 */
[----:B------:R-:W-:-:S03]  /*9350*/  IMAD.HI.U32 R3, R2, R11, RZ ;  /* 0x0000000b02037227 */ /* 0x000fc600078e00ff */
[----:B------:R-:W-:Y:S01]  /*9360*/  ISETP.GT.U32.AND P1, PT, R59, R18, PT ;  /* 0x000000123b00720c */ /* 0x000fe20003f24070 */
[----:B------:R-:W-:Y:S01]  /*9370*/  IMAD.MOV R3, RZ, RZ, -R3 ;  /* 0x000000ffff037224 */ /* 0x000fe200078e0a03 */
[----:B------:R-:W-:-:S03]  /*9380*/  IABS R14, R14 ;  /* 0x0000000e000e7213 */ /* 0x000fc60000000000 */
[----:B------:R-:W-:Y:S02]  /*9390*/  IMAD R11, R59, R3, R11 ;  /* 0x000000033b0b7224 */ /* 0x000fe400078e020b */
[----:B------:R-:W-:Y:S01]  /*93a0*/  IMAD.HI.U32 R3, R2, R14, RZ ;  /* 0x0000000e02037227 */ /* 0x000fe200078e00ff */
[----:B0-----:R-:W-:-:S03]  /*93b0*/  IABS R7, R43 ;  /* 0x0000002b00077213 */ /* 0x001fc60000000000 */
[----:B------:R-:W-:-:S04]  /*93c0*/  IMAD.HI.U32 R6, R2, R13, RZ ;  /* 0x0000000d02067227 */ /* 0x000fc800078e00ff */
[----:B------:R-:W-:Y:S02]  /*93d0*/  @!P1 IMAD.IADD R18, R18, 0x1, -R59 ;  /* 0x0000000112129824 */ /* 0x000fe400078e0a3b */
[----:B------:R-:W-:Y:S02]  /*93e0*/  IMAD.MOV R3, RZ, RZ, -R3 ;  /* 0x000000ffff037224 */ /* 0x000fe400078e0a03 */
[----:B------:R-:W-:Y:S01]  /*93f0*/  IMAD.MOV R6, RZ, RZ, -R6 ;  /* 0x000000ffff067224 */ /* 0x000fe200078e0a06 */
[C---:B------:R-:W-:Y:S01]  /*9400*/  ISETP.GT.U32.AND P1, PT, R59.reuse, R18, PT ;  /* 0x000000123b00720c */ /* 0x040fe20003f24070 */
[----:B------:R-:W-:Y:S02]  /*9410*/  IMAD.MOV.U32 R54, RZ, RZ, R53 ;  /* 0x000000ffff367224 */ /* 0x000fe400078e0035 */
[----:B------:R-:W-:Y:S02]  /*9420*/  IMAD R14, R59, R3, R14 ;  /* 0x000000033b0e7224 */ /* 0x000fe400078e020e */
[----:B------:R-:W-:-:S02]  /*9430*/  IMAD.MOV.U32 R53, RZ, RZ, R23 ;  /* 0x000000ffff357224 */ /* 0x000fc400078e0017 */
[----:B------:R-:W-:Y:S02]  /*9440*/  IMAD.MOV.U32 R55, RZ, RZ, R22 ;  /* 0x000000ffff377224 */ /* 0x000fe400078e0016 */
[----:B------:R-:W-:-:S04]  /*9450*/  IMAD.HI.U32 R3, R2, R7, RZ ;  /* 0x0000000702037227 */ /* 0x000fc800078e00ff */
[----:B------:R-:W-:Y:S02]  /*9460*/  IMAD R13, R59, R6, R13 ;  /* 0x000000063b0d7224 */ /* 0x000fe400078e020d */
[----:B------:R-:W-:Y:S01]  /*9470*/  IMAD.MOV.U32 R22, RZ, RZ, R16 ;  /* 0x000000ffff167224 */ /* 0x000fe200078e0010 */
[----:B------:R-:W-:Y:S01]  /*9480*/  IABS R16, R42 ;  /* 0x0000002a00107213 */ /* 0x000fe20000000000 */
[----:B------:R-:W-:Y:S01]  /*9490*/  IMAD.HI.U32 R6, R2, R12, RZ ;  /* 0x0000000c02067227 */ /* 0x000fe200078e00ff */
[----:B------:R-:W-:-:S03]  /*94a0*/  IABS R9, R55 ;  /* 0x0000003700097213 */ /* 0x000fc60000000000 */
[----:B------:R-:W-:Y:S02]  /*94b0*/  IMAD.MOV.U32 R56, RZ, RZ, R20 ;  /* 0x000000ffff387224 */ /* 0x000fe400078e0014 */
[----:B------:R-:W-:Y:S02]  /*94c0*/  IMAD.MOV R3, RZ, RZ, -R3 ;  /* 0x000000ffff037224 */ /* 0x000fe400078e0a03 */
[----:B------:R-:W-:Y:S02]  /*94d0*/  IMAD.MOV.U32 R55, RZ, RZ, R21 ;  /* 0x000000ffff377224 */ /* 0x000fe400078e0015 */
[----:B------:R-:W-:Y:S02]  /*94e0*/  IMAD.MOV R6, RZ, RZ, -R6 ;  /* 0x000000ffff067224 */ /* 0x000fe400078e0a06 */
[----:B------:R-:W-:-:S04]  /*94f0*/  IMAD.HI.U32 R0, R2, R16, RZ ;  /* 0x0000001002007227 */ /* 0x000fc800078e00ff */
[----:B------:R-:W-:Y:S01]  /*9500*/  IMAD R7, R59, R3, R7 ;  /* 0x000000033b077224 */ /* 0x000fe200078e0207 */
[----:B------:R-:W-:Y:S01]  /*9510*/  IABS R3, R56 ;  /* 0x0000003800037213 */ /* 0x000fe20000000000 */
[----:B------:R-:W-:-:S04]  /*9520*/  IMAD.HI.U32 R4, R2, R24, RZ ;  /* 0x0000001802047227 */ /* 0x000fc800078e00ff */
[----:B------:R-:W-:Y:S02]  /*9530*/  IMAD.MOV.U32 R56, RZ, RZ, R53 ;  /* 0x000000ffff387224 */ /* 0x000fe400078e0035 */
[----:B------:R-:W-:Y:S01]  /*9540*/  @!P1 IMAD.IADD R18, R18, 0x1, -R59 ;  /* 0x0000000112129824 */ /* 0x000fe200078e0a3b */
[----:B------:R-:W-:Y:S01]  /*9550*/  ISETP.GE.AND P1, PT, R17, RZ, PT ;  /* 0x000000ff1100720c */ /* 0x000fe20003f26270 */
[----:B------:R-:W-:Y:S01]  /*9560*/  IMAD R12, R59, R6, R12 ;  /* 0x000000063b0c7224 */ /* 0x000fe200078e020c */
[----:B------:R-:W-:Y:S01]  /*9570*/  IABS R6, R44 ;  /* 0x0000002c00067213 */ /* 0x000fe20000000000 */
[----:B------:R-:W-:Y:S01]  /*9580*/  IMAD.MOV.U32 R53, RZ, RZ, R22 ;  /* 0x000000ffff357224 */ /* 0x000fe200078e0016 */
[----:B------:R-:W-:Y:S01]  /*9590*/  IABS R17, R17 ;  /* 0x0000001100117213 */ /* 0x000fe20000000000 */
[----:B------:R-:W-:Y:S02]  /*95a0*/  IMAD.MOV R0, RZ, RZ, -R0 ;  /* 0x000000ffff007224 */ /* 0x000fe400078e0a00 */
[----:B------:R-:W-:-:S02]  /*95b0*/  IMAD.MOV R4, RZ, RZ, -R4 ;  /* 0x000000ffff047224 */ /* 0x000fc400078e0a04 */
[----:B------:R-:W-:Y:S01]  /*95c0*/  IMAD R16, R59, R0, R16 ;  /* 0x000000003b107224 */ /* 0x000fe200078e0210 */
[----:B------:R-:W-:Y:S01]  /*95d0*/  ISETP.GE.AND P0, PT, R19, RZ, PT ;  /* 0x000000ff1300720c */ /* 0x000fe20003f06270 */
[----:B------:R-:W-:Y:S02]  /*95e0*/  IMAD R24, R59, R4, R24 ;  /* 0x000000043b187224 */ /* 0x000fe400078e0218 */
[----:B------:R-:W-:Y:S01]  /*95f0*/  IMAD.HI.U32 R0, R2, R6, RZ ;  /* 0x0000000602007227 */ /* 0x000fe200078e00ff */
[----:B------:R-:W-:-:S03]  /*9600*/  IABS R19, R19 ;  /* 0x0000001300137213 */ /* 0x000fc60000000000 */
[C---:B------:R-:W-:Y:S01]  /*9610*/  IMAD.HI.U32 R4, R2.reuse, R17, RZ ;  /* 0x0000001102047227 */ /* 0x040fe200078e00ff */
[----:B------:R-:W-:Y:S02]  /*9620*/  IABS R54, R54 ;  /* 0x0000003600367213 */ /* 0x000fe40000000000 */
[----:B---3--:R-:W-:Y:S01]  /*9630*/  IABS R8, R60 ;  /* 0x0000003c00087213 */ /* 0x008fe20000000000 */
[----:B------:R-:W-:Y:S02]  /*9640*/  IMAD.MOV R0, RZ, RZ, -R0 ;  /* 0x000000ffff007224 */ /* 0x000fe400078e0a00 */
[----:B------:R-:W-:Y:S02]  /*9650*/  IMAD.MOV R4, RZ, RZ, -R4 ;  /* 0x000000ffff047224 */ /* 0x000fe400078e0a04 */
[----:B------:R-:W-:-:S04]  /*9660*/  IMAD.HI.U32 R5, R2, R19, RZ ;  /* 0x0000001302057227 */ /* 0x000fc800078e00ff */
[C---:B------:R-:W-:Y:S02]  /*9670*/  IMAD R6, R59.reuse, R0, R6 ;  /* 0x000000003b067224 */ /* 0x040fe400078e0206 */
[----:B------:R-:W-:Y:S02]  /*9680*/  IMAD R17, R59, R4, R17 ;  /* 0x000000043b117224 */ /* 0x000fe400078e0211 */
[----:B------:R-:W-:Y:S01]  /*9690*/  IMAD.HI.U32 R0, R2, R54, RZ ;  /* 0x0000003602007227 */ /* 0x000fe200078e00ff */
[----:B--2---:R-:W-:-:S03]  /*96a0*/  IABS R49, R49 ;  /* 0x0000003100317213 */ /* 0x004fc60000000000 */
[----:B------:R-:W-:-:S04]  /*96b0*/  IMAD.HI.U32 R4, R2, R8, RZ ;  /* 0x0000000802047227 */ /* 0x000fc800078e00ff */
[----:B------:R-:W-:Y:S02]  /*96c0*/  IMAD.MOV R5, RZ, RZ, -R5 ;  /* 0x000000ffff057224 */ /* 0x000fe400078e0a05 */
[----:B------:R-:W-:Y:S02]  /*96d0*/  IMAD.MOV R0, RZ, RZ, -R0 ;  /* 0x000000ffff007224 */ /* 0x000fe400078e0a00 */
[----:B------:R-:W-:Y:S02]  /*96e0*/  IMAD.MOV R4, RZ, RZ, -R4 ;  /* 0x000000ffff047224 */ /* 0x000fe400078e0a04 */
[----:B------:R-:W-:Y:S02]  /*96f0*/  IMAD R19, R59, R5, R19 ;  /* 0x000000053b137224 */ /* 0x000fe400078e0213 */
[----:B------:R-:W-:Y:S01]  /*9700*/  IMAD.HI.U32 R5, R2, R9, RZ ;  /* 0x0000000902057227 */ /* 0x000fe200078e00ff */
[----:B------:R-:W-:-:S03]  /*9710*/  ISETP.GE.AND P3, PT, R61, RZ, PT ;  /* 0x000000ff3d00720c */ /* 0x000fc60003f66270 */
[C---:B------:R-:W-:Y:S02]  /*9720*/  IMAD R54, R59.reuse, R0, R54 ;  /* 0x000000003b367224 */ /* 0x040fe400078e0236 */
[----:B------:R-:W-:Y:S02]  /*9730*/  IMAD R8, R59, R4, R8 ;  /* 0x000000043b087224 */ /* 0x000fe400078e0208 */
[----:B------:R-:W-:-:S04]  /*9740*/  IMAD.HI.U32 R0, R2, R49, RZ ;  /* 0x0000003102007227 */ /* 0x000fc800078e00ff */
[----:B------:R-:W-:Y:S02]  /*9750*/  IMAD.MOV R5, RZ, RZ, -R5 ;  /* 0x000000ffff057224 */ /* 0x000fe400078e0a05 */
[----:B------:R-:W-:Y:S02]  /*9760*/  IMAD.MOV.U32 R61, RZ, RZ, R53 ;  /* 0x000000ffff3d7224 */ /* 0x000fe400078e0035 */
[----:B------:R-:W-:Y:S02]  /*9770*/  IMAD.MOV R0, RZ, RZ, -R0 ;  /* 0x000000ffff007224 */ /* 0x000fe400078e0a00 */
[C---:B------:R-:W-:Y:S01]  /*9780*/  IMAD R9, R59.reuse, R5, R9 ;  /* 0x000000053b097224 */ /* 0x040fe200078e0209 */
[----:B------:R-:W-:Y:S01]  /*9790*/  IABS R5, R39 ;  /* 0x0000002700057213 */ /* 0x000fe20000000000 */
[----:B------:R-:W-:Y:S01]  /*97a0*/  IMAD R49, R59, R0, R49 ;  /* 0x000000003b317224 */ /* 0x000fe200078e0231 */
[----:B------:R-:W-:Y:S01]  /*97b0*/  IABS R0, R40 ;  /* 0x0000002800007213 */ /* 0x000fe20000000000 */
[----:B------:R-:W-:-:S02]  /*97c0*/  IMAD.MOV.U32 R40, RZ, RZ, R27 ;  /* 0x000000ffff287224 */ /* 0x000fc400078e001b */
[----:B----4-:R-:W-:Y:S02]  /*97d0*/  IMAD.MOV.U32 R23, RZ, RZ, R50 ;  /* 0x000000ffff177224 */ /* 0x010fe400078e0032 */
[----:B------:R-:W-:Y:S02]  /*97e0*/  IMAD.MOV.U32 R50, RZ, RZ, R51 ;  /* 0x000000ffff327224 */ /* 0x000fe400078e0033 */
[----:B------:R-:W-:Y:S02]  /*97f0*/  IMAD.MOV.U32 R51, RZ, RZ, R52 ;  /* 0x000000ffff337224 */ /* 0x000fe400078e0034 */
[----:B------:R-:W2:Y:S04]  /*9800*/  LDL R52, [R1+0x1150] ;  /* 0x0011500001347983 */ /* 0x000ea80000100800 */
[----:B------:R-:W-:Y:S04]  /*9810*/  STL [R1+0x2c88], R42 ;  /* 0x002c882a01007387 */ /* 0x000fe80000100800 */
[----:B------:R-:W-:Y:S04]  /*9820*/  STL [R1+0x2c8c], R41 ;  /* 0x002c8c2901007387 */ /* 0x000fe80000100800 */
[----:B------:R-:W3:Y:S04]  /*9830*/  LDL R21, [R1+0x2154] ;  /* 0x0021540001157983 */ /* 0x000ee80000100800 */
[----:B------:R-:W-:Y:S04]  /*9840*/  STL [R1+0x2c90], R60 ;  /* 0x002c903c01007387 */ /* 0x000fe80000100800 */
[----:B------:R0:W-:Y:S04]  /*9850*/  STL [R1+0x2c94], R43 ;  /* 0x002c942b01007387 */ /* 0x0001e80000100800 */
[----:B------:R-:W-:Y:S04]  /*9860*/  STL [R1+0x2c98], R44 ;  /* 0x002c982c01007387 */ /* 0x000fe80000100800 */
[----:B------:R-:W-:Y:S04]  /*9870*/  STL [R1+0x2c9c], R39 ;  /* 0x002c9c2701007387 */ /* 0x000fe80000100800 */
[----:B------:R-:W4:Y:S01]  /*9880*/  LDL R22, [R1+0x2148] ;  /* 0x0021480001167983 */ /* 0x000f220000100800 */
[----:B------:R-:W-:Y:S01]  /*9890*/  IABS R4, R57 ;  /* 0x0000003900047213 */ /* 0x000fe20000000000 */
[----:B0-----:R-:W-:-:S02]  /*98a0*/  IMAD.MOV.U32 R43, RZ, RZ, R56 ;  /* 0x000000ffff2b7224 */ /* 0x001fc400078e0038 */
[----:B------:R0:W-:Y:S01]  /*98b0*/  STL [R1+0x2ca0], R57 ;  /* 0x002ca03901007387 */ /* 0x0001e20000100800 */
[----:B------:R-:W-:-:S03]  /*98c0*/  IMAD.MOV.U32 R56, RZ, RZ, R25 ;  /* 0x000000ffff387224 */ /* 0x000fc600078e0019 */
[----:B------:R1:W-:Y:S01]  /*98d0*/  STL [R1+0x2ca4], R58 ;  /* 0x002ca43a01007387 */ /* 0x0003e20000100800 */
[----:B------:R-:W-:-:S03]  /*98e0*/  IABS R53, R58 ;  /* 0x0000003a00357213 */ /* 0x000fc60000000000 */
[----:B------:R-:W4:Y:S04]  /*98f0*/  LDL R25, [R1+0x1178] ;  /* 0x0011780001197983 */ /* 0x000f280000100800 */
[----:B0-----:R-:W4:Y:S04]  /*9900*/  LDL R57, [R1+0x1180] ;  /* 0x0011800001397983 */ /* 0x001f280000100800 */
[----:B-1----:R-:W4:Y:S04]  /*9910*/  LDL R58, [R1+0x117c] ;  /* 0x00117c00013a7983 */ /* 0x002f280000100800 */
[----:B------:R-:W4:Y:S04]  /*9920*/  LDL R39, [R1+0x1184] ;  /* 0x0011840001277983 */ /* 0x000f280000100800 */
[----:B------:R-:W4:Y:S01]  /*9930*/  LDL R27, [R1+0x1174] ;  /* 0x00117400011b7983 */ /* 0x000f220000100800 */
[----:B------:R-:W-:Y:S01]  /*9940*/  IABS R10, R41 ;  /* 0x00000029000a7213 */ /* 0x000fe20000000000 */
[----:B------:R-:W-:-:S04]  /*9950*/  IMAD.MOV.U32 R20, RZ, RZ, R15 ;  /* 0x000000ffff147224 */ /* 0x000fc800078e000f */
[----:B------:R-:W-:Y:S01]  /*9960*/  IMAD.HI.U32 R15, R2, R10, RZ ;  /* 0x0000000a020f7227 */ /* 0x000fe200078e00ff */
[----:B------:R-:W-:-:S03]  /*9970*/  IABS R55, R55 ;  /* 0x0000003700377213 */ /* 0x000fc60000000000 */
[----:B------:R-:W-:Y:S02]  /*9980*/  IMAD.MOV.U32 R60, RZ, RZ, R20 ;  /* 0x000000ffff3c7224 */ /* 0x000fe400078e0014 */
[----:B------:R-:W-:Y:S01]  /*9990*/  IMAD.HI.U32 R20, R2, R4, RZ ;  /* 0x0000000402147227 */ /* 0x000fe200078e00ff */
[----:B------:R-:W-:-:S03]  /*99a0*/  IABS R51, R51 ;  /* 0x0000003300337213 */ /* 0x000fc60000000000 */
[----:B------:R-:W-:Y:S02]  /*99b0*/  IMAD.MOV R15, RZ, RZ, -R15 ;  /* 0x000000ffff0f7224 */ /* 0x000fe400078e0a0f */
[----:B------:R-:W-:Y:S02]  /*99c0*/  IMAD.MOV R20, RZ, RZ, -R20 ;  /* 0x000000ffff147224 */ /* 0x000fe400078e0a14 */
[----:B------:R-:W-:Y:S02]  /*99d0*/  IMAD R10, R59, R15, R10 ;  /* 0x0000000f3b0a7224 */ /* 0x000fe400078e020a */
[----:B------:R-:W-:Y:S01]  /*99e0*/  IMAD.HI.U32 R15, R2, R55, RZ ;  /* 0x00000037020f7227 */ /* 0x000fe200078e00ff */
[----:B------:R-:W-:-:S03]  /*99f0*/  IABS R50, R50 ;  /* 0x0000003200327213 */ /* 0x000fc60000000000 */
[----:B------:R-:W-:Y:S02]  /*9a00*/  IMAD R4, R59, R20, R4 ;  /* 0x000000143b047224 */ /* 0x000fe400078e0204 */
[----:B------:R-:W-:Y:S01]  /*9a10*/  IMAD.HI.U32 R20, R2, R51, RZ ;  /* 0x0000003302147227 */ /* 0x000fe200078e00ff */
[----:B------:R-:W-:-:S03]  /*9a20*/  IABS R45, R45 ;  /* 0x0000002d002d7213 */ /* 0x000fc60000000000 */
[----:B------:R-:W-:Y:S02]  /*9a30*/  IMAD.MOV R15, RZ, RZ, -R15 ;  /* 0x000000ffff0f7224 */ /* 0x000fe400078e0a0f */
[----:B------:R-:W-:Y:S02]  /*9a40*/  IMAD.MOV R20, RZ, RZ, -R20 ;  /* 0x000000ffff147224 */ /* 0x000fe400078e0a14 */
[----:B------:R-:W-:Y:S01]  /*9a50*/  IMAD R55, R59, R15, R55 ;  /* 0x0000000f3b377224 */ /* 0x000fe200078e0237 */
[----:B------:R-:W-:Y:S01]  /*9a60*/  IABS R47, R47 ;  /* 0x0000002f002f7213 */ /* 0x000fe20000000000 */
[----:B------:R-:W-:-:S04]  /*9a70*/  IMAD.HI.U32 R15, R2, R50, RZ ;  /* 0x00000032020f7227 */ /* 0x000fc800078e00ff */
[----:B------:R-:W-:Y:S02]  /*9a80*/  IMAD R51, R59, R20, R51 ;  /* 0x000000143b337224 */ /* 0x000fe400078e0233 */
[----:B------:R-:W-:Y:S01]  /*9a90*/  IMAD.HI.U32 R20, R2, R45, RZ ;  /* 0x0000002d02147227 */ /* 0x000fe200078e00ff */
[----:B------:R-:W-:-:S03]  /*9aa0*/  IABS R48, R48 ;  /* 0x0000003000307213 */ /* 0x000fc60000000000 */
[----:B------:R-:W-:Y:S01]  /*9ab0*/  IMAD.MOV R15, RZ, RZ, -R15 ;  /* 0x000000ffff0f7224 */ /* 0x000fe200078e0a0f */
[----:B------:R-:W-:Y:S01]  /*9ac0*/  IABS R46, R46 ;  /* 0x0000002e002e7213 */ /* 0x000fe20000000000 */
[----:B------:R-:W-:Y:S02]  /*9ad0*/  IMAD.MOV.U32 R44, RZ, RZ, R43 ;  /* 0x000000ffff2c7224 */ /* 0x000fe400078e002b */
[----:B------:R-:W-:Y:S02]  /*9ae0*/  IMAD.MOV.U32 R43, RZ, RZ, R60 ;  /* 0x000000ffff2b7224 */ /* 0x000fe400078e003c */
[----:B------:R-:W-:Y:S02]  /*9af0*/  IMAD.MOV R20, RZ, RZ, -R20 ;  /* 0x000000ffff147224 */ /* 0x000fe400078e0a14 */
[----:B------:R-:W-:Y:S02]  /*9b00*/  IMAD R50, R59, R15, R50 ;  /* 0x0000000f3b327224 */ /* 0x000fe400078e0232 */
[----:B------:R-:W-:-:S04]  /*9b10*/  IMAD.HI.U32 R15, R2, R0, RZ ;  /* 0x00000000020f7227 */ /* 0x000fc800078e00ff */
[----:B------:R-:W-:Y:S02]  /*9b20*/  IMAD R45, R59, R20, R45 ;  /* 0x000000143b2d7224 */ /* 0x000fe400078e022d */
[----:B------:R-:W-:-:S04]  /*9b30*/  IMAD.MOV R15, RZ, RZ, -R15 ;  /* 0x000000ffff0f7224 */ /* 0x000fc800078e0a0f */
[----:B------:R-:W-:Y:S01]  /*9b40*/  IMAD R0, R59, R15, R0 ;  /* 0x0000000f3b007224 */ /* 0x000fe200078e0200 */
[----:B--2---:R-:W-:Y:S01]  /*9b50*/  IABS R52, R52 ;  /* 0x0000003400347213 */ /* 0x004fe20000000000 */
[----:B---3--:R-:W-:Y:S02]  /*9b60*/  IMAD.MOV.U32 R42, RZ, RZ, R21 ;  /* 0x000000ffff2a7224 */ /* 0x008fe400078e0015 */
[----:B------:R-:W-:-:S04]  /*9b70*/  IMAD.HI.U32 R21, R2, R3, RZ ;  /* 0x0000000302157227 */ /* 0x000fc800078e00ff */
[----:B------:R-:W-:Y:S02]  /*9b80*/  IMAD.MOV R21, RZ, RZ, -R21 ;  /* 0x000000ffff157224 */ /* 0x000fe400078e0a15 */
[----:B----4-:R-:W-:Y:S02]  /*9b90*/  IMAD.MOV.U32 R41, RZ, RZ, R22 ;  /* 0x000000ffff297224 */ /* 0x010fe400078e0016 */
[----:B------:R-:W-:-:S04]  /*9ba0*/  IMAD.HI.U32 R22, R2, R5, RZ ;  /* 0x0000000502167227 */ /* 0x000fc800078e00ff */
[----:B------:R-:W-:-:S04]  /*9bb0*/  IMAD.MOV R22, RZ, RZ, -R22 ;  /* 0x000000ffff167224 */ /* 0x000fc800078e0a16 */
[----:B------:R-:W-:Y:S02]  /*9bc0*/  IMAD R5, R59, R22, R5 ;  /* 0x000000163b057224 */ /* 0x000fe400078e0205 */
[----:B------:R-:W-:-:S04]  /*9bd0*/  IMAD.HI.U32 R22, R2, R53, RZ ;  /* 0x0000003502167227 */ /* 0x000fc800078e00ff */
[----:B------:R-:W-:Y:S02]  /*9be0*/  IMAD.MOV R22, RZ, RZ, -R22 ;  /* 0x000000ffff167224 */ /* 0x000fe400078e0a16 */
[----:B------:R-:W-:Y:S02]  /*9bf0*/  IMAD R3, R59, R21, R3 ;  /* 0x000000153b037224 */ /* 0x000fe400078e0203 */
[----:B------:R-:W-:-:S04]  /*9c00*/  IMAD.HI.U32 R21, R2, R52, RZ ;  /* 0x0000003402157227 */ /* 0x000fc800078e00ff */
[----:B------:R-:W-:Y:S02]  /*9c10*/  IMAD R53, R59, R22, R53 ;  /* 0x000000163b357224 */ /* 0x000fe400078e0235 */
[----:B------:R-:W-:-:S04]  /*9c20*/  IMAD.HI.U32 R22, R2, R47, RZ ;  /* 0x0000002f02167227 */ /* 0x000fc800078e00ff */
[----:B------:R-:W-:Y:S02]  /*9c30*/  IMAD.MOV R21, RZ, RZ, -R21 ;  /* 0x000000ffff157224 */ /* 0x000fe400078e0a15 */
[----:B------:R-:W-:Y:S02]  /*9c40*/  IMAD.MOV.U32 R60, RZ, RZ, R41 ;  /* 0x000000ffff3c7224 */ /* 0x000fe400078e0029 */
[----:B------:R-:W-:Y:S02]  /*9c50*/  IMAD.MOV.U32 R41, RZ, RZ, R61 ;  /* 0x000000ffff297224 */ /* 0x000fe400078e003d */
[----:B------:R-:W-:Y:S02]  /*9c60*/  IMAD.MOV.U32 R61, RZ, RZ, R23 ;  /* 0x000000ffff3d7224 */ /* 0x000fe400078e0017 */
[----:B------:R-:W-:Y:S01]  /*9c70*/  IMAD.MOV R22, RZ, RZ, -R22 ;  /* 0x000000ffff167224 */ /* 0x000fe200078e0a16 */
[----:B------:R-:W-:Y:S01]  /*9c80*/  IABS R20, R57 ;  /* 0x0000003900147213 */ /* 0x000fe20000000000 */
[----:B------:R-:W-:-:S02]  /*9c90*/  IMAD R52, R59, R21, R52 ;  /* 0x000000153b347224 */ /* 0x000fc400078e0234 */
[----:B------:R-:W-:Y:S01]  /*9ca0*/  IMAD.HI.U32 R23, R2, R48, RZ ;  /* 0x0000003002177227 */ /* 0x000fe200078e00ff */
[----:B------:R-:W-:-:S03]  /*9cb0*/  IABS R25, R25 ;  /* 0x0000001900197213 */ /* 0x000fc60000000000 */
[----:B------:R-:W-:-:S04]  /*9cc0*/  IMAD.HI.U32 R21, R2, R46, RZ ;  /* 0x0000002e02157227 */ /* 0x000fc800078e00ff */
[----:B------:R-:W-:Y:S02]  /*9cd0*/  IMAD.MOV.U32 R57, RZ, RZ, R44 ;  /* 0x000000ffff397224 */ /* 0x000fe400078e002c */
[----:B------:R-:W-:Y:S01]  /*9ce0*/  IMAD R47, R59, R22, R47 ;  /* 0x000000163b2f7224 */ /* 0x000fe200078e022f */
[----:B------:R-:W-:Y:S01]  /*9cf0*/  IABS R22, R58 ;  /* 0x0000003a00167213 */ /* 0x000fe20000000000 */
[----:B------:R-:W-:Y:S02]  /*9d00*/  IMAD.MOV.U32 R44, RZ, RZ, R60 ;  /* 0x000000ffff2c7224 */ /* 0x000fe400078e003c */
[----:B------:R-:W-:Y:S02]  /*9d10*/  IMAD.MOV R23, RZ, RZ, -R23 ;  /* 0x000000ffff177224 */ /* 0x000fe400078e0a17 */
[----:B------:R-:W-:Y:S02]  /*9d20*/  IMAD.MOV.U32 R60, RZ, RZ, R40 ;  /* 0x000000ffff3c7224 */ /* 0x000fe400078e0028 */
[----:B------:R-:W-:-:S02]  /*9d30*/  IMAD.MOV R21, RZ, RZ, -R21 ;  /* 0x000000ffff157224 */ /* 0x000fc400078e0a15 */
[----:B------:R-:W-:Y:S02]  /*9d40*/  IMAD.MOV.U32 R40, RZ, RZ, R37 ;  /* 0x000000ffff287224 */ /* 0x000fe400078e0025 */
[----:B------:R-:W-:Y:S01]  /*9d50*/  IMAD.MOV.U32 R58, RZ, RZ, R18 ;  /* 0x000000ffff3a7224 */ /* 0x000fe200078e0012 */
[----:B------:R-:W-:Y:S01]  /*9d60*/  IABS R15, R39 ;  /* 0x00000027000f7213 */ /* 0x000fe20000000000 */
[----:B------:R-:W-:Y:S02]  /*9d70*/  IMAD.MOV.U32 R37, RZ, RZ, R36 ;  /* 0x000000ffff257224 */ /* 0x000fe400078e0024 */
[----:B------:R-:W-:Y:S02]  /*9d80*/  IMAD.MOV.U32 R36, RZ, RZ, R26 ;  /* 0x000000ffff247224 */ /* 0x000fe400078e001a */
[----:B------:R-:W-:Y:S02]  /*9d90*/  IMAD R48, R59, R23, R48 ;  /* 0x000000173b307224 */ /* 0x000fe400078e0230 */
[----:B------:R-:W-:-:S02]  /*9da0*/  IMAD.MOV.U32 R39, RZ, RZ, R43 ;  /* 0x000000ffff277224 */ /* 0x000fc400078e002b */
[----:B------:R-:W-:Y:S01]  /*9db0*/  IMAD.HI.U32 R26, R2, R25, RZ ;  /* 0x00000019021a7227 */ /* 0x000fe200078e00ff */
[----:B------:R-:W-:-:S03]  /*9dc0*/  IABS R27, R27 ;  /* 0x0000001b001b7213 */ /* 0x000fc60000000000 */
[----:B------:R-:W-:Y:S02]  /*9dd0*/  IMAD R46, R59, R21, R46 ;  /* 0x000000153b2e7224 */ /* 0x000fe400078e022e */
[----:B------:R-:W-:Y:S02]  /*9de0*/  IMAD.MOV.U32 R43, RZ, RZ, R41 ;  /* 0x000000ffff2b7224 */ /* 0x000fe400078e0029 */
[----:B------:R-:W-:-:S04]  /*9df0*/  IMAD.HI.U32 R23, R2, R22, RZ ;  /* 0x0000001602177227 */ /* 0x000fc800078e00ff */
[----:B------:R-:W-:Y:S02]  /*9e00*/  @!P4 IMAD.MOV R58, RZ, RZ, -R58 ;  /* 0x000000ffff3ac224 */ /* 0x000fe400078e0a3a */
[----:B------:R-:W-:Y:S02]  /*9e10*/  IMAD.MOV.U32 R41, RZ, RZ, R56 ;  /* 0x000000ffff297224 */ /* 0x000fe400078e0038 */
[----:B------:R-:W-:Y:S01]  /*9e20*/  IMAD.HI.U32 R21, R2, R20, RZ ;  /* 0x0000001402157227 */ /* 0x000fe200078e00ff */
[----:B------:R0:W-:Y:S03]  /*9e30*/  STL [R1+0x388], R58 ;  /* 0x0003883a01007387 */ /* 0x0001e60000100800 */
[----:B------:R-:W-:Y:S02]  /*9e40*/  IMAD.MOV.U32 R56, RZ, RZ, R38 ;  /* 0x000000ffff387224 */ /* 0x000fe400078e0026 */
[----:B------:R-:W-:-:S02]  /*9e50*/  IMAD.MOV.U32 R38, RZ, RZ, R34 ;  /* 0x000000ffff267224 */ /* 0x000fc400078e0022 */
[----:B------:R-:W-:Y:S02]  /*9e60*/  IMAD.MOV R26, RZ, RZ, -R26 ;  /* 0x000000ffff1a7224 */ /* 0x000fe400078e0a1a */
[----:B------:R-:W-:Y:S02]  /*9e70*/  IMAD.MOV.U32 R34, RZ, RZ, R32 ;  /* 0x000000ffff227224 */ /* 0x000fe400078e0020 */
[----:B------:R-:W-:Y:S02]  /*9e80*/  IMAD.MOV R23, RZ, RZ, -R23 ;  /* 0x000000ffff177224 */ /* 0x000fe400078e0a17 */
[----:B------:R-:W-:Y:S02]  /*9e90*/  IMAD.MOV.U32 R32, RZ, RZ, R28 ;  /* 0x000000ffff207224 */ /* 0x000fe400078e001c */
[----:B------:R-:W-:Y:S02]  /*9ea0*/  IMAD.MOV R21, RZ, RZ, -R21 ;  /* 0x000000ffff157224 */ /* 0x000fe400078e0a15 */
[----:B------:R-:W-:-:S04]  /*9eb0*/  IMAD.HI.U32 R28, R2, R27, RZ ;  /* 0x0000001b021c7227 */ /* 0x000fc800078e00ff */
[----:B0-----:R-:W-:Y:S02]  /*9ec0*/  IMAD.MOV.U32 R58, RZ, RZ, R39 ;  /* 0x000000ffff3a7224 */ /* 0x001fe400078e0027 */
[----:B------:R-:W-:Y:S02]  /*9ed0*/  IMAD.MOV.U32 R39, RZ, RZ, R44 ;  /* 0x000000ffff277224 */ /* 0x000fe400078e002c */
[----:B------:R-:W-:Y:S02]  /*9ee0*/  IMAD R25, R59, R26, R25 ;  /* 0x0000001a3b197224 */ /* 0x000fe400078e0219 */
[----:B------:R-:W-:-:S04]  /*9ef0*/  IMAD.HI.U32 R18, R2, R15, RZ ;  /* 0x0000000f02127227 */ /* 0x000fc800078e00ff */
[----:B------:R-:W-:Y:S02]  /*9f00*/  IMAD.MOV.U32 R44, RZ, RZ, R43 ;  /* 0x000000ffff2c7224 */ /* 0x000fe400078e002b */
[C---:B------:R-:W-:Y:S02]  /*9f10*/  IMAD R22, R59.reuse, R23, R22 ;  /* 0x000000173b167224 */ /* 0x040fe400078e0216 */
[C---:B------:R-:W-:Y:S02]  /*9f20*/  IMAD R20, R59.reuse, R21, R20 ;  /* 0x000000153b147224 */ /* 0x040fe400078e0214 */
[----:B------:R-:W-:Y:S01]  /*9f30*/  IMAD.MOV R28, RZ, RZ, -R28 ;  /* 0x000000ffff1c7224 */ /* 0x000fe200078e0a1c */
[----:B------:R0:W-:Y:S01]  /*9f40*/  STL [R1+0x68], R25 ;  /* 0x0000681901007387 */ /* 0x0001e20000100800 */
[----:B------:R-:W-:Y:S01]  /*9f50*/  IMAD.MOV.U32 R43, RZ, RZ, R56 ;  /* 0x000000ffff2b7224 */ /* 0x000fe200078e0038 */
[----:B------:R-:W-:Y:S01]  /*9f60*/  IABS R21, R44 ;  /* 0x0000002c00157213 */ /* 0x000fe20000000000 */
[----:B------:R-:W-:Y:S01]  /*9f70*/  IMAD.MOV R18, RZ, RZ, -R18 ;  /* 0x000000ffff127224 */ /* 0x000fe200078e0a12 */
[----:B------:R1:W-:Y:S01]  /*9f80*/  STL [R1+0x64], R22 ;  /* 0x0000641601007387 */ /* 0x0003e20000100800 */
[----:B------:R-:W-:-:S02]  /*9f90*/  IMAD R56, R59, R28, R27 ;  /* 0x0000001c3b387224 */ /* 0x000fc400078e021b */
[----:B------:R-:W-:Y:S01]  /*9fa0*/  IMAD.MOV.U32 R44, RZ, RZ, R42 ;  /* 0x000000ffff2c7224 */ /* 0x000fe200078e002a */
[----:B------:R2:W-:Y:S01]  /*9fb0*/  STL [R1+0x60], R20 ;  /* 0x0000601401007387 */ /* 0x0005e20000100800 */
[----:B------:R-:W-:Y:S02]  /*9fc0*/  IMAD.MOV.U32 R27, RZ, RZ, R57 ;  /* 0x000000ffff1b7224 */ /* 0x000fe400078e0039 */
[C---:B------:R-:W-:Y:S01]  /*9fd0*/  IMAD R57, R59.reuse, R18, R15 ;  /* 0x000000123b397224 */ /* 0x040fe200078e020f */
[----:B------:R-:W3:Y:S01]  /*9fe0*/  LDL R42, [R1+0x28cc] ;  /* 0x0028cc00012a7983 */ /* 0x000ee20000100800 */
[----:B------:R-:W-:Y:S01]  /*9ff0*/  IABS R18, R43 ;  /* 0x0000002b00127213 */ /* 0x000fe20000000000 */
[----:B------:R-:W-:Y:S02]  /*a000*/  IMAD.MOV.U32 R43, RZ, RZ, R41 ;  /* 0x000000ffff2b7224 */ /* 0x000fe400078e0029 */
[----:B------:R-:W4:Y:S01]  /*a010*/  LDL R41, [R1+0x28c8] ;  /* 0x0028c80001297983 */ /* 0x000f220000100800 */
[----:B------:R-:W-:-:S13]  /*a020*/  ISETP.GT.U32.AND P4, PT, R59, R13, PT ;  /* 0x0000000d3b00720c */ /* 0x000fda0003f84070 */
[----:B------:R-:W-:-:S05]  /*a030*/  @!P4 IMAD.IADD R13, R13, 0x1, -R59 ;  /* 0x000000010d0dc824 */ /* 0x000fca00078e0a3b */
[----:B------:R-:W-:Y:S02]  /*a040*/  ISETP.GT.U32.AND P4, PT, R59, R13, PT ;  /* 0x0000000d3b00720c */ /* 0x000fe40003f84070 */
[----:B------:R-:W-:Y:S02]  /*a050*/  IABS R27, R27 ;  /* 0x0000001b001b7213 */ /* 0x000fe40000000000 */
[----:B------:R-:W-:Y:S02]  /*a060*/  IABS R15, R58 ;  /* 0x0000003a000f7213 */ /* 0x000fe40000000000 */
[----:B------:R-:W-:-:S07]  /*a070*/  IABS R23, R39 ;  /* 0x0000002700177213 */ /* 0x000fce0000000000 */
[----:B------:R-:W-:Y:S01]  /*a080*/  @!P4 IMAD.IADD R13, R13, 0x1, -R59 ;  /* 0x000000010d0dc824 */ /* 0x000fe200078e0a3b */
[----:B------:R-:W-:-:S03]  /*a090*/  ISETP.GT.U32.AND P4, PT, R59, R24, PT ;  /* 0x000000183b00720c */ /* 0x000fc60003f84070 */
[----:B------:R-:W-:Y:S01]  /*a0a0*/  @!P5 IMAD.MOV R13, RZ, RZ, -R13 ;  /* 0x000000ffff0dd224 */ /* 0x000fe200078e0a0d */
[----:B------:R-:W-:Y:S01]  /*a0b0*/  ISETP.GT.U32.AND P5, PT, R59, R11, PT ;  /* 0x0000000b3b00720c */ /* 0x000fe20003fa4070 */
[----:B------:R-:W-:-:S04]  /*a0c0*/  IMAD.HI.U32 R28, R2, R27, RZ ;  /* 0x0000001b021c7227 */ /* 0x000fc800078e00ff */
[----:B------:R-:W-:-:S04]  /*a0d0*/  IMAD.HI.U32 R26, R2, R15, RZ ;  /* 0x0000000f021a7227 */ /* 0x000fc800078e00ff */
[----:B0-----:R-:W-:-:S04]  /*a0e0*/  IMAD.HI.U32 R25, R2, R23, RZ ;  /* 0x0000001702197227 */ /* 0x001fc800078e00ff */
[----:B-1----:R-:W-:-:S04]  /*a0f0*/  IMAD.HI.U32 R22, R2, R21, RZ ;  /* 0x0000001502167227 */ /* 0x002fc800078e00ff */
[----:B------:R-:W-:Y:S02]  /*a100*/  IMAD.MOV R28, RZ, RZ, -R28 ;  /* 0x000000ffff1c7224 */ /* 0x000fe400078e0a1c */
[----:B--2---:R-:W-:-:S04]  /*a110*/  IMAD.HI.U32 R20, R2, R18, RZ ;  /* 0x0000001202147227 */ /* 0x004fc800078e00ff */
[----:B------:R-:W-:Y:S02]  /*a120*/  IMAD.MOV R26, RZ, RZ, -R26 ;  /* 0x000000ffff1a7224 */ /* 0x000fe400078e0a1a */
[----:B------:R-:W-:Y:S02]  /*a130*/  IMAD.MOV R25, RZ, RZ, -R25 ;  /* 0x000000ffff197224 */ /* 0x000fe400078e0a19 */
[----:B------:R-:W-:Y:S02]  /*a140*/  IMAD.MOV R22, RZ, RZ, -R22 ;  /* 0x000000ffff167224 */ /* 0x000fe400078e0a16 */
[C---:B------:R-:W-:Y:S02]  /*a150*/  IMAD R27, R59.reuse, R28, R27 ;  /* 0x0000001c3b1b7224 */ /* 0x040fe400078e021b */
[----:B------:R-:W-:Y:S02]  /*a160*/  IMAD.MOV R20, RZ, RZ, -R20 ;  /* 0x000000ffff147224 */ /* 0x000fe400078e0a14 */
[----:B------:R-:W-:Y:S01]  /*a170*/  IMAD R26, R59, R26, R15 ;  /* 0x0000001a3b1a7224 */ /* 0x000fe200078e020f */
[----:B------:R-:W-:Y:S01]  /*a180*/  IABS R15, R44 ;  /* 0x0000002c000f7213 */ /* 0x000fe20000000000 */
[----:B------:R-:W-:-:S02]  /*a190*/  @!P4 IMAD.IADD R24, R24, 0x1, -R59 ;  /* 0x000000011818c824 */ /* 0x000fc400078e0a3b */
[C---:B------:R-:W-:Y:S02]  /*a1a0*/  IMAD R23, R59.reuse, R25, R23 ;  /* 0x000000193b177224 */ /* 0x040fe400078e0217 */
[----:B------:R-:W-:Y:S02]  /*a1b0*/  IMAD R21, R59, R22, R21 ;  /* 0x000000163b157224 */ /* 0x000fe400078e0215 */
[----:B------:R-:W-:Y:S01]  /*a1c0*/  @!P5 IMAD.IADD R11, R11, 0x1, -R59 ;  /* 0x000000010b0bd824 */ /* 0x000fe200078e0a3b */
[----:B------:R-:W-:Y:S01]  /*a1d0*/  STL [R1+0x58], R27 ;  /* 0x0000581b01007387 */ /* 0x000fe20000100800 */
[C---:B------:R-:W-:Y:S01]  /*a1e0*/  IMAD R18, R59.reuse, R20, R18 ;  /* 0x000000143b127224 */ /* 0x040fe200078e0212 */
[C---:B------:R-:W-:Y:S01]  /*a1f0*/  ISETP.GT.U32.AND P4, PT, R59.reuse, R24, PT ;  /* 0x000000183b00720c */ /* 0x040fe20003f84070 */
[----:B------:R-:W-:Y:S01]  /*a200*/  IMAD.HI.U32 R20, R2, R15, RZ ;  /* 0x0000000f02147227 */ /* 0x000fe200078e00ff */
[----:B------:R-:W-:Y:S01]  /*a210*/  STL [R1+0x54], R26 ;  /* 0x0000541a01007387 */ /* 0x000fe20000100800 */
[----:B------:R-:W-:-:S03]  /*a220*/  ISETP.GT.U32.AND P5, PT, R59, R11, PT ;  /* 0x0000000b3b00720c */ /* 0x000fc60003fa4070 */
[----:B------:R0:W-:Y:S01]  /*a230*/  STL [R1+0x50], R23 ;  /* 0x0000501701007387 */ /* 0x0001e20000100800 */
[----:B------:R-:W-:-:S03]  /*a240*/  IMAD.MOV R20, RZ, RZ, -R20 ;  /* 0x000000ffff147224 */ /* 0x000fc600078e0a14 */
[----:B------:R1:W-:Y:S04]  /*a250*/  STL [R1+0x4c], R21 ;  /* 0x00004c1501007387 */ /* 0x0003e80000100800 */
[----:B------:R-:W-:Y:S04]  /*a260*/  STL [R1+0x48], R18 ;  /* 0x0000481201007387 */ /* 0x000fe80000100800 */
[----:B------:R3:W-:Y:S01]  /*a270*/  STL [R1+0x38c], R13 ;  /* 0x00038c0d01007387 */ /* 0x0007e20000100800 */
[----:B------:R-:W-:Y:S01]  /*a280*/  IMAD.MOV.U32 R44, RZ, RZ, R61 ;  /* 0x000000ffff2c7224 */ /* 0x000fe200078e003d */
[----:B0-----:R-:W-:Y:S01]  /*a290*/  IABS R23, R43 ;  /* 0x0000002b00177213 */ /* 0x001fe20000000000 */
[----:B------:R-:W-:Y:S01]  /*a2a0*/  IMAD R61, R59, R20, R15 ;  /* 0x000000143b3d7224 */ /* 0x000fe200078e020f */
[----:B------:R-:W2:Y:S01]  /*a2b0*/  LDL R43, [R1+0x28d4] ;  /* 0x0028d400012b7983 */ /* 0x000ea20000100800 */
[----:B------:R-:W-:-:S02]  /*a2c0*/  @!P4 IMAD.IADD R24, R24, 0x1, -R59 ;  /* 0x000000011818c824 */ /* 0x000fc400078e0a3b */
[----:B------:R-:W-:Y:S01]  /*a2d0*/  @!P5 IMAD.IADD R11, R11, 0x1, -R59 ;  /* 0x000000010b0bd824 */ /* 0x000fe200078e0a3b */
[----:B-1----:R-:W-:Y:S01]  /*a2e0*/  IABS R21, R60 ;  /* 0x0000003c00157213 */ /* 0x002fe20000000000 */
[----:B------:R-:W-:-:S04]  /*a2f0*/  IMAD.MOV.U32 R26, RZ, RZ, R24 ;  /* 0x000000ffff1a7224 */ /* 0x000fc800078e0018 */
[----:B------:R-:W-:Y:S01]  /*a300*/  @!P6 IMAD.MOV R26, RZ, RZ, -R26 ;  /* 0x000000ffff1ae224 */ /* 0x000fe200078e0a1a */
[----:B---3--:R-:W-:Y:S02]  /*a310*/  IABS R13, R42 ;  /* 0x0000002a000d7213 */ /* 0x008fe40000000000 */
[----:B------:R-:W3:Y:S01]  /*a320*/  LDL R42, [R1+0x28d8] ;  /* 0x0028d800012a7983 */ /* 0x000ee20000100800 */
[----:B----4-:R-:W-:Y:S02]  /*a330*/  IABS R18, R41 ;  /* 0x0000002900127213 */ /* 0x010fe40000000000 */
[----:B------:R-:W-:-:S04]  /*a340*/  IMAD.HI.U32 R15, R2, R13, RZ ;  /* 0x0000000d020f7227 */ /* 0x000fc800078e00ff */
[----:B------:R-:W-:-:S04]  /*a350*/  IMAD.HI.U32 R20, R2, R18, RZ ;  /* 0x0000001202147227 */ /* 0x000fc800078e00ff */
[----:B------:R-:W-:Y:S02]  /*a360*/  IMAD.MOV R15, RZ, RZ, -R15 ;  /* 0x000000ffff0f7224 */ /* 0x000fe400078e0a0f */
[----:B------:R-:W-:Y:S02]  /*a370*/  IMAD.MOV R20, RZ, RZ, -R20 ;  /* 0x000000ffff147224 */ /* 0x000fe400078e0a14 */
[C---:B------:R-:W-:Y:S02]  /*a380*/  IMAD R60, R59.reuse, R15, R13 ;  /* 0x0000000f3b3c7224 */ /* 0x040fe400078e020d */
[----:B------:R-:W-:Y:S02]  /*a390*/  IMAD.MOV.U32 R13, RZ, RZ, R11 ;  /* 0x000000ffff0d7224 */ /* 0x000fe400078e000b */
[C---:B------:R-:W-:Y:S02]  /*a3a0*/  IMAD R18, R59.reuse, R20, R18 ;  /* 0x000000143b127224 */ /* 0x040fe400078e0212 */
[----:B------:R-:W-:Y:S01]  /*a3b0*/  @!P3 IMAD.MOV R13, RZ, RZ, -R13 ;  /* 0x000000ffff0db224 */ /* 0x000fe200078e0a0d */
[----:B------:R-:W-:Y:S04]  /*a3c0*/  STL [R1+0x380], R26 ;  /* 0x0003801a01007387 */ /* 0x000fe80000100800 */
[----:B------:R-:W-:Y:S04]  /*a3d0*/  STL [R1+0x38], R18 ;  /* 0x0000381201007387 */ /* 0x000fe80000100800 */
[----:B------:R0:W-:Y:S04]  /*a3e0*/  STL [R1+0x370], R13 ;  /* 0x0003700d01007387 */ /* 0x0001e80000100800 */
[----:B------:R-:W4:Y:S01]  /*a3f0*/  LDL R58, [R1+0x28dc] ;  /* 0x0028dc00013a7983 */ /* 0x000f220000100800 */
[----:B------:R-:W-:-:S02]  /*a400*/  ISETP.GT.U32.AND P4, PT, R59, R12, PT ;  /* 0x0000000c3b00720c */ /* 0x000fc40003f84070 */
[C---:B------:R-:W-:Y:S02]  /*a410*/  ISETP.GT.U32.AND P6, PT, R59.reuse, R19, PT ;  /* 0x000000133b00720c */ /* 0x040fe40003fc4070 */
[----:B------:R-:W-:Y:S01]  /*a420*/  ISETP.GT.U32.AND P5, PT, R59, R17, PT ;  /* 0x000000113b00720c */ /* 0x000fe20003fa4070 */
[----:B------:R-:W-:-:S08]  /*a430*/  IMAD.HI.U32 R22, R2, R21, RZ ;  /* 0x0000001502167227 */ /* 0x000fd000078e00ff */
[--C-:B------:R-:W-:Y:S02]  /*a440*/  @!P4 IMAD.IADD R12, R12, 0x1, -R59.reuse ;  /* 0x000000010c0cc824 */ /* 0x100fe400078e0a3b */
[--C-:B------:R-:W-:Y:S02]  /*a450*/  @!P6 IMAD.IADD R19, R19, 0x1, -R59.reuse ;  /* 0x000000011313e824 */ /* 0x100fe400078e0a3b */
[----:B------:R-:W-:Y:S01]  /*a460*/  @!P5 IMAD.IADD R17, R17, 0x1, -R59 ;  /* 0x000000011111d824 */ /* 0x000fe200078e0a3b */
[C---:B------:R-:W-:Y:S02]  /*a470*/  ISETP.GT.U32.AND P4, PT, R59.reuse, R12, PT ;  /* 0x0000000c3b00720c */ /* 0x040fe40003f84070 */
[C---:B------:R-:W-:Y:S02]  /*a480*/  ISETP.GT.U32.AND P6, PT, R59.reuse, R19, PT ;  /* 0x000000133b00720c */ /* 0x040fe40003fc4070 */
[----:B------:R-:W-:Y:S01]  /*a490*/  ISETP.GT.U32.AND P5, PT, R59, R17, PT ;  /* 0x000000113b00720c */ /* 0x000fe20003fa4070 */
[----:B------:R-:W-:Y:S01]  /*a4a0*/  IMAD.MOV R22, RZ, RZ, -R22 ;  /* 0x000000ffff167224 */ /* 0x000fe200078e0a16 */
[----:B------:R-:W-:-:S02]  /*a4b0*/  IABS R20, R44 ;  /* 0x0000002c00147213 */ /* 0x000fc40000000000 */
[----:B------:R-:W4:Y:S01]  /*a4c0*/  LDL R44, [R1+0x28e0] ;  /* 0x0028e000012c7983 */ /* 0x000f220000100800 */
[----:B------:R-:W-:Y:S02]  /*a4d0*/  IMAD R27, R59, R22, R21 ;  /* 0x000000163b1b7224 */ /* 0x000fe400078e0215 */
[----:B------:R-:W-:-:S04]  /*a4e0*/  IMAD.HI.U32 R21, R2, R20, RZ ;  /* 0x0000001402157227 */ /* 0x000fc800078e00ff */
[--C-:B------:R-:W-:Y:S02]  /*a4f0*/  @!P4 IMAD.IADD R12, R12, 0x1, -R59.reuse ;  /* 0x000000010c0cc824 */ /* 0x100fe400078e0a3b */
[----:B------:R-:W-:Y:S02]  /*a500*/  @!P6 IMAD.IADD R19, R19, 0x1, -R59 ;  /* 0x000000011313e824 */ /* 0x000fe400078e0a3b */
[----:B------:R-:W-:Y:S02]  /*a510*/  IMAD.MOV R21, RZ, RZ, -R21 ;  /* 0x000000ffff157224 */ /* 0x000fe400078e0a15 */
[----:B------:R-:W-:Y:S01]  /*a520*/  @!P5 IMAD.IADD R17, R17, 0x1, -R59 ;  /* 0x000000011111d824 */ /* 0x000fe200078e0a3b */
[----:B--2---:R-:W-:Y:S02]  /*a530*/  IABS R15, R43 ;  /* 0x0000002b000f7213 */ /* 0x004fe40000000000 */
[----:B------:R-:W2:Y:S04]  /*a540*/  LDL R43, [R1+0x28e4] ;  /* 0x0028e400012b7983 */ /* 0x000ea80000100800 */
[----:B------:R-:W-:Y:S04]  /*a550*/  STL [R1+0x2ca8], R12 ;  /* 0x002ca80c01007387 */ /* 0x000fe80000100800 */
[----:B------:R-:W-:Y:S01]  /*a560*/  STL [R1+0x2cac], R19 ;  /* 0x002cac1301007387 */ /* 0x000fe20000100800 */
[----:B---3--:R-:W-:-:S05]  /*a570*/  IABS R11, R42 ;  /* 0x0000002a000b7213 */ /* 0x008fca0000000000 */
[----:B0-----:R-:W-:-:S04]  /*a580*/  IMAD.HI.U32 R13, R2, R11, RZ ;  /* 0x0000000b020d7227 */ /* 0x001fc800078e00ff */
[----:B------:R-:W-:-:S04]  /*a590*/  IMAD.MOV R13, RZ, RZ, -R13 ;  /* 0x000000ffff0d7224 */ /* 0x000fc800078e0a0d */
[C---:B------:R-:W-:Y:S02]  /*a5a0*/  IMAD R11, R59.reuse, R13, R11 ;  /* 0x0000000d3b0b7224 */ /* 0x040fe400078e020b */
[----:B------:R-:W-:-:S03]  /*a5b0*/  IMAD R42, R59, R21, R20 ;  /* 0x000000153b2a7224 */ /* 0x000fc600078e0214 */
[----:B------:R2:W-:Y:S04]  /*a5c0*/  STL [R1+0x28], R11 ;  /* 0x0000280b01007387 */ /* 0x0005e80000100800 */
[----:B------:R0:W-:Y:S04]  /*a5d0*/  STL [R1+0x2cb0], R17 ;  /* 0x002cb01101007387 */ /* 0x0001e80000100800 */
[----:B------:R-:W3:Y:S01]  /*a5e0*/  LDL R28, [R1+0x28e8] ;  /* 0x0028e800011c7983 */ /* 0x000ee20000100800 */
[----:B----4-:R-:W-:-:S03]  /*a5f0*/  IABS R20, R58 ;  /* 0x0000003a00147213 */ /* 0x010fc60000000000 */
[----:B------:R-:W4:Y:S01]  /*a600*/  LDL R58, [R1+0x28ec] ;  /* 0x0028ec00013a7983 */ /* 0x000f220000100800 */
[C---:B------:R-:W-:Y:S02]  /*a610*/  ISETP.GT.U32.AND P3, PT, R59.reuse, R14, PT ;  /* 0x0000000e3b00720c */ /* 0x040fe40003f64070 */
[C---:B------:R-:W-:Y:S02]  /*a620*/  ISETP.GT.U32.AND P4, PT, R59.reuse, R16, PT ;  /* 0x000000103b00720c */ /* 0x040fe40003f84070 */
[C---:B------:R-:W-:Y:S02]  /*a630*/  ISETP.GT.U32.AND P6, PT, R59.reuse, R10, PT ;  /* 0x0000000a3b00720c */ /* 0x040fe40003fc4070 */
[----:B------:R-:W-:Y:S01]  /*a640*/  ISETP.GT.U32.AND P5, PT, R59, R9, PT ;  /* 0x000000093b00720c */ /* 0x000fe20003fa4070 */
[----:B------:R-:W-:-:S06]  /*a650*/  IMAD.HI.U32 R18, R2, R15, RZ ;  /* 0x0000000f02127227 */ /* 0x000fcc00078e00ff */
[--C-:B------:R-:W-:Y:S02]  /*a660*/  @!P3 IMAD.IADD R14, R14, 0x1, -R59.reuse ;  /* 0x000000010e0eb824 */ /* 0x100fe400078e0a3b */
[--C-:B------:R-:W-:Y:S02]  /*a670*/  @!P4 IMAD.IADD R16, R16, 0x1, -R59.reuse ;  /* 0x000000011010c824 */ /* 0x100fe400078e0a3b */
[--C-:B------:R-:W-:Y:S01]  /*a680*/  @!P6 IMAD.IADD R10, R10, 0x1, -R59.reuse ;  /* 0x000000010a0ae824 */ /* 0x100fe200078e0a3b */
[----:B------:R-:W-:Y:S01]  /*a690*/  ISETP.GT.U32.AND P3, PT, R59, R14, PT ;  /* 0x0000000e3b00720c */ /* 0x000fe20003f64070 */
[----:B------:R-:W-:Y:S01]  /*a6a0*/  @!P5 IMAD.IADD R9, R9, 0x1, -R59 ;  /* 0x000000010909d824 */ /* 0x000fe200078e0a3b */
[C---:B------:R-:W-:Y:S01]  /*a6b0*/  ISETP.GT.U32.AND P4, PT, R59.reuse, R16, PT ;  /* 0x000000103b00720c */ /* 0x040fe20003f84070 */
[----:B------:R-:W-:Y:S01]  /*a6c0*/  IMAD.MOV R18, RZ, RZ, -R18 ;  /* 0x000000ffff127224 */ /* 0x000fe200078e0a12 */
[C---:B------:R-:W-:Y:S02]  /*a6d0*/  ISETP.GT.U32.AND P6, PT, R59.reuse, R10, PT ;  /* 0x0000000a3b00720c */ /* 0x040fe40003fc4070 */
[C---:B------:R-:W-:Y:S01]  /*a6e0*/  ISETP.GT.U32.AND P5, PT, R59.reuse, R9, PT ;  /* 0x000000093b00720c */ /* 0x040fe20003fa4070 */
[----:B------:R-:W-:Y:S01]  /*a6f0*/  IMAD R39, R59, R18, R15 ;  /* 0x000000123b277224 */ /* 0x000fe200078e020f */
[----:B------:R-:W-:Y:S01]  /*a700*/  IABS R15, R44 ;  /* 0x0000002c000f7213 */ /* 0x000fe20000000000 */
[----:B------:R-:W-:-:S04]  /*a710*/  IMAD.HI.U32 R21, R2, R20, RZ ;  /* 0x0000001402157227 */ /* 0x000fc800078e00ff */
[----:B------:R-:W-:Y:S02]  /*a720*/  IMAD.MOV R21, RZ, RZ, -R21 ;  /* 0x000000ffff157224 */ /* 0x000fe400078e0a15 */
[----:B------:R-:W-:Y:S02]  /*a730*/  @!P3 IMAD.IADD R14, R14, 0x1, -R59 ;  /* 0x000000010e0eb824 */ /* 0x000fe400078e0a3b */
[----:B------:R-:W-:-:S04]  /*a740*/  IMAD.HI.U32 R18, R2, R15, RZ ;  /* 0x0000000f02127227 */ /* 0x000fc800078e00ff */
[--C-:B------:R-:W-:Y:S02]  /*a750*/  @!P4 IMAD.IADD R16, R16, 0x1, -R59.reuse ;  /* 0x000000011010c824 */ /* 0x100fe400078e0a3b */
[----:B------:R-:W-:Y:S02]  /*a760*/  @!P6 IMAD.IADD R10, R10, 0x1, -R59 ;  /* 0x000000010a0ae824 */ /* 0x000fe400078e0a3b */
[----:B------:R-:W-:-:S04]  /*a770*/  IMAD.HI.U32 R25, R2, R23, RZ ;  /* 0x0000001702197227 */ /* 0x000fc800078e00ff */
[----:B------:R-:W-:Y:S02]  /*a780*/  IMAD R44, R59, R21, R20 ;  /* 0x000000153b2c7224 */ /* 0x000fe400078e0214 */
[----:B------:R-:W-:Y:S02]  /*a790*/  IMAD.MOV R18, RZ, RZ, -R18 ;  /* 0x000000ffff127224 */ /* 0x000fe400078e0a12 */
[----:B------:R-:W-:Y:S02]  /*a7a0*/  @!P5 IMAD.IADD R9, R9, 0x1, -R59 ;  /* 0x000000010909d824 */ /* 0x000fe400078e0a3b */
[----:B------:R-:W-:Y:S01]  /*a7b0*/  IMAD.MOV R24, RZ, RZ, -R25 ;  /* 0x000000ffff187224 */ /* 0x000fe200078e0a19 */
[----:B--2---:R-:W-:Y:S02]  /*a7c0*/  IABS R11, R43 ;  /* 0x0000002b000b7213 */ /* 0x004fe40000000000 */
[----:B------:R-:W2:Y:S01]  /*a7d0*/  LDL R43, [R1+0x28f0] ;  /* 0x0028f000012b7983 */ /* 0x000ea20000100800 */
[----:B------:R-:W-:-:S03]  /*a7e0*/  IMAD R25, R59, R18, R15 ;  /* 0x000000123b197224 */ /* 0x000fc600078e020f */
[----:B------:R-:W-:Y:S04]  /*a7f0*/  STL [R1+0x2cb4], R14 ;  /* 0x002cb40e01007387 */ /* 0x000fe80000100800 */
[----:B------:R-:W-:Y:S04]  /*a800*/  STL [R1+0x2cb8], R16 ;  /* 0x002cb81001007387 */ /* 0x000fe80000100800 */
[----:B------:R-:W-:Y:S04]  /*a810*/  STL [R1+0x2cbc], R10 ;  /* 0x002cbc0a01007387 */ /* 0x000fe80000100800 */
[----:B------:R-:W-:Y:S04]  /*a820*/  STL [R1+0x2cd4], R44 ;  /* 0x002cd42c01007387 */ /* 0x000fe80000100800 */
[----:B------:R-:W-:Y:S01]  /*a830*/  STL [R1+0x2cc0], R9 ;  /* 0x002cc00901007387 */ /* 0x000fe20000100800 */
[----:B---3--:R-:W-:-:S03]  /*a840*/  IABS R20, R28 ;  /* 0x0000001c00147213 */ /* 0x008fc60000000000 */
[----:B------:R-:W3:Y:S01]  /*a850*/  LDL R28, [R1+0x28f4] ;  /* 0x0028f400011c7983 */ /* 0x000ee20000100800 */
[----:B----4-:R-:W-:-:S03]  /*a860*/  IABS R15, R58 ;  /* 0x0000003a000f7213 */ /* 0x010fc60000000000 */
[----:B------:R-:W4:Y:S01]  /*a870*/  LDL R58, [R1+0x28f8] ;  /* 0x0028f800013a7983 */ /* 0x000f220000100800 */
[C---:B------:R-:W-:Y:S02]  /*a880*/  ISETP.GT.U32.AND P3, PT, R59.reuse, R8, PT ;  /* 0x000000083b00720c */ /* 0x040fe40003f64070 */
[C---:B------:R-:W-:Y:S02]  /*a890*/  ISETP.GT.U32.AND P4, PT, R59.reuse, R7, PT ;  /* 0x000000073b00720c */ /* 0x040fe40003f84070 */
[----:B------:R-:W-:Y:S01]  /*a8a0*/  ISETP.GT.U32.AND P6, PT, R59, R6, PT ;  /* 0x000000063b00720c */ /* 0x000fe20003fc4070 */
[----:B------:R-:W-:-:S04]  /*a8b0*/  IMAD.HI.U32 R13, R2, R11, RZ ;  /* 0x0000000b020d7227 */ /* 0x000fc800078e00ff */
[----:B------:R-:W-:-:S04]  /*a8c0*/  IMAD.MOV R13, RZ, RZ, -R13 ;  /* 0x000000ffff0d7224 */ /* 0x000fc800078e0a0d */
[--C-:B------:R-:W-:Y:S02]  /*a8d0*/  @!P3 IMAD.IADD R8, R8, 0x1, -R59.reuse ;  /* 0x000000010808b824 */ /* 0x100fe400078e0a3b */
[--C-:B------:R-:W-:Y:S02]  /*a8e0*/  @!P4 IMAD.IADD R7, R7, 0x1, -R59.reuse ;  /* 0x000000010707c824 */ /* 0x100fe400078e0a3b */
[----:B------:R-:W-:Y:S01]  /*a8f0*/  @!P6 IMAD.IADD R6, R6, 0x1, -R59 ;  /* 0x000000010606e824 */ /* 0x000fe200078e0a3b */
[C---:B------:R-:W-:Y:S01]  /*a900*/  ISETP.GT.U32.AND P3, PT, R59.reuse, R8, PT ;  /* 0x000000083b00720c */ /* 0x040fe20003f64070 */
[C---:B0-----:R-:W-:Y:S01]  /*a910*/  IMAD R17, R59.reuse, R13, R11 ;  /* 0x0000000d3b117224 */ /* 0x041fe200078e020b */
[C---:B------:R-:W-:Y:S02]  /*a920*/  ISETP.GT.U32.AND P4, PT, R59.reuse, R7, PT ;  /* 0x000000073b00720c */ /* 0x040fe40003f84070 */
[----:B------:R-:W-:Y:S01]  /*a930*/  ISETP.GT.U32.AND P6, PT, R59, R6, PT ;  /* 0x000000063b00720c */ /* 0x000fe20003fc4070 */
[----:B------:R-:W-:-:S04]  /*a940*/  IMAD.HI.U32 R18, R2, R15, RZ ;  /* 0x0000000f02127227 */ /* 0x000fc800078e00ff */
[----:B------:R-:W-:-:S04]  /*a950*/  IMAD.HI.U32 R21, R2, R20, RZ ;  /* 0x0000001402157227 */ /* 0x000fc800078e00ff */
[--C-:B------:R-:W-:Y:S02]  /*a960*/  @!P3 IMAD.IADD R8, R8, 0x1, -R59.reuse ;  /* 0x000000010808b824 */ /* 0x100fe400078e0a3b */
[--C-:B------:R-:W-:Y:S02]  /*a970*/  @!P4 IMAD.IADD R7, R7, 0x1, -R59.reuse ;  /* 0x000000010707c824 */ /* 0x100fe400078e0a3b */
[----:B------:R-:W-:Y:S02]  /*a980*/  @!P6 IMAD.IADD R6, R6, 0x1, -R59 ;  /* 0x000000010606e824 */ /* 0x000fe400078e0a3b */
[----:B------:R-:W-:Y:S02]  /*a990*/  IMAD.MOV R18, RZ, RZ, -R18 ;  /* 0x000000ffff127224 */ /* 0x000fe400078e0a12 */
[----:B------:R-:W-:Y:S02]  /*a9a0*/  IMAD.MOV R21, RZ, RZ, -R21 ;  /* 0x000000ffff157224 */ /* 0x000fe400078e0a15 */
[----:B------:R-:W-:Y:S01]  /*a9b0*/  IMAD R26, R59, R18, R15 ;  /* 0x000000123b1a7224 */ /* 0x000fe200078e020f */
[----:B--2---:R-:W-:-:S02]  /*a9c0*/  IABS R11, R43 ;  /* 0x0000002b000b7213 */ /* 0x004fc40000000000 */
[----:B------:R-:W2:Y:S03]  /*a9d0*/  LDL R43, [R1+0x28fc] ;  /* 0x0028fc00012b7983 */ /* 0x000ea60000100800 */
[----:B------:R-:W-:-:S04]  /*a9e0*/  IMAD.HI.U32 R13, R2, R11, RZ ;  /* 0x0000000b020d7227 */ /* 0x000fc800078e00ff */
[----:B------:R-:W-:Y:S01]  /*a9f0*/  IMAD.MOV R13, RZ, RZ, -R13 ;  /* 0x000000ffff0d7224 */ /* 0x000fe200078e0a0d */
[----:B------:R-:W-:Y:S03]  /*aa00*/  STL [R1+0x2cc4], R8 ;  /* 0x002cc40801007387 */ /* 0x000fe60000100800 */
[C---:B------:R-:W-:Y:S01]  /*aa10*/  IMAD R22, R59.reuse, R13, R11 ;  /* 0x0000000d3b167224 */ /* 0x040fe200078e020b */
[----:B------:R-:W-:Y:S04]  /*aa20*/  STL [R1+0x2cc8], R7 ;  /* 0x002cc80701007387 */ /* 0x000fe80000100800 */
[----:B------:R0:W-:Y:S04]  /*aa30*/  STL [R1+0x2ccc], R6 ;  /* 0x002ccc0601007387 */ /* 0x0001e80000100800 */
[----:B------:R-:W-:Y:S01]  /*aa40*/  STL [R1+0x2cd0], R22 ;  /* 0x002cd01601007387 */ /* 0x000fe20000100800 */
[----:B------:R-:W-:-:S02]  /*aa50*/  ISETP.GT.U32.AND P5, PT, R59, R5, PT ;  /* 0x000000053b00720c */ /* 0x000fc40003fa4070 */
[C---:B------:R-:W-:Y:S01]  /*aa60*/  ISETP.GT.U32.AND P3, PT, R59.reuse, R3, PT ;  /* 0x000000033b00720c */ /* 0x040fe20003f64070 */
[C---:B------:R-:W-:Y:S01]  /*aa70*/  IMAD R41, R59.reuse, R24, R23 ;  /* 0x000000183b297224 */ /* 0x040fe200078e0217 */
[C---:B------:R-:W-:Y:S01]  /*aa80*/  ISETP.GT.U32.AND P4, PT, R59.reuse, R4, PT ;  /* 0x000000043b00720c */ /* 0x040fe20003f84070 */
[C---:B0-----:R-:W-:Y:S01]  /*aa90*/  IMAD R6, R59.reuse, R21, R20 ;  /* 0x000000153b067224 */ /* 0x041fe200078e0214 */
[----:B------:R-:W-:Y:S01]  /*aaa0*/  ISETP.GT.U32.AND P6, PT, R59, R55, PT ;  /* 0x000000373b00720c */ /* 0x000fe20003fc4070 */
[----:B------:R-:W2:Y:S04]  /*aab0*/  LDL R23, [R1+0x2900] ;  /* 0x0029000001177983 */ /* 0x000ea80000100800 */
[----:B------:R-:W2:Y:S01]  /*aac0*/  LDL R12, [R1+0x290c] ;  /* 0x00290c00010c7983 */ /* 0x000ea20000100800 */
[----:B---3--:R-:W-:-:S03]  /*aad0*/  IABS R20, R28 ;  /* 0x0000001c00147213 */ /* 0x008fc60000000000 */
[----:B------:R-:W3:Y:S01]  /*aae0*/  LDL R28, [R1+0x2904] ;  /* 0x00290400011c7983 */ /* 0x000ee20000100800 */
[----:B----4-:R-:W-:-:S03]  /*aaf0*/  IABS R15, R58 ;  /* 0x0000003a000f7213 */ /* 0x010fc60000000000 */
[----:B------:R-:W4:Y:S01]  /*ab00*/  LDL R58, [R1+0x2908] ;  /* 0x00290800013a7983 */ /* 0x000f220000100800 */
[----:B------:R-:W-:-:S05]  /*ab10*/  @!P5 IMAD.IADD R5, R5, 0x1, -R59 ;  /* 0x000000010505d824 */ /* 0x000fca00078e0a3b */
[----:B------:R-:W-:Y:S01]  /*ab20*/  ISETP.GT.U32.AND P5, PT, R59, R5, PT ;  /* 0x000000053b00720c */ /* 0x000fe20003fa4070 */
[----:B------:R-:W-:-:S12]  /*ab30*/  @!P3 IMAD.IADD R3, R3, 0x1, -R59 ;  /* 0x000000010303b824 */ /* 0x000fd800078e0a3b */
[--C-:B------:R-:W-:Y:S01]  /*ab40*/  @!P5 IMAD.IADD R5, R5, 0x1, -R59.reuse ;  /* 0x000000010505d824 */ /* 0x100fe200078e0a3b */
[----:B------:R-:W-:Y:S01]  /*ab50*/  ISETP.GT.U32.AND P5, PT, R59, R54, PT ;  /* 0x000000363b00720c */ /* 0x000fe20003fa4070 */
[--C-:B------:R-:W-:Y:S02]  /*ab60*/  @!P4 IMAD.IADD R4, R4, 0x1, -R59.reuse ;  /* 0x000000010404c824 */ /* 0x100fe400078e0a3b */
[----:B------:R-:W-:Y:S01]  /*ab70*/  @!P6 IMAD.IADD R55, R55, 0x1, -R59 ;  /* 0x000000013737e824 */ /* 0x000fe200078e0a3b */
[C---:B------:R-:W-:Y:S02]  /*ab80*/  ISETP.GT.U32.AND P3, PT, R59.reuse, R3, PT ;  /* 0x000000033b00720c */ /* 0x040fe40003f64070 */
[C---:B------:R-:W-:Y:S02]  /*ab90*/  ISETP.GT.U32.AND P4, PT, R59.reuse, R4, PT ;  /* 0x000000043b00720c */ /* 0x040fe40003f84070 */
[----:B------:R-:W-:-:S05]  /*aba0*/  ISETP.GT.U32.AND P6, PT, R59, R55, PT ;  /* 0x000000373b00720c */ /* 0x000fca0003fc4070 */
[----:B------:R-:W-:-:S05]  /*abb0*/  @!P5 IMAD.IADD R54, R54, 0x1, -R59 ;  /* 0x000000013636d824 */ /* 0x000fca00078e0a3b */
[----:B------:R-:W-:Y:S01]  /*abc0*/  ISETP.GT.U32.AND P5, PT, R59, R54, PT ;  /* 0x000000363b00720c */ /* 0x000fe20003fa4070 */
[--C-:B------:R-:W-:Y:S01]  /*abd0*/  @!P3 IMAD.IADD R3, R3, 0x1, -R59.reuse ;  /* 0x000000010303b824 */ /* 0x100fe200078e0a3b */
[C---:B------:R-:W-:Y:S01]  /*abe0*/  ISETP.GT.U32.AND P3, PT, R59.reuse, R53, PT ;  /* 0x000000353b00720c */ /* 0x040fe20003f64070 */
[--C-:B------:R-:W-:Y:S01]  /*abf0*/  @!P4 IMAD.IADD R4, R4, 0x1, -R59.reuse ;  /* 0x000000010404c824 */ /* 0x100fe200078e0a3b */
[----:B------:R-:W-:Y:S01]  /*ac00*/  ISETP.GT.U32.AND P4, PT, R59, R52, PT ;  /* 0x000000343b00720c */ /* 0x000fe20003f84070 */
[----:B------:R-:W-:Y:S01]  /*ac10*/  @!P6 IMAD.IADD R55, R55, 0x1, -R59 ;  /* 0x000000013737e824 */ /* 0x000fe200078e0a3b */
[----:B------:R-:W-:-:S07]  /*ac20*/  ISETP.GT.U32.AND P6, PT, R59, R51, PT ;  /* 0x000000333b00720c */ /* 0x000fce0003fc4070 */
[--C-:B------:R-:W-:Y:S01]  /*ac30*/  @!P5 IMAD.IADD R54, R54, 0x1, -R59.reuse ;  /* 0x000000013636d824 */ /* 0x100fe200078e0a3b */
[----:B------:R-:W-:Y:S01]  /*ac40*/  ISETP.GT.U32.AND P5, PT, R59, R50, PT ;  /* 0x000000323b00720c */ /* 0x000fe20003fa4070 */
[--C-:B------:R-:W-:Y:S02]  /*ac50*/  @!P3 IMAD.IADD R53, R53, 0x1, -R59.reuse ;  /* 0x000000013535b824 */ /* 0x100fe400078e0a3b */
[--C-:B------:R-:W-:Y:S02]  /*ac60*/  @!P4 IMAD.IADD R52, R52, 0x1, -R59.reuse ;  /* 0x000000013434c824 */ /* 0x100fe400078e0a3b */
[----:B------:R-:W-:Y:S01]  /*ac70*/  @!P6 IMAD.IADD R51, R51, 0x1, -R59 ;  /* 0x000000013333e824 */ /* 0x000fe200078e0a3b */
[C---:B------:R-:W-:Y:S01]  /*ac80*/  ISETP.GT.U32.AND P3, PT, R59.reuse, R53, PT ;  /* 0x000000353b00720c */ /* 0x040fe20003f64070 */
[----:B------:R-:W-:Y:S01]  /*ac90*/  IMAD.HI.U32 R18, R2, R15, RZ ;  /* 0x0000000f02127227 */ /* 0x000fe200078e00ff */
[----:B------:R-:W-:Y:S02]  /*aca0*/  ISETP.GT.U32.AND P4, PT, R59, R52, PT ;  /* 0x000000343b00720c */ /* 0x000fe40003f84070 */
[----:B--2---:R-:W-:-:S03]  /*acb0*/  IABS R11, R43 ;  /* 0x0000002b000b7213 */ /* 0x004fc60000000000 */
[----:B------:R-:W-:Y:S02]  /*acc0*/  @!P5 IMAD.IADD R50, R50, 0x1, -R59 ;  /* 0x000000013232d824 */ /* 0x000fe400078e0a3b */
[----:B------:R-:W-:Y:S01]  /*acd0*/  IMAD.HI.U32 R13, R2, R11, RZ ;  /* 0x0000000b020d7227 */ /* 0x000fe200078e00ff */
[----:B------:R-:W-:-:S03]  /*ace0*/  ISETP.GT.U32.AND P6, PT, R59, R51, PT ;  /* 0x000000333b00720c */ /* 0x000fc60003fc4070 */
[----:B------:R-:W-:Y:S01]  /*acf0*/  IMAD.MOV R13, RZ, RZ, -R13 ;  /* 0x000000ffff0d7224 */ /* 0x000fe200078e0a0d */
[C---:B------:R-:W-:Y:S01]  /*ad00*/  ISETP.GT.U32.AND P5, PT, R59.reuse, R50, PT ;  /* 0x000000323b00720c */ /* 0x040fe20003fa4070 */
[----:B------:R-:W-:Y:S02]  /*ad10*/  IMAD.MOV R18, RZ, RZ, -R18 ;  /* 0x000000ffff127224 */ /* 0x000fe400078e0a12 */
[C---:B------:R-:W-:Y:S02]  /*ad20*/  IMAD R43, R59.reuse, R13, R11 ;  /* 0x0000000d3b2b7224 */ /* 0x040fe400078e020b */
[----:B------:R-:W-:Y:S02]  /*ad30*/  IMAD R7, R59, R18, R15 ;  /* 0x000000123b077224 */ /* 0x000fe400078e020f */
[--C-:B------:R-:W-:Y:S02]  /*ad40*/  @!P3 IMAD.IADD R53, R53, 0x1, -R59.reuse ;  /* 0x000000013535b824 */ /* 0x100fe400078e0a3b */
[----:B------:R-:W-:-:S02]  /*ad50*/  @!P4 IMAD.IADD R52, R52, 0x1, -R59 ;  /* 0x000000013434c824 */ /* 0x000fc400078e0a3b */
[--C-:B------:R-:W-:Y:S02]  /*ad60*/  @!P6 IMAD.IADD R51, R51, 0x1, -R59.reuse ;  /* 0x000000013333e824 */ /* 0x100fe400078e0a3b */
[----:B------:R-:W-:Y:S01]  /*ad70*/  @!P5 IMAD.IADD R50, R50, 0x1, -R59 ;  /* 0x000000013232d824 */ /* 0x000fe200078e0a3b */
[----:B---3--:R-:W-:Y:S02]  /*ad80*/  IABS R15, R28 ;  /* 0x0000001c000f7213 */ /* 0x008fe40000000000 */
[----:B------:R-:W2:Y:S01]  /*ad90*/  LDL R28, [R1+0x2910] ;  /* 0x00291000011c7983 */ /* 0x000ea20000100800 */
[----:B----4-:R-:W-:-:S03]  /*ada0*/  IABS R11, R58 ;  /* 0x0000003a000b7213 */ /* 0x010fc60000000000 */
[----:B------:R-:W3:Y:S04]  /*adb0*/  LDL R58, [R1+0x2914] ;  /* 0x00291400013a7983 */ /* 0x000ee80000100800 */
[----:B------:R0:W-:Y:S04]  /*adc0*/  STL [R1+0x2c80], R53 ;  /* 0x002c803501007387 */ /* 0x0001e80000100800 */
[----:B------:R-:W-:Y:S04]  /*add0*/  STL [R1+0x2c7c], R52 ;  /* 0x002c7c3401007387 */ /* 0x000fe80000100800 */
[----:B------:R1:W-:Y:S04]  /*ade0*/  STL [R1+0x2c78], R51 ;  /* 0x002c783301007387 */ /* 0x0003e80000100800 */
[----:B------:R4:W-:Y:S04]  /*adf0*/  STL [R1+0x2c84], R50 ;  /* 0x002c843201007387 */ /* 0x0009e80000100800 */
[----:B------:R-:W4:Y:S04]  /*ae00*/  LDL R16, [R1+0x2918] ;  /* 0x0029180001107983 */ /* 0x000f280000100800 */
[----:B------:R-:W4:Y:S01]  /*ae10*/  LDL R14, [R1+0x291c] ;  /* 0x00291c00010e7983 */ /* 0x000f220000100800 */
[----:B------:R-:W-:Y:S01]  /*ae20*/  ISETP.GT.U32.AND P6, PT, R59, R47, PT ;  /* 0x0000002f3b00720c */ /* 0x000fe20003fc4070 */
[----:B------:R-:W-:-:S12]  /*ae30*/  IMAD.HI.U32 R21, R2, R20, RZ ;  /* 0x0000001402157227 */ /* 0x000fd800078e00ff */
[----:B------:R-:W-:-:S05]  /*ae40*/  @!P6 IMAD.IADD R47, R47, 0x1, -R59 ;  /* 0x000000012f2fe824 */ /* 0x000fca00078e0a3b */
[C---:B------:R-:W-:Y:S01]  /*ae50*/  ISETP.GT.U32.AND P6, PT, R59.reuse, R47, PT ;  /* 0x0000002f3b00720c */ /* 0x040fe20003fc4070 */
[----:B------:R-:W-:Y:S01]  /*ae60*/  IMAD.MOV R21, RZ, RZ, -R21 ;  /* 0x000000ffff157224 */ /* 0x000fe200078e0a15 */
[----:B------:R-:W-:-:S03]  /*ae70*/  ISETP.GT.U32.AND P3, PT, R59, R49, PT ;  /* 0x000000313b00720c */ /* 0x000fc60003f64070 */
[----:B------:R-:W-:Y:S01]  /*ae80*/  IMAD R19, R59, R21, R20 ;  /* 0x000000153b137224 */ /* 0x000fe200078e0214 */
[----:B------:R-:W-:Y:S01]  /*ae90*/  IABS R20, R23 ;  /* 0x0000001700147213 */ /* 0x000fe20000000000 */
[----:B------:R-:W-:-:S04]  /*aea0*/  IMAD.HI.U32 R13, R2, R11, RZ ;  /* 0x0000000b020d7227 */ /* 0x000fc800078e00ff */
[----:B------:R-:W-:-:S04]  /*aeb0*/  IMAD.HI.U32 R21, R2, R20, RZ ;  /* 0x0000001402157227 */ /* 0x000fc800078e00ff */
[----:B------:R-:W-:Y:S01]  /*aec0*/  @!P6 IMAD.IADD R47, R47, 0x1, -R59 ;  /* 0x000000012f2fe824 */ /* 0x000fe200078e0a3b */
[----:B------:R-:W-:Y:S01]  /*aed0*/  ISETP.GT.U32.AND P6, PT, R59, R56, PT ;  /* 0x000000383b00720c */ /* 0x000fe20003fc4070 */
[----:B------:R-:W-:-:S04]  /*aee0*/  IMAD.HI.U32 R18, R2, R15, RZ ;  /* 0x0000000f02127227 */ /* 0x000fc800078e00ff */
[----:B------:R-:W-:Y:S02]  /*aef0*/  IMAD.MOV R13, RZ, RZ, -R13 ;  /* 0x000000ffff0d7224 */ /* 0x000fe400078e0a0d */
[----:B------:R-:W-:Y:S02]  /*af00*/  IMAD.MOV R21, RZ, RZ, -R21 ;  /* 0x000000ffff157224 */ /* 0x000fe400078e0a15 */
[----:B------:R-:W-:Y:S02]  /*af10*/  IMAD.MOV R18, RZ, RZ, -R18 ;  /* 0x000000ffff127224 */ /* 0x000fe400078e0a12 */
[----:B------:R-:W-:Y:S02]  /*af20*/  IMAD R8, R59, R13, R11 ;  /* 0x0000000d3b087224 */ /* 0x000fe400078e020b */
[----:B------:R-:W-:Y:S02]  /*af30*/  @!P3 IMAD.IADD R49, R49, 0x1, -R59 ;  /* 0x000000013131b824 */ /* 0x000fe400078e0a3b */
[C---:B------:R-:W-:Y:S01]  /*af40*/  IMAD R24, R59.reuse, R21, R20 ;  /* 0x000000153b187224 */ /* 0x040fe200078e0214 */
[----:B------:R-:W-:Y:S01]  /*af50*/  IABS R20, R12 ;  /* 0x0000000c00147213 */ /* 0x000fe20000000000 */
[C---:B------:R-:W-:Y:S01]  /*af60*/  IMAD R23, R59.reuse, R18, R15 ;  /* 0x000000123b177224 */ /* 0x040fe200078e020f */
[----:B------:R-:W-:Y:S01]  /*af70*/  ISETP.GT.U32.AND P3, PT, R59, R49, PT ;  /* 0x000000313b00720c */ /* 0x000fe20003f64070 */
[----:B------:R-:W-:-:S02]  /*af80*/  @!P6 IMAD.IADD R56, R56, 0x1, -R59 ;  /* 0x000000013838e824 */ /* 0x000fc400078e0a3b */
[----:B------:R-:W-:-:S03]  /*af90*/  IMAD.HI.U32 R21, R2, R20, RZ ;  /* 0x0000001402157227 */ /* 0x000fc600078e00ff */
[----:B------:R-:W-:Y:S01]  /*afa0*/  ISETP.GT.U32.AND P6, PT, R59, R56, PT ;  /* 0x000000383b00720c */ /* 0x000fe20003fc4070 */
[----:B------:R-:W-:-:S04]  /*afb0*/  IMAD.MOV R21, RZ, RZ, -R21 ;  /* 0x000000ffff157224 */ /* 0x000fc800078e0a15 */
[----:B0-----:R-:W-:Y:S02]  /*afc0*/  IMAD R53, R59, R21, R20 ;  /* 0x000000153b357224 */ /* 0x001fe400078e0214 */
[----:B------:R-:W-:-:S06]  /*afd0*/  @!P3 IMAD.IADD R49, R49, 0x1, -R59 ;  /* 0x000000013131b824 */ /* 0x000fcc00078e0a3b */
[----:B------:R-:W-:Y:S01]  /*afe0*/  @!P6 IMAD.IADD R56, R56, 0x1, -R59 ;  /* 0x000000013838e824 */ /* 0x000fe200078e0a3b */
[----:B--2---:R-:W-:Y:S02]  /*aff0*/  IABS R15, R28 ;  /* 0x0000001c000f7213 */ /* 0x004fe40000000000 */
[----:B---3--:R-:W-:Y:S02]  /*b000*/  IABS R11, R58 ;  /* 0x0000003a000b7213 */ /* 0x008fe40000000000 */
[----:B------:R-:W2:Y:S04]  /*b010*/  LDL R58, [R1+0x2920] ;  /* 0x00292000013a7983 */ /* 0x000ea80000100800 */
[----:B------:R-:W3:Y:S04]  /*b020*/  LDL.LU R22, [R1+0x68] ;  /* 0x0000680001167983 */ /* 0x000ee80000300800 */
[----:B------:R-:W2:Y:S04]  /*b030*/  LDL.LU R10, [R1+0x64] ;  /* 0x00006400010a7983 */ /* 0x000ea80000300800 */
[----:B------:R-:W2:Y:S01]  /*b040*/  LDL.LU R28, [R1+0x60] ;  /* 0x00006000011c7983 */ /* 0x000ea20000300800 */
[----:B------:R-:W-:Y:S01]  /*b050*/  IMAD.HI.U32 R18, R2, R15, RZ ;  /* 0x0000000f02127227 */ /* 0x000fe200078e00ff */
[----:B----4-:R-:W-:-:S03]  /*b060*/  IABS R20, R16 ;  /* 0x0000001000147213 */ /* 0x010fc60000000000 */
[----:B------:R-:W-:Y:S01]  /*b070*/  IMAD.MOV R18, RZ, RZ, -R18 ;  /* 0x000000ffff127224 */ /* 0x000fe200078e0a12 */
[----:B------:R0:W-:Y:S01]  /*b080*/  STL [R1+0x2c74], R49 ;  /* 0x002c743101007387 */ /* 0x0001e20000100800 */
[----:B------:R-:W-:-:S03]  /*b090*/  IMAD.HI.U32 R21, R2, R20, RZ ;  /* 0x0000001402157227 */ /* 0x000fc600078e00ff */
[----:B-1----:R-:W4:Y:S01]  /*b0a0*/  LDL R51, [R1+0x292c] ;  /* 0x00292c0001337983 */ /* 0x002f220000100800 */
[C---:B------:R-:W-:Y:S01]  /*b0b0*/  IMAD R50, R59.reuse, R18, R15 ;  /* 0x000000123b327224 */ /* 0x040fe200078e020f */
[----:B------:R-:W-:Y:S01]  /*b0c0*/  IABS R15, R14 ;  /* 0x0000000e000f7213 */ /* 0x000fe20000000000 */
[----:B------:R-:W-:Y:S01]  /*b0d0*/  IMAD.MOV R21, RZ, RZ, -R21 ;  /* 0x000000ffff157224 */ /* 0x000fe200078e0a15 */
[----:B0-----:R-:W4:Y:S04]  /*b0e0*/  LDL R49, [R1+0x2928] ;  /* 0x0029280001317983 */ /* 0x001f280000100800 */
[----:B------:R-:W4:Y:S01]  /*b0f0*/  LDL.LU R44, [R1+0x58] ;  /* 0x00005800012c7983 */ /* 0x000f220000300800 */
[----:B------:R-:W-:-:S03]  /*b100*/  IMAD R9, R59, R21, R20 ;  /* 0x000000153b097224 */ /* 0x000fc600078e0214 */
[----:B------:R-:W4:Y:S04]  /*b110*/  LDL.LU R52, [R1+0x54] ;  /* 0x0000540001347983 */ /* 0x000f280000300800 */
[----:B------:R-:W4:Y:S04]  /*b120*/  LDL.LU R14, [R1+0x50] ;  /* 0x00005000010e7983 */ /* 0x000f280000300800 */
[----:B------:R-:W-:Y:S04]  /*b130*/  STL [R1+0x6c], R56 ;  /* 0x00006c3801007387 */ /* 0x000fe80000100800 */
[----:B------:R-:W4:Y:S04]  /*b140*/  LDL.LU R16, [R1+0x4c] ;  /* 0x00004c0001107983 */ /* 0x000f280000300800 */
[----:B------:R-:W4:Y:S01]  /*b150*/  LDL R20, [R1+0x2924] ;  /* 0x0029240001147983 */ /* 0x000f220000100800 */
[----:B------:R-:W-:-:S13]  /*b160*/  ISETP.GT.U32.AND P4, PT, R59, R48, PT ;  /* 0x000000303b00720c */ /* 0x000fda0003f84070 */
[----:B------:R-:W-:-:S05]  /*b170*/  @!P4 IMAD.IADD R48, R48, 0x1, -R59 ;  /* 0x000000013030c824 */ /* 0x000fca00078e0a3b */
[C---:B------:R-:W-:Y:S02]  /*b180*/  ISETP.GT.U32.AND P4, PT, R59.reuse, R48, PT ;  /* 0x000000303b00720c */ /* 0x040fe40003f84070 */
[C---:B------:R-:W-:Y:S02]  /*b190*/  ISETP.GT.U32.AND P5, PT, R59.reuse, R46, PT ;  /* 0x0000002e3b00720c */ /* 0x040fe40003fa4070 */
[----:B------:R-:W-:-:S09]  /*b1a0*/  ISETP.GT.U32.AND P3, PT, R59, R45, PT ;  /* 0x0000002d3b00720c */ /* 0x000fd20003f64070 */
[--C-:B------:R-:W-:Y:S01]  /*b1b0*/  @!P4 IMAD.IADD R48, R48, 0x1, -R59.reuse ;  /* 0x000000013030c824 */ /* 0x100fe200078e0a3b */
[----:B------:R-:W-:Y:S01]  /*b1c0*/  ISETP.GT.U32.AND P4, PT, R59, R0, PT ;  /* 0x000000003b00720c */ /* 0x000fe20003f84070 */
[--C-:B------:R-:W-:Y:S02]  /*b1d0*/  @!P5 IMAD.IADD R46, R46, 0x1, -R59.reuse ;  /* 0x000000012e2ed824 */ /* 0x100fe400078e0a3b */
[----:B------:R-:W-:-:S03]  /*b1e0*/  @!P3 IMAD.IADD R45, R45, 0x1, -R59 ;  /* 0x000000012d2db824 */ /* 0x000fc600078e0a3b */
[C---:B------:R-:W-:Y:S02]  /*b1f0*/  ISETP.GT.U32.AND P5, PT, R59.reuse, R46, PT ;  /* 0x0000002e3b00720c */ /* 0x040fe40003fa4070 */
[----:B------:R-:W-:-:S05]  /*b200*/  ISETP.GT.U32.AND P3, PT, R59, R45, PT ;  /* 0x0000002d3b00720c */ /* 0x000fca0003f64070 */
[----:B------:R-:W-:-:S05]  /*b210*/  @!P4 IMAD.IADD R0, R0, 0x1, -R59 ;  /* 0x000000010000c824 */ /* 0x000fca00078e0a3b */
[----:B------:R-:W-:Y:S01]  /*b220*/  ISETP.GT.U32.AND P4, PT, R59, R0, PT ;  /* 0x000000003b00720c */ /* 0x000fe20003f84070 */
[--C-:B------:R-:W-:Y:S02]  /*b230*/  @!P5 IMAD.IADD R46, R46, 0x1, -R59.reuse ;  /* 0x000000012e2ed824 */ /* 0x100fe400078e0a3b */
[----:B------:R-:W-:Y:S01]  /*b240*/  @!P3 IMAD.IADD R45, R45, 0x1, -R59 ;  /* 0x000000012d2db824 */ /* 0x000fe200078e0a3b */
[----:B------:R-:W-:-:S09]  /*b250*/  ISETP.GT.U32.AND P6, PT, R59, R57, PT ;  /* 0x000000393b00720c */ /* 0x000fd20003fc4070 */
[----:B------:R-:W-:Y:S02]  /*b260*/  @!P4 IMAD.IADD R0, R0, 0x1, -R59 ;  /* 0x000000010000c824 */ /* 0x000fe400078e0a3b */
[----:B------:R-:W-:-:S04]  /*b270*/  IMAD.HI.U32 R13, R2, R11, RZ ;  /* 0x0000000b020d7227 */ /* 0x000fc800078e00ff */
[----:B------:R-:W-:Y:S02]  /*b280*/  @!P6 IMAD.IADD R57, R57, 0x1, -R59 ;  /* 0x000000013939e824 */ /* 0x000fe400078e0a3b */
[----:B------:R-:W-:-:S03]  /*b290*/  IMAD.MOV R13, RZ, RZ, -R13 ;  /* 0x000000ffff0d7224 */ /* 0x000fc600078e0a0d */
[C---:B------:R-:W-:Y:S01]  /*b2a0*/  ISETP.GT.U32.AND P6, PT, R59.reuse, R57, PT ;  /* 0x000000393b00720c */ /* 0x040fe20003fc4070 */
[----:B------:R-:W-:Y:S02]  /*b2b0*/  IMAD R12, R59, R13, R11 ;  /* 0x0000000d3b0c7224 */ /* 0x000fe400078e020b */
[----:B------:R-:W-:-:S04]  /*b2c0*/  IMAD.HI.U32 R18, R2, R15, RZ ;  /* 0x0000000f02127227 */ /* 0x000fc800078e00ff */
[----:B------:R-:W-:-:S06]  /*b2d0*/  IMAD.MOV R18, RZ, RZ, -R18 ;  /* 0x000000ffff127224 */ /* 0x000fcc00078e0a12 */
[----:B------:R-:W-:Y:S01]  /*b2e0*/  @!P6 IMAD.IADD R57, R57, 0x1, -R59 ;  /* 0x000000013939e824 */ /* 0x000fe200078e0a3b */
[C---:B---3--:R-:W-:Y:S02]  /*b2f0*/  ISETP.GT.U32.AND P5, PT, R59.reuse, R22, PT ;  /* 0x000000163b00720c */ /* 0x048fe40003fa4070 */
[C---:B--2---:R-:W-:Y:S02]  /*b300*/  ISETP.GT.U32.AND P3, PT, R59.reuse, R10, PT ;  /* 0x0000000a3b00720c */ /* 0x044fe40003f64070 */
[----:B------:R-:W-:-:S09]  /*b310*/  ISETP.GT.U32.AND P4, PT, R59, R28, PT ;  /* 0x0000001c3b00720c */ /* 0x000fd20003f84070 */
[--C-:B------:R-:W-:Y:S02]  /*b320*/  @!P5 IMAD.IADD R22, R22, 0x1, -R59.reuse ;  /* 0x000000011616d824 */ /* 0x100fe400078e0a3b */
[----:B------:R-:W-:-:S03]  /*b330*/  @!P3 IMAD.IADD R10, R10, 0x1, -R59 ;  /* 0x000000010a0ab824 */ /* 0x000fc600078e0a3b */
[C---:B------:R-:W-:Y:S01]  /*b340*/  ISETP.GT.U32.AND P5, PT, R59.reuse, R22, PT ;  /* 0x000000163b00720c */ /* 0x040fe20003fa4070 */
[----:B------:R-:W-:Y:S01]  /*b350*/  @!P4 IMAD.IADD R28, R28, 0x1, -R59 ;  /* 0x000000011c1cc824 */ /* 0x000fe200078e0a3b */
[----:B------:R-:W-:-:S04]  /*b360*/  ISETP.GT.U32.AND P3, PT, R59, R10, PT ;  /* 0x0000000a3b00720c */ /* 0x000fc80003f64070 */
[----:B------:R-:W-:Y:S02]  /*b370*/  ISETP.GT.U32.AND P4, PT, R59, R28, PT ;  /* 0x0000001c3b00720c */ /* 0x000fe40003f84070 */
[----:B------:R-:W-:-:S05]  /*b380*/  IABS R11, R58 ;  /* 0x0000003a000b7213 */ /* 0x000fca0000000000 */
[----:B------:R-:W-:Y:S02]  /*b390*/  @!P5 IMAD.IADD R22, R22, 0x1, -R59 ;  /* 0x000000011616d824 */ /* 0x000fe400078e0a3b */
[----:B------:R-:W-:-:S04]  /*b3a0*/  IMAD.HI.U32 R13, R2, R11, RZ ;  /* 0x0000000b020d7227 */ /* 0x000fc800078e00ff */
[----:B------:R-:W-:Y:S02]  /*b3b0*/  @!P3 IMAD.IADD R10, R10, 0x1, -R59 ;  /* 0x000000010a0ab824 */ /* 0x000fe400078e0a3b */
[----:B------:R-:W-:Y:S02]  /*b3c0*/  IMAD.MOV R13, RZ, RZ, -R13 ;  /* 0x000000ffff0d7224 */ /* 0x000fe400078e0a0d */
[----:B------:R-:W-:Y:S01]  /*b3d0*/  @!P4 IMAD.IADD R28, R28, 0x1, -R59 ;  /* 0x000000011c1cc824 */ /* 0x000fe200078e0a3b */
[----:B------:R0:W-:Y:S01]  /*b3e0*/  STL [R1+0x68], R22 ;  /* 0x0000681601007387 */ /* 0x0001e20000100800 */
[----:B----4-:R-:W-:Y:S01]  /*b3f0*/  IABS R20, R20 ;  /* 0x0000001400147213 */ /* 0x010fe20000000000 */
[----:B------:R-:W-:Y:S02]  /*b400*/  IMAD R58, R59, R18, R15 ;  /* 0x000000123b3a7224 */ /* 0x000fe400078e020f */
[----:B0-----:R-:W2:Y:S02]  /*b410*/  LDL.LU R22, [R1+0x48] ;  /* 0x0000480001167983 */ /* 0x001ea40000300800 */
[----:B------:R-:W-:-:S02]  /*b420*/  IMAD.HI.U32 R21, R2, R20, RZ ;  /* 0x0000001402157227 */ /* 0x000fc400078e00ff */
[----:B------:R-:W-:Y:S01]  /*b430*/  STL [R1+0x64], R10 ;  /* 0x0000640a01007387 */ /* 0x000fe20000100800 */
[----:B------:R-:W-:Y:S01]  /*b440*/  IABS R15, R49 ;  /* 0x00000031000f7213 */ /* 0x000fe20000000000 */
[----:B------:R-:W-:Y:S02]  /*b450*/  IMAD.MOV R21, RZ, RZ, -R21 ;  /* 0x000000ffff157224 */ /* 0x000fe400078e0a15 */
[----:B------:R0:W-:Y:S01]  /*b460*/  STL [R1+0x60], R28 ;  /* 0x0000601c01007387 */ /* 0x0001e20000100800 */
[C---:B------:R-:W-:Y:S01]  /*b470*/  IMAD R56, R59.reuse, R13, R11 ;  /* 0x0000000d3b387224 */ /* 0x040fe200078e020b */
[----:B------:R-:W-:Y:S02]  /*b480*/  IABS R11, R51 ;  /* 0x00000033000b7213 */ /* 0x000fe40000000000 */
[----:B------:R-:W3:Y:S04]  /*b490*/  LDL R49, [R1+0x2934] ;  /* 0x0029340001317983 */ /* 0x000ee80000100800 */
[----:B------:R-:W4:Y:S01]  /*b4a0*/  LDL R51, [R1+0x2938] ;  /* 0x0029380001337983 */ /* 0x000f220000100800 */
[----:B0-----:R-:W-:-:S03]  /*b4b0*/  IMAD R28, R59, R21, R20 ;  /* 0x000000153b1c7224 */ /* 0x001fc600078e0214 */
[----:B------:R0:W-:Y:S04]  /*b4c0*/  STL [R1+0x5c], R57 ;  /* 0x00005c3901007387 */ /* 0x0001e80000100800 */
[----:B------:R-:W2:Y:S01]  /*b4d0*/  LDL R20, [R1+0x2930] ;  /* 0x0029300001147983 */ /* 0x000ea20000100800 */
[C---:B------:R-:W-:Y:S02]  /*b4e0*/  ISETP.GT.U32.AND P5, PT, R59.reuse, R44, PT ;  /* 0x0000002c3b00720c */ /* 0x040fe40003fa4070 */
[C---:B------:R-:W-:Y:S02]  /*b4f0*/  ISETP.GT.U32.AND P3, PT, R59.reuse, R52, PT ;  /* 0x000000343b00720c */ /* 0x040fe40003f64070 */
[C---:B------:R-:W-:Y:S02]  /*b500*/  ISETP.GT.U32.AND P4, PT, R59.reuse, R14, PT ;  /* 0x0000000e3b00720c */ /* 0x040fe40003f84070 */
[----:B------:R-:W-:-:S07]  /*b510*/  ISETP.GT.U32.AND P6, PT, R59, R16, PT ;  /* 0x000000103b00720c */ /* 0x000fce0003fc4070 */
[--C-:B------:R-:W-:Y:S02]  /*b520*/  @!P5 IMAD.IADD R44, R44, 0x1, -R59.reuse ;  /* 0x000000012c2cd824 */ /* 0x100fe400078e0a3b */
[--C-:B------:R-:W-:Y:S02]  /*b530*/  @!P3 IMAD.IADD R52, R52, 0x1, -R59.reuse ;  /* 0x000000013434b824 */ /* 0x100fe400078e0a3b */
[--C-:B------:R-:W-:Y:S01]  /*b540*/  @!P4 IMAD.IADD R14, R14, 0x1, -R59.reuse ;  /* 0x000000010e0ec824 */ /* 0x100fe200078e0a3b */
[C---:B------:R-:W-:Y:S01]  /*b550*/  ISETP.GT.U32.AND P5, PT, R59.reuse, R44, PT ;  /* 0x0000002c3b00720c */ /* 0x040fe20003fa4070 */
[----:B------:R-:W-:Y:S01]  /*b560*/  @!P6 IMAD.IADD R16, R16, 0x1, -R59 ;  /* 0x000000011010e824 */ /* 0x000fe200078e0a3b */
[C---:B------:R-:W-:Y:S02]  /*b570*/  ISETP.GT.U32.AND P3, PT, R59.reuse, R52, PT ;  /* 0x000000343b00720c */ /* 0x040fe40003f64070 */
[C---:B------:R-:W-:Y:S02]  /*b580*/  ISETP.GT.U32.AND P4, PT, R59.reuse, R14, PT ;  /* 0x0000000e3b00720c */ /* 0x040fe40003f84070 */
[----:B------:R-:W-:Y:S01]  /*b590*/  ISETP.GT.U32.AND P6, PT, R59, R16, PT ;  /* 0x000000103b00720c */ /* 0x000fe20003fc4070 */
[----:B------:R-:W-:-:S04]  /*b5a0*/  IMAD.HI.U32 R13, R2, R11, RZ ;  /* 0x0000000b020d7227 */ /* 0x000fc800078e00ff */
[----:B------:R-:W-:Y:S02]  /*b5b0*/  IMAD.MOV R13, RZ, RZ, -R13 ;  /* 0x000000ffff0d7224 */ /* 0x000fe400078e0a0d */
[--C-:B------:R-:W-:Y:S02]  /*b5c0*/  @!P5 IMAD.IADD R44, R44, 0x1, -R59.reuse ;  /* 0x000000012c2cd824 */ /* 0x100fe400078e0a3b */
[--C-:B------:R-:W-:Y:S02]  /*b5d0*/  @!P3 IMAD.IADD R52, R52, 0x1, -R59.reuse ;  /* 0x000000013434b824 */ /* 0x100fe400078e0a3b */
[----:B------:R-:W-:Y:S01]  /*b5e0*/  @!P4 IMAD.IADD R14, R14, 0x1, -R59 ;  /* 0x000000010e0ec824 */ /* 0x000fe200078e0a3b */
[----:B------:R1:W-:Y:S01]  /*b5f0*/  STL [R1+0x58], R44 ;  /* 0x0000582c01007387 */ /* 0x0003e20000100800 */
[----:B0-----:R-:W-:Y:S02]  /*b600*/  IMAD R57, R59, R13, R11 ;  /* 0x0000000d3b397224 */ /* 0x001fe400078e020b */
[----:B------:R-:W-:Y:S01]  /*b610*/  @!P6 IMAD.IADD R16, R16, 0x1, -R59 ;  /* 0x000000011010e824 */ /* 0x000fe200078e0a3b */
[----:B-1----:R-:W3:Y:S04]  /*b620*/  LDL.LU R44, [R1+0x38] ;  /* 0x00003800012c7983 */ /* 0x002ee80000300800 */
[----:B------:R0:W-:Y:S01]  /*b630*/  STL [R1+0x54], R52 ;  /* 0x0000543401007387 */ /* 0x0001e20000100800 */
[----:B--2---:R-:W-:-:S05]  /*b640*/  IABS R20, R20 ;  /* 0x0000001400147213 */ /* 0x004fca0000000000 */
[----:B------:R-:W-:Y:S01]  /*b650*/  IMAD.HI.U32 R21, R2, R20, RZ ;  /* 0x0000001402157227 */ /* 0x000fe200078e00ff */
[----:B----4-:R-:W-:Y:S02]  /*b660*/  IABS R11, R51 ;  /* 0x00000033000b7213 */ /* 0x010fe40000000000 */
[----:B------:R-:W2:Y:S01]  /*b670*/  LDL R51, [R1+0x2940] ;  /* 0x0029400001337983 */ /* 0x000ea20000100800 */
[----:B------:R-:W-:-:S03]  /*b680*/  IMAD.MOV R21, RZ, RZ, -R21 ;  /* 0x000000ffff157224 */ /* 0x000fc600078e0a15 */
[----:B------:R1:W-:Y:S01]  /*b690*/  STL [R1+0x50], R14 ;  /* 0x0000500e01007387 */ /* 0x0003e20000100800 */
[----:B0-----:R-:W-:-:S03]  /*b6a0*/  IMAD R52, R59, R21, R20 ;  /* 0x000000153b347224 */ /* 0x001fc600078e0214 */
[----:B-1----:R-:W4:Y:S04]  /*b6b0*/  LDL R14, [R1+0x2944] ;  /* 0x00294400010e7983 */ /* 0x002f280000100800 */
[----:B------:R0:W-:Y:S04]  /*b6c0*/  STL [R1+0x4c], R16 ;  /* 0x00004c1001007387 */ /* 0x0001e80000100800 */
[----:B------:R-:W4:Y:S01]  /*b6d0*/  LDL R20, [R1+0x293c] ;  /* 0x00293c0001147983 */ /* 0x000f220000100800 */
[C---:B------:R-:W-:Y:S02]  /*b6e0*/  ISETP.GT.U32.AND P5, PT, R59.reuse, R22, PT ;  /* 0x000000163b00720c */ /* 0x040fe40003fa4070 */
[----:B------:R-:W-:-:S02]  /*b6f0*/  ISETP.GT.U32.AND P3, PT, R59, R61, PT ;  /* 0x0000003d3b00720c */ /* 0x000fc40003f64070 */
        /* <DEDUP_REMOVED lines=13> */
[----:B---3--:R-:W-:Y:S01]  /*b7d0*/  IABS R15, R49 ;  /* 0x00000031000f7213 */ /* 0x008fe20000000000 */
[----:B------:R-:W-:-:S04]  /*b7e0*/  IMAD.HI.U32 R13, R2, R11, RZ ;  /* 0x0000000b020d7227 */ /* 0x000fc800078e00ff */
[----:B------:R-:W-:-:S04]  /*b7f0*/  IMAD.HI.U32 R18, R2, R15, RZ ;  /* 0x0000000f02127227 */ /* 0x000fc800078e00ff */
[--C-:B------:R-:W-:Y:S02]  /*b800*/  @!P5 IMAD.IADD R22, R22, 0x1, -R59.reuse ;  /* 0x000000011616d824 */ /* 0x100fe400078e0a3b */
[----:B------:R-:W-:Y:S02]  /*b810*/  @!P3 IMAD.IADD R61, R61, 0x1, -R59 ;  /* 0x000000013d3db824 */ /* 0x000fe400078e0a3b */
[----:B------:R-:W-:Y:S02]  /*b820*/  IMAD.MOV R13, RZ, RZ, -R13 ;  /* 0x000000ffff0d7224 */ /* 0x000fe400078e0a0d */
[--C-:B------:R-:W-:Y:S01]  /*b830*/  @!P4 IMAD.IADD R41, R41, 0x1, -R59.reuse ;  /* 0x000000012929c824 */ /* 0x100fe200078e0a3b */
[----:B------:R1:W-:Y:S01]  /*b840*/  STL [R1+0x48], R22 ;  /* 0x0000481601007387 */ /* 0x0003e20000100800 */
[----:B------:R-:W-:Y:S02]  /*b850*/  IMAD.MOV R18, RZ, RZ, -R18 ;  /* 0x000000ffff127224 */ /* 0x000fe400078e0a12 */
[----:B------:R-:W-:-:S02]  /*b860*/  @!P6 IMAD.IADD R27, R27, 0x1, -R59 ;  /* 0x000000011b1be824 */ /* 0x000fc400078e0a3b */
[C---:B0-----:R-:W-:Y:S02]  /*b870*/  IMAD R16, R59.reuse, R13, R11 ;  /* 0x0000000d3b107224 */ /* 0x041fe400078e020b */
[----:B------:R-:W-:Y:S01]  /*b880*/  IMAD R49, R59, R18, R15 ;  /* 0x000000123b317224 */ /* 0x000fe200078e020f */
[----:B-1----:R-:W3:Y:S04]  /*b890*/  LDL.LU R22, [R1+0x28] ;  /* 0x0000280001167983 */ /* 0x002ee80000300800 */
[----:B------:R0:W-:Y:S04]  /*b8a0*/  STL [R1+0x44], R61 ;  /* 0x0000443d01007387 */ /* 0x0001e80000100800 */
[----:B------:R-:W-:Y:S04]  /*b8b0*/  STL [R1+0x40], R41 ;  /* 0x0000402901007387 */ /* 0x000fe80000100800 */
[----:B0-----:R-:W3:Y:S01]  /*b8c0*/  LDL R61, [R1+0x2950] ;  /* 0x00295000013d7983 */ /* 0x001ee20000100800 */
[----:B--2---:R-:W-:-:S02]  /*b8d0*/  IABS R15, R51 ;  /* 0x00000033000f7213 */ /* 0x004fc40000000000 */
[----:B----4-:R-:W-:-:S05]  /*b8e0*/  IABS R20, R20 ;  /* 0x0000001400147213 */ /* 0x010fca0000000000 */
[----:B------:R-:W-:Y:S01]  /*b8f0*/  IMAD.HI.U32 R21, R2, R20, RZ ;  /* 0x0000001402157227 */ /* 0x000fe200078e00ff */
[----:B------:R-:W-:Y:S02]  /*b900*/  IABS R11, R14 ;  /* 0x0000000e000b7213 */ /* 0x000fe40000000000 */
[----:B------:R-:W2:Y:S01]  /*b910*/  LDL R14, [R1+0x294c] ;  /* 0x00294c00010e7983 */ /* 0x000ea20000100800 */
[----:B------:R-:W-:-:S03]  /*b920*/  IMAD.MOV R21, RZ, RZ, -R21 ;  /* 0x000000ffff157224 */ /* 0x000fc600078e0a15 */
[----:B------:R-:W-:Y:S01]  /*b930*/  STL [R1+0x3c], R27 ;  /* 0x00003c1b01007387 */ /* 0x000fe20000100800 */
[----:B------:R-:W-:-:S03]  /*b940*/  IMAD R51, R59, R21, R20 ;  /* 0x000000153b337224 */ /* 0x000fc600078e0214 */
[----:B------:R-:W4:Y:S01]  /*b950*/  LDL R20, [R1+0x2948] ;  /* 0x0029480001147983 */ /* 0x000f220000100800 */
[----:B------:R-:W-:-:S13]  /*b960*/  ISETP.GT.U32.AND P5, PT, R59, R44, PT ;  /* 0x0000002c3b00720c */ /* 0x000fda0003fa4070 */
[----:B------:R-:W-:-:S05]  /*b970*/  @!P5 IMAD.IADD R44, R44, 0x1, -R59 ;  /* 0x000000012c2cd824 */ /* 0x000fca00078e0a3b */
[C---:B------:R-:W-:Y:S02]  /*b980*/  ISETP.GT.U32.AND P5, PT, R59.reuse, R44, PT ;  /* 0x0000002c3b00720c */ /* 0x040fe40003fa4070 */
[C---:B------:R-:W-:Y:S02]  /*b990*/  ISETP.GT.U32.AND P3, PT, R59.reuse, R60, PT ;  /* 0x0000003c3b00720c */ /* 0x040fe40003f64070 */
[----:B------:R-:W-:-:S09]  /*b9a0*/  ISETP.GT.U32.AND P4, PT, R59, R42, PT ;  /* 0x0000002a3b00720c */ /* 0x000fd20003f84070 */
[----:B------:R-:W-:-:S05]  /*b9b0*/  @!P5 IMAD.IADD R44, R44, 0x1, -R59 ;  /* 0x000000012c2cd824 */ /* 0x000fca00078e0a3b */
[----:B------:R0:W-:Y:S01]  /*b9c0*/  STL [R1+0x38], R44 ;  /* 0x0000382c01007387 */ /* 0x0001e20000100800 */
[----:B------:R-:W-:-:S03]  /*b9d0*/  ISETP.GT.U32.AND P6, PT, R59, R39, PT ;  /* 0x000000273b00720c */ /* 0x000fc60003fc4070 */
[----:B0-----:R-:W2:Y:S01]  /*b9e0*/  LDL.LU R44, [R1+0x2cd4] ;  /* 0x002cd400012c7983 */ /* 0x001ea20000300800 */
[--C-:B------:R-:W-:Y:S02]  /*b9f0*/  @!P3 IMAD.IADD R60, R60, 0x1, -R59.reuse ;  /* 0x000000013c3cb824 */ /* 0x100fe400078e0a3b */
[----:B------:R-:W-:-:S07]  /*ba00*/  @!P4 IMAD.IADD R42, R42, 0x1, -R59 ;  /* 0x000000012a2ac824 */ /* 0x000fce00078e0a3b */
[----:B------:R-:W-:Y:S01]  /*ba10*/  @!P6 IMAD.IADD R39, R39, 0x1, -R59 ;  /* 0x000000012727e824 */ /* 0x000fe200078e0a3b */
[C---:B------:R-:W-:Y:S02]  /*ba20*/  ISETP.GT.U32.AND P3, PT, R59.reuse, R60, PT ;  /* 0x0000003c3b00720c */ /* 0x040fe40003f64070 */
[C---:B------:R-:W-:Y:S02]  /*ba30*/  ISETP.GT.U32.AND P4, PT, R59.reuse, R42, PT ;  /* 0x0000002a3b00720c */ /* 0x040fe40003f84070 */
[----:B------:R-:W-:Y:S01]  /*ba40*/  ISETP.GT.U32.AND P6, PT, R59, R39, PT ;  /* 0x000000273b00720c */ /* 0x000fe20003fc4070 */
[----:B------:R-:W-:-:S04]  /*ba50*/  IMAD.HI.U32 R13, R2, R11, RZ ;  /* 0x0000000b020d7227 */ /* 0x000fc800078e00ff */
[----:B------:R-:W-:-:S04]  /*ba60*/  IMAD.HI.U32 R18, R2, R15, RZ ;  /* 0x0000000f02127227 */ /* 0x000fc800078e00ff */
[----:B------:R-:W-:Y:S02]  /*ba70*/  IMAD.MOV R13, RZ, RZ, -R13 ;  /* 0x000000ffff0d7224 */ /* 0x000fe400078e0a0d */
[--C-:B------:R-:W-:Y:S02]  /*ba80*/  @!P3 IMAD.IADD R60, R60, 0x1, -R59.reuse ;  /* 0x000000013c3cb824 */ /* 0x100fe400078e0a3b */
[----:B------:R-:W-:Y:S02]  /*ba90*/  IMAD.MOV R18, RZ, RZ, -R18 ;  /* 0x000000ffff127224 */ /* 0x000fe400078e0a12 */
[----:B------:R-:W-:Y:S01]  /*baa0*/  @!P4 IMAD.IADD R42, R42, 0x1, -R59 ;  /* 0x000000012a2ac824 */ /* 0x000fe200078e0a3b */
[----:B------:R0:W-:Y:S01]  /*bab0*/  STL [R1+0x34], R60 ;  /* 0x0000343c01007387 */ /* 0x0001e20000100800 */
[----:B------:R-:W-:Y:S01]  /*bac0*/  IMAD R27, R59, R13, R11 ;  /* 0x0000000d3b1b7224 */ /* 0x000fe200078e020b */
[----:B---3--:R-:W-:Y:S01]  /*bad0*/  IABS R11, R61 ;  /* 0x0000003d000b7213 */ /* 0x008fe20000000000 */
[----:B------:R-:W-:Y:S01]  /*bae0*/  @!P6 IMAD.IADD R39, R39, 0x1, -R59 ;  /* 0x000000012727e824 */ /* 0x000fe200078e0a3b */
[----:B------:R-:W3:Y:S01]  /*baf0*/  LDL R61, [R1+0x295c] ;  /* 0x00295c00013d7983 */ /* 0x000ee20000100800 */
[----:B------:R-:W-:-:S03]  /*bb00*/  IMAD R41, R59, R18, R15 ;  /* 0x000000123b297224 */ /* 0x000fc600078e020f */
[----:B0-----:R-:W3:Y:S04]  /*bb10*/  LDL R60, [R1+0x2958] ;  /* 0x00295800013c7983 */ /* 0x001ee80000100800 */
[----:B------:R-:W-:Y:S04]  /*bb20*/  STL [R1+0x30], R42 ;  /* 0x0000302a01007387 */ /* 0x000fe80000100800 */
[----:B------:R-:W-:Y:S01]  /*bb30*/  STL [R1+0x2c], R39 ;  /* 0x00002c2701007387 */ /* 0x000fe20000100800 */
[----:B----4-:R-:W-:-:S05]  /*bb40*/  IABS R20, R20 ;  /* 0x0000001400147213 */ /* 0x010fca0000000000 */
[----:B------:R-:W-:Y:S01]  /*bb50*/  IMAD.HI.U32 R21, R2, R20, RZ ;  /* 0x0000001402157227 */ /* 0x000fe200078e00ff */
[----:B--2---:R-:W-:-:S03]  /*bb60*/  IABS R15, R14 ;  /* 0x0000000e000f7213 */ /* 0x004fc60000000000 */
[----:B------:R-:W-:-:S04]  /*bb70*/  IMAD.MOV R21, RZ, RZ, -R21 ;  /* 0x000000ffff157224 */ /* 0x000fc800078e0a15 */
[C---:B------:R-:W-:Y:S02]  /*bb80*/  IMAD R14, R59.reuse, R21, R20 ;  /* 0x000000153b0e7224 */ /* 0x040fe400078e0214 */
[----:B------:R-:W2:Y:S01]  /*bb90*/  LDL R20, [R1+0x2954] ;  /* 0x0029540001147983 */ /* 0x000ea20000100800 */
[C---:B------:R-:W-:Y:S02]  /*bba0*/  ISETP.GT.U32.AND P5, PT, R59.reuse, R22, PT ;  /* 0x000000163b00720c */ /* 0x040fe40003fa4070 */
[----:B------:R-:W-:-:S11]  /*bbb0*/  ISETP.GT.U32.AND P4, PT, R59, R25, PT ;  /* 0x000000193b00720c */ /* 0x000fd60003f84070 */
[--C-:B------:R-:W-:Y:S02]  /*bbc0*/  @!P5 IMAD.IADD R22, R22, 0x1, -R59.reuse ;  /* 0x000000011616d824 */ /* 0x100fe400078e0a3b */
[----:B------:R-:W-:-:S03]  /*bbd0*/  @!P4 IMAD.IADD R25, R25, 0x1, -R59 ;  /* 0x000000011919c824 */ /* 0x000fc600078e0a3b */
[C---:B------:R-:W-:Y:S02]  /*bbe0*/  ISETP.GT.U32.AND P5, PT, R59.reuse, R22, PT ;  /* 0x000000163b00720c */ /* 0x040fe40003fa4070 */
[C---:B------:R-:W-:Y:S02]  /*bbf0*/  ISETP.GT.U32.AND P3, PT, R59.reuse, R44, PT ;  /* 0x0000002c3b00720c */ /* 0x040fe40003f64070 */
[C---:B------:R-:W-:Y:S02]  /*bc00*/  ISETP.GT.U32.AND P6, PT, R59.reuse, R17, PT ;  /* 0x000000113b00720c */ /* 0x040fe40003fc4070 */
[----:B------:R-:W-:-:S09]  /*bc10*/  ISETP.GT.U32.AND P4, PT, R59, R25, PT ;  /* 0x000000193b00720c */ /* 0x000fd20003f84070 */
[----:B------:R-:W-:-:S05]  /*bc20*/  @!P3 IMAD.IADD R44, R44, 0x1, -R59 ;  /* 0x000000012c2cb824 */ /* 0x000fca00078e0a3b */
[----:B------:R-:W-:Y:S01]  /*bc30*/  ISETP.GT.U32.AND P3, PT, R59, R44, PT ;  /* 0x0000002c3b00720c */ /* 0x000fe20003f64070 */
[----:B------:R-:W-:Y:S02]  /*bc40*/  @!P5 IMAD.IADD R22, R22, 0x1, -R59 ;  /* 0x000000011616d824 */ /* 0x000fe400078e0a3b */
[----:B------:R-:W-:-:S03]  /*bc50*/  IMAD.HI.U32 R13, R2, R11, RZ ;  /* 0x0000000b020d7227 */ /* 0x000fc600078e00ff */
[----:B------:R0:W-:Y:S01]  /*bc60*/  STL [R1+0x28], R22 ;  /* 0x0000281601007387 */ /* 0x0001e20000100800 */
[----:B------:R-:W-:Y:S02]  /*bc70*/  @!P6 IMAD.IADD R17, R17, 0x1, -R59 ;  /* 0x000000011111e824 */ /* 0x000fe400078e0a3b */
[----:B------:R-:W-:Y:S02]  /*bc80*/  IMAD.MOV R13, RZ, RZ, -R13 ;  /* 0x000000ffff0d7224 */ /* 0x000fe400078e0a0d */
[--C-:B------:R-:W-:Y:S02]  /*bc90*/  @!P4 IMAD.IADD R25, R25, 0x1, -R59.reuse ;  /* 0x000000011919c824 */ /* 0x100fe400078e0a3b */
[----:B------:R-:W-:Y:S01]  /*bca0*/  @!P3 IMAD.IADD R44, R44, 0x1, -R59 ;  /* 0x000000012c2cb824 */ /* 0x000fe200078e0a3b */
[----:B0-----:R-:W4:Y:S01]  /*bcb0*/  LDL.LU R22, [R1+0x2cd0] ;  /* 0x002cd00001167983 */ /* 0x001f220000300800 */
[C---:B------:R-:W-:Y:S01]  /*bcc0*/  IMAD R39, R59.reuse, R13, R11 ;  /* 0x0000000d3b277224 */ /* 0x040fe200078e020b */
[----:B------:R-:W-:-:S02]  /*bcd0*/  ISETP.GT.U32.AND P6, PT, R59, R17, PT ;  /* 0x000000113b00720c */ /* 0x000fc40003fc4070 */
[----:B------:R-:W-:Y:S01]  /*bce0*/  STL [R1+0x24], R44 ;  /* 0x0000242c01007387 */ /* 0x000fe20000100800 */
[----:B---3--:R-:W-:-:S03]  /*bcf0*/  IABS R11, R61 ;  /* 0x0000003d000b7213 */ /* 0x008fc60000000000 */
[----:B------:R0:W-:Y:S04]  /*bd00*/  STL [R1+0x20], R25 ;  /* 0x0000201901007387 */ /* 0x0001e80000100800 */
[----:B------:R-:W3:Y:S01]  /*bd10*/  LDL R61, [R1+0x2968] ;  /* 0x00296800013d7983 */ /* 0x000ee20000100800 */
[----:B------:R-:W-:-:S04]  /*bd20*/  IMAD.HI.U32 R18, R2, R15, RZ ;  /* 0x0000000f02127227 */ /* 0x000fc800078e00ff */
[----:B------:R-:W-:Y:S02]  /*bd30*/  IMAD.MOV R18, RZ, RZ, -R18 ;  /* 0x000000ffff127224 */ /* 0x000fe400078e0a12 */
[----:B------:R-:W-:Y:S02]  /*bd40*/  @!P6 IMAD.IADD R17, R17, 0x1, -R59 ;  /* 0x000000011111e824 */ /* 0x000fe400078e0a3b */
[----:B------:R-:W-:Y:S01]  /*bd50*/  IMAD R42, R59, R18, R15 ;  /* 0x000000123b2a7224 */ /* 0x000fe200078e020f */
[----:B------:R-:W-:Y:S02]  /*bd60*/  IABS R15, R60 ;  /* 0x0000003c000f7213 */ /* 0x000fe40000000000 */
[----:B------:R-:W3:Y:S04]  /*bd70*/  LDL R60, [R1+0x2964] ;  /* 0x00296400013c7983 */ /* 0x000ee80000100800 */
[----:B------:R-:W-:Y:S01]  /*bd80*/  STL [R1+0x1b4], R17 ;  /* 0x0001b41101007387 */ /* 0x000fe20000100800 */
[----:B--2---:R-:W-:-:S05]  /*bd90*/  IABS R20, R20 ;  /* 0x0000001400147213 */ /* 0x004fca0000000000 */
[----:B------:R-:W-:-:S04]  /*bda0*/  IMAD.HI.U32 R21, R2, R20, RZ ;  /* 0x0000001402157227 */ /* 0x000fc800078e00ff */
[----:B------:R-:W-:-:S04]  /*bdb0*/  IMAD.MOV R21, RZ, RZ, -R21 ;  /* 0x000000ffff157224 */ /* 0x000fc800078e0a15 */
[C---:B0-----:R-:W-:Y:S02]  /*bdc0*/  IMAD R25, R59.reuse, R21, R20 ;  /* 0x000000153b197224 */ /* 0x041fe400078e0214 */
[----:B------:R-:W2:Y:S01]  /*bdd0*/  LDL R20, [R1+0x2960] ;  /* 0x0029600001147983 */ /* 0x000ea20000100800 */
[C---:B------:R-:W-:Y:S02]  /*bde0*/  ISETP.GT.U32.AND P5, PT, R59.reuse, R6, PT ;  /* 0x000000063b00720c */ /* 0x040fe40003fa4070 */
[----:B------:R-:W-:-:S11]  /*bdf0*/  ISETP.GT.U32.AND P3, PT, R59, R26, PT ;  /* 0x0000001a3b00720c */ /* 0x000fd60003f64070 */
[--C-:B------:R-:W-:Y:S02]  /*be00*/  @!P5 IMAD.IADD R6, R6, 0x1, -R59.reuse ;  /* 0x000000010606d824 */ /* 0x100fe400078e0a3b */
[----:B------:R-:W-:-:S03]  /*be10*/  @!P3 IMAD.IADD R26, R26, 0x1, -R59 ;  /* 0x000000011a1ab824 */ /* 0x000fc600078e0a3b */
[C---:B------:R-:W-:Y:S02]  /*be20*/  ISETP.GT.U32.AND P5, PT, R59.reuse, R6, PT ;  /* 0x000000063b00720c */ /* 0x040fe40003fa4070 */
[C---:B------:R-:W-:Y:S01]  /*be30*/  ISETP.GT.U32.AND P3, PT, R59.reuse, R26, PT ;  /* 0x0000001a3b00720c */ /* 0x040fe20003f64070 */
[----:B------:R-:W-:Y:S01]  /*be40*/  IMAD.HI.U32 R13, R2, R11, RZ ;  /* 0x0000000b020d7227 */ /* 0x000fe200078e00ff */
[----:B------:R-:W-:-:S03]  /*be50*/  ISETP.GT.U32.AND P6, PT, R59, R19, PT ;  /* 0x000000133b00720c */ /* 0x000fc60003fc4070 */
[----:B------:R-:W-:-:S06]  /*be60*/  IMAD.MOV R13, RZ, RZ, -R13 ;  /* 0x000000ffff0d7224 */ /* 0x000fcc00078e0a0d */
[--C-:B------:R-:W-:Y:S02]  /*be70*/  @!P5 IMAD.IADD R6, R6, 0x1, -R59.reuse ;  /* 0x000000010606d824 */ /* 0x100fe400078e0a3b */
[----:B------:R-:W-:Y:S02]  /*be80*/  @!P3 IMAD.IADD R26, R26, 0x1, -R59 ;  /* 0x000000011a1ab824 */ /* 0x000fe400078e0a3b */
[C---:B------:R-:W-:Y:S01]  /*be90*/  IMAD R44, R59.reuse, R13, R11 ;  /* 0x0000000d3b2c7224 */ /* 0x040fe200078e020b */
[----:B------:R0:W-:Y:S01]  /*bea0*/  STL [R1+0x1a8], R6 ;  /* 0x0001a80601007387 */ /* 0x0001e20000100800 */
[----:B----4-:R-:W-:-:S03]  /*beb0*/  ISETP.GT.U32.AND P4, PT, R59, R22, PT ;  /* 0x000000163b00720c */ /* 0x010fc60003f84070 */
[----:B0-----:R-:W4:Y:S04]  /*bec0*/  LDL.LU R6, [R1+0x2ccc] ;  /* 0x002ccc0001067983 */ /* 0x001f280000300800 */
[----:B------:R0:W-:Y:S01]  /*bed0*/  STL [R1+0x1ac], R26 ;  /* 0x0001ac1a01007387 */ /* 0x0001e20000100800 */
[----:B---3--:R-:W-:-:S03]  /*bee0*/  IABS R11, R61 ;  /* 0x0000003d000b7213 */ /* 0x008fc60000000000 */
[----:B------:R-:W3:Y:S02]  /*bef0*/  LDL R61, [R1+0x2974] ;  /* 0x00297400013d7983 */ /* 0x000ee40000100800 */
[--C-:B------:R-:W-:Y:S02]  /*bf00*/  @!P4 IMAD.IADD R22, R22, 0x1, -R59.reuse ;  /* 0x000000011616c824 */ /* 0x100fe400078e0a3b */
[----:B------:R-:W-:-:S03]  /*bf10*/  @!P6 IMAD.IADD R19, R19, 0x1, -R59 ;  /* 0x000000011313e824 */ /* 0x000fc600078e0a3b */
[C---:B------:R-:W-:Y:S02]  /*bf20*/  ISETP.GT.U32.AND P4, PT, R59.reuse, R22, PT ;  /* 0x000000163b00720c */ /* 0x040fe40003f84070 */
[----:B------:R-:W-:Y:S01]  /*bf30*/  ISETP.GT.U32.AND P6, PT, R59, R19, PT ;  /* 0x000000133b00720c */ /* 0x000fe20003fc4070 */
[----:B------:R-:W-:-:S04]  /*bf40*/  IMAD.HI.U32 R18, R2, R15, RZ ;  /* 0x0000000f02127227 */ /* 0x000fc800078e00ff */
[----:B------:R-:W-:-:S04]  /*bf50*/  IMAD.MOV R18, RZ, RZ, -R18 ;  /* 0x000000ffff127224 */ /* 0x000fc800078e0a12 */
[----:B------:R-:W-:Y:S02]  /*bf60*/  IMAD R17, R59, R18, R15 ;  /* 0x000000123b117224 */ /* 0x000fe400078e020f */
[--C-:B------:R-:W-:Y:S02]  /*bf70*/  @!P4 IMAD.IADD R22, R22, 0x1, -R59.reuse ;  /* 0x000000011616c824 */ /* 0x100fe400078e0a3b */
[----:B------:R-:W-:Y:S01]  /*bf80*/  @!P6 IMAD.IADD R19, R19, 0x1, -R59 ;  /* 0x000000011313e824 */ /* 0x000fe200078e0a3b */
[----:B------:R-:W-:Y:S02]  /*bf90*/  IABS R15, R60 ;  /* 0x0000003c000f7213 */ /* 0x000fe40000000000 */
[----:B------:R-:W4:Y:S04]  /*bfa0*/  LDL R60, [R1+0x2970] ;  /* 0x00297000013c7983 */ /* 0x000f280000100800 */
[----:B------:R-:W-:Y:S04]  /*bfb0*/  STL [R1+0x1b0], R22 ;  /* 0x0001b01601007387 */ /* 0x000fe80000100800 */
[----:B------:R1:W-:Y:S01]  /*bfc0*/  STL [R1+0x19c], R19 ;  /* 0x00019c1301007387 */ /* 0x0003e20000100800 */
[----:B--2---:R-:W-:-:S05]  /*bfd0*/  IABS R20, R20 ;  /* 0x0000001400147213 */ /* 0x004fca0000000000 */
[----:B------:R-:W-:-:S04]  /*bfe0*/  IMAD.HI.U32 R21, R2, R20, RZ ;  /* 0x0000001402157227 */ /* 0x000fc800078e00ff */
[----:B------:R-:W-:-:S04]  /*bff0*/  IMAD.MOV R21, RZ, RZ, -R21 ;  /* 0x000000ffff157224 */ /* 0x000fc800078e0a15 */
[C---:B0-----:R-:W-:Y:S02]  /*c000*/  IMAD R26, R59.reuse, R21, R20 ;  /* 0x000000153b1a7224 */ /* 0x041fe400078e0214 */
[----:B------:R-:W2:Y:S01]  /*c010*/  LDL R20, [R1+0x296c] ;  /* 0x00296c0001147983 */ /* 0x000ea20000100800 */
[C---:B------:R-:W-:Y:S02]  /*c020*/  ISETP.GT.U32.AND P5, PT, R59.reuse, R7, PT ;  /* 0x000000073b00720c */ /* 0x040fe40003fa4070 */
[C---:B------:R-:W-:Y:S02]  /*c030*/  ISETP.GT.U32.AND P3, PT, R59.reuse, R43, PT ;  /* 0x0000002b3b00720c */ /* 0x040fe40003f64070 */
[----:B------:R-:W-:-:S09]  /*c040*/  ISETP.GT.U32.AND P4, PT, R59, R24, PT ;  /* 0x000000183b00720c */ /* 0x000fd20003f84070 */
[--C-:B------:R-:W-:Y:S02]  /*c050*/  @!P5 IMAD.IADD R7, R7, 0x1, -R59.reuse ;  /* 0x000000010707d824 */ /* 0x100fe400078e0a3b */
[--C-:B------:R-:W-:Y:S02]  /*c060*/  @!P3 IMAD.IADD R43, R43, 0x1, -R59.reuse ;  /* 0x000000012b2bb824 */ /* 0x100fe400078e0a3b */
[----:B------:R-:W-:Y:S01]  /*c070*/  @!P4 IMAD.IADD R24, R24, 0x1, -R59 ;  /* 0x000000011818c824 */ /* 0x000fe200078e0a3b */
        /* <DEDUP_REMOVED lines=8> */
[----:B------:R0:W-:Y:S01]  /*c100*/  STL [R1+0x1a0], R7 ;  /* 0x0001a00701007387 */ /* 0x0001e20000100800 */
[----:B-1----:R-:W-:-:S03]  /*c110*/  IMAD R19, R59, R13, R11 ;  /* 0x0000000d3b137224 */ /* 0x002fc600078e020b */
[----:B0-----:R-:W2:Y:S01]  /*c120*/  LDL.LU R7, [R1+0x2cc8] ;  /* 0x002cc80001077983 */ /* 0x001ea20000300800 */
[----:B---3--:R-:W-:-:S03]  /*c130*/  IABS R11, R61 ;  /* 0x0000003d000b7213 */ /* 0x008fc60000000000 */
[----:B------:R0:W-:Y:S04]  /*c140*/  STL [R1+0x1a4], R43 ;  /* 0x0001a42b01007387 */ /* 0x0001e80000100800 */
[----:B------:R-:W-:Y:S04]  /*c150*/  STL [R1+0x190], R24 ;  /* 0x0001901801007387 */ /* 0x000fe80000100800 */
[----:B------:R-:W3:Y:S01]  /*c160*/  LDL R61, [R1+0x2980] ;  /* 0x00298000013d7983 */ /* 0x000ee20000100800 */
[----:B------:R-:W-:Y:S01]  /*c170*/  ISETP.GT.U32.AND P6, PT, R59, R23, PT ;  /* 0x000000173b00720c */ /* 0x000fe20003fc4070 */
[----:B------:R-:W-:-:S12]  /*c180*/  IMAD.HI.U32 R18, R2, R15, RZ ;  /* 0x0000000f02127227 */ /* 0x000fd800078e00ff */
[----:B------:R-:W-:-:S05]  /*c190*/  @!P6 IMAD.IADD R23, R23, 0x1, -R59 ;  /* 0x000000011717e824 */ /* 0x000fca00078e0a3b */
[----:B------:R-:W-:Y:S01]  /*c1a0*/  ISETP.GT.U32.AND P6, PT, R59, R23, PT ;  /* 0x000000173b00720c */ /* 0x000fe20003fc4070 */
[----:B------:R-:W-:-:S04]  /*c1b0*/  IMAD.MOV R18, RZ, RZ, -R18 ;  /* 0x000000ffff127224 */ /* 0x000fc800078e0a12 */
[----:B------:R-:W-:Y:S01]  /*c1c0*/  IMAD R22, R59, R18, R15 ;  /* 0x000000123b167224 */ /* 0x000fe200078e020f */
[----:B----4-:R-:W-:Y:S02]  /*c1d0*/  IABS R15, R60 ;  /* 0x0000003c000f7213 */ /* 0x010fe40000000000 */
[----:B------:R-:W4:Y:S05]  /*c1e0*/  LDL R60, [R1+0x297c] ;  /* 0x00297c00013c7983 */ /* 0x000f2a0000100800 */
[----:B------:R-:W-:-:S05]  /*c1f0*/  @!P6 IMAD.IADD R23, R23, 0x1, -R59 ;  /* 0x000000011717e824 */ /* 0x000fca00078e0a3b */
[----:B------:R1:W-:Y:S01]  /*c200*/  STL [R1+0x194], R23 ;  /* 0x0001941701007387 */ /* 0x0003e20000100800 */
        /* <DEDUP_REMOVED lines=10> */
[----:B------:R-:W-:Y:S01]  /*c2b0*/  ISETP.GT.U32.AND P3, PT, R59, R53, PT ;  /* 0x000000353b00720c */ /* 0x000fe20003f64070 */
[----:B------:R-:W-:-:S04]  /*c2c0*/  IMAD.HI.U32 R13, R2, R11, RZ ;  /* 0x0000000b020d7227 */ /* 0x000fc800078e00ff */
[----:B------:R-:W-:-:S06]  /*c2d0*/  IMAD.MOV R13, RZ, RZ, -R13 ;  /* 0x000000ffff0d7224 */ /* 0x000fcc00078e0a0d */
[--C-:B------:R-:W-:Y:S02]  /*c2e0*/  @!P5 IMAD.IADD R8, R8, 0x1, -R59.reuse ;  /* 0x000000010808d824 */ /* 0x100fe400078e0a3b */
[----:B------:R-:W-:Y:S02]  /*c2f0*/  @!P3 IMAD.IADD R53, R53, 0x1, -R59 ;  /* 0x000000013535b824 */ /* 0x000fe400078e0a3b */
[----:B-1----:R-:W-:Y:S01]  /*c300*/  IMAD R23, R59, R13, R11 ;  /* 0x0000000d3b177224 */ /* 0x002fe200078e020b */
[----:B------:R0:W-:Y:S01]  /*c310*/  STL [R1+0x198], R8 ;  /* 0x0001980801007387 */ /* 0x0001e20000100800 */
[----:B---3--:R-:W-:-:S03]  /*c320*/  IABS R11, R61 ;  /* 0x0000003d000b7213 */ /* 0x008fc60000000000 */
[----:B0-----:R-:W3:Y:S04]  /*c330*/  LDL.LU R8, [R1+0x2cc4] ;  /* 0x002cc40001087983 */ /* 0x001ee80000300800 */
[----:B------:R-:W-:Y:S04]  /*c340*/  STL [R1+0x184], R53 ;  /* 0x0001843501007387 */ /* 0x000fe80000100800 */
[----:B------:R-:W3:Y:S01]  /*c350*/  LDL R61, [R1+0x298c] ;  /* 0x00298c00013d7983 */ /* 0x000ee20000100800 */
[C---:B------:R-:W-:Y:S02]  /*c360*/  ISETP.GT.U32.AND P4, PT, R59.reuse, R50, PT ;  /* 0x000000323b00720c */ /* 0x040fe40003f84070 */
[----:B------:R-:W-:-:S11]  /*c370*/  ISETP.GT.U32.AND P6, PT, R59, R12, PT ;  /* 0x0000000c3b00720c */ /* 0x000fd60003fc4070 */
        /* <DEDUP_REMOVED lines=9> */
[----:B----4-:R-:W-:Y:S02]  /*c410*/  IABS R15, R60 ;  /* 0x0000003c000f7213 */ /* 0x010fe40000000000 */
        /* <DEDUP_REMOVED lines=23> */
[C---:B------:R-:W-:Y:S01]  /*c590*/  IMAD R50, R59.reuse, R13, R11 ;  /* 0x0000000d3b327224 */ /* 0x040fe200078e020b */
[----:B---3--:R-:W-:Y:S02]  /*c5a0*/  IABS R11, R61 ;  /* 0x0000003d000b7213 */ /* 0x008fe40000000000 */
[----:B0-----:R-:W3:Y:S04]  /*c5b0*/  LDL.LU R9, [R1+0x2cc0] ;  /* 0x002cc00001097983 */ /* 0x001ee80000300800 */
[----:B------:R-:W-:Y:S04]  /*c5c0*/  STL [R1+0x17c], R58 ;  /* 0x00017c3a01007387 */ /* 0x000fe80000100800 */
        /* <DEDUP_REMOVED lines=27> */
[----:B------:R-:W-:Y:S01]  /*c780*/  IMAD R56, R59, R13, R11 ;  /* 0x0000000d3b387224 */ /* 0x000fe200078e020b */
        /* <DEDUP_REMOVED lines=18> */
[----:B------:R0:W-:Y:S04]  /*c8b0*/  STL [R1+0x160], R52 ;  /* 0x0001603401007387 */ /* 0x0001e80000100800 */
[----:B------:R-:W-:Y:S01]  /*c8c0*/  STL [R1+0x164], R49 ;  /* 0x0001643101007387 */ /* 0x000fe20000100800 */
[----:B------:R-:W-:-:S02]  /*c8d0*/  ISETP.GT.U32.AND P5, PT, R59, R16, PT ;  /* 0x000000103b00720c */ /* 0x000fc40003fa4070 */
[----:B------:R-:W-:Y:S02]  /*c8e0*/  ISETP.GT.U32.AND P3, PT, R59, R51, PT ;  /* 0x000000333b00720c */ /* 0x000fe40003f64070 */
[----:B--2---:R-:W-:-:S05]  /*c8f0*/  IABS R20, R20 ;  /* 0x0000001400147213 */ /* 0x004fca0000000000 */
[----:B------:R-:W-:-:S04]  /*c900*/  IMAD.HI.U32 R21, R2, R20, RZ ;  /* 0x0000001402157227 */ /* 0x000fc800078e00ff */
[----:B------:R-:W-:-:S04]  /*c910*/  IMAD.MOV R21, RZ, RZ, -R21 ;  /* 0x000000ffff157224 */ /* 0x000fc800078e0a15 */
[C---:B0-----:R-:W-:Y:S02]  /*c920*/  IMAD R52, R59.reuse, R21, R20 ;  /* 0x000000153b347224 */ /* 0x041fe400078e0214 */
[----:B------:R-:W2:Y:S01]  /*c930*/  LDL R20, [R1+0x299c] ;  /* 0x00299c0001147983 */ /* 0x000ea20000100800 */
[----:B------:R-:W-:Y:S01]  /*c940*/  ISETP.GT.U32.AND P4, PT, R59, R41, PT ;  /* 0x000000293b00720c */ /* 0x000fe20003f84070 */
[--C-:B------:R-:W-:Y:S02]  /*c950*/  @!P5 IMAD.IADD R16, R16, 0x1, -R59.reuse ;  /* 0x000000011010d824 */ /* 0x100fe400078e0a3b */
[----:B------:R-:W-:-:S03]  /*c960*/  @!P3 IMAD.IADD R51, R51, 0x1, -R59 ;  /* 0x000000013333b824 */ /* 0x000fc600078e0a3b */
[C---:B------:R-:W-:Y:S02]  /*c970*/  ISETP.GT.U32.AND P5, PT, R59.reuse, R16, PT ;  /* 0x000000103b00720c */ /* 0x040fe40003fa4070 */
[----:B------:R-:W-:-:S05]  /*c980*/  ISETP.GT.U32.AND P3, PT, R59, R51, PT ;  /* 0x000000333b00720c */ /* 0x000fca0003f64070 */
[----:B------:R-:W-:-:S05]  /*c990*/  @!P4 IMAD.IADD R41, R41, 0x1, -R59 ;  /* 0x000000012929c824 */ /* 0x000fca00078e0a3b */
[----:B------:R-:W-:Y:S01]  /*c9a0*/  ISETP.GT.U32.AND P4, PT, R59, R41, PT ;  /* 0x000000293b00720c */ /* 0x000fe20003f84070 */
[----:B------:R-:W-:-:S04]  /*c9b0*/  IMAD.HI.U32 R13, R2, R11, RZ ;  /* 0x0000000b020d7227 */ /* 0x000fc800078e00ff */
[--C-:B------:R-:W-:Y:S02]  /*c9c0*/  @!P5 IMAD.IADD R16, R16, 0x1, -R59.reuse ;  /* 0x000000011010d824 */ /* 0x100fe400078e0a3b */
[----:B------:R-:W-:Y:S02]  /*c9d0*/  @!P3 IMAD.IADD R51, R51, 0x1, -R59 ;  /* 0x000000013333b824 */ /* 0x000fe400078e0a3b */
[----:B------:R-:W-:Y:S01]  /*c9e0*/  IMAD.MOV R13, RZ, RZ, -R13 ;  /* 0x000000ffff0d7224 */ /* 0x000fe200078e0a0d */
[----:B------:R0:W-:Y:S03]  /*c9f0*/  STL [R1+0x168], R16 ;  /* 0x0001681001007387 */ /* 0x0001e60000100800 */
[----:B------:R-:W-:Y:S02]  /*ca00*/  @!P4 IMAD.IADD R41, R41, 0x1, -R59 ;  /* 0x000000012929c824 */ /* 0x000fe400078e0a3b */
[----:B------:R-:W-:Y:S01]  /*ca10*/  IMAD R57, R59, R13, R11 ;  /* 0x0000000d3b397224 */ /* 0x000fe200078e020b */
        /* <DEDUP_REMOVED lines=15> */
[C---:B------:R-:W-:Y:S02]  /*cb10*/  ISETP.GT.U32.AND P5, PT, R59.reuse, R14, PT ;  /* 0x0000000e3b00720c */ /* 0x040fe40003fa4070 */
[----:B------:R-:W-:-:S11]  /*cb20*/  ISETP.GT.U32.AND P3, PT, R59, R42, PT ;  /* 0x0000002a3b00720c */ /* 0x000fd60003f64070 */
[--C-:B------:R-:W-:Y:S02]  /*cb30*/  @!P5 IMAD.IADD R14, R14, 0x1, -R59.reuse ;  /* 0x000000010e0ed824 */ /* 0x100fe400078e0a3b */
[----:B------:R-:W-:Y:S01]  /*cb40*/  @!P3 IMAD.IADD R42, R42, 0x1, -R59 ;  /* 0x000000012a2ab824 */ /* 0x000fe200078e0a3b */
[----:B--2---:R-:W-:-:S05]  /*cb50*/  IABS R20, R20 ;  /* 0x0000001400147213 */ /* 0x004fca0000000000 */
[----:B------:R-:W-:-:S04]  /*cb60*/  IMAD.HI.U32 R21, R2, R20, RZ ;  /* 0x0000001402157227 */ /* 0x000fc800078e00ff */
[----:B------:R-:W-:-:S04]  /*cb70*/  IMAD.MOV R21, RZ, RZ, -R21 ;  /* 0x000000ffff157224 */ /* 0x000fc800078e0a15 */
[C---:B0-----:R-:W-:Y:S02]  /*cb80*/  IMAD R51, R59.reuse, R21, R20 ;  /* 0x000000153b337224 */ /* 0x041fe400078e0214 */
[----:B------:R-:W2:Y:S01]  /*cb90*/  LDL R20, [R1+0x29a8] ;  /* 0x0029a80001147983 */ /* 0x000ea20000100800 */
[C---:B------:R-:W-:Y:S02]  /*cba0*/  ISETP.GT.U32.AND P5, PT, R59.reuse, R14, PT ;  /* 0x0000000e3b00720c */ /* 0x040fe40003fa4070 */
[----:B------:R-:W-:Y:S01]  /*cbb0*/  ISETP.GT.U32.AND P3, PT, R59, R42, PT ;  /* 0x0000002a3b00720c */ /* 0x000fe20003f64070 */
[----:B------:R-:W-:-:S04]  /*cbc0*/  IMAD.HI.U32 R13, R2, R11, RZ ;  /* 0x0000000b020d7227 */ /* 0x000fc800078e00ff */
[----:B------:R-:W-:-:S06]  /*cbd0*/  IMAD.MOV R13, RZ, RZ, -R13 ;  /* 0x000000ffff0d7224 */ /* 0x000fcc00078e0a0d */
[--C-:B------:R-:W-:Y:S02]  /*cbe0*/  @!P5 IMAD.IADD R14, R14, 0x1, -R59.reuse ;  /* 0x000000010e0ed824 */ /* 0x100fe400078e0a3b */
[----:B------:R-:W-:Y:S02]  /*cbf0*/  @!P3 IMAD.IADD R42, R42, 0x1, -R59 ;  /* 0x000000012a2ab824 */ /* 0x000fe400078e0a3b */
[----:B-1----:R-:W-:Y:S01]  /*cc00*/  IMAD R27, R59, R13, R11 ;  /* 0x0000000d3b1b7224 */ /* 0x002fe200078e020b */
[----:B------:R0:W-:Y:S04]  /*cc10*/  STL [R1+0x148], R14 ;  /* 0x0001480e01007387 */ /* 0x0001e80000100800 */
[----:B0-----:R-:W2:Y:S04]  /*cc20*/  LDL.LU R14, [R1+0x2cb4] ;  /* 0x002cb400010e7983 */ /* 0x001ea80000300800 */
[----:B------:R-:W-:Y:S01]  /*cc30*/  STL [R1+0x14c], R42 ;  /* 0x00014c2a01007387 */ /* 0x000fe20000100800 */
[----:B---3--:R-:W-:-:S03]  /*cc40*/  IABS R11, R61 ;  /* 0x0000003d000b7213 */ /* 0x008fc60000000000 */
        /* <DEDUP_REMOVED lines=15> */
[----:B------:R1:W-:Y:S01]  /*cd40*/  STL [R1+0x13c], R25 ;  /* 0x00013c1901007387 */ /* 0x0003e20000100800 */
[----:B------:R-:W-:-:S02]  /*cd50*/  ISETP.GT.U32.AND P5, PT, R59, R17, PT ;  /* 0x000000113b00720c */ /* 0x000fc40003fa4070 */
[C---:B------:R-:W-:Y:S02]  /*cd60*/  ISETP.GT.U32.AND P3, PT, R59.reuse, R44, PT ;  /* 0x0000002c3b00720c */ /* 0x040fe40003f64070 */
[----:B------:R-:W-:-:S09]  /*cd70*/  ISETP.GT.U32.AND P4, PT, R59, R26, PT ;  /* 0x0000001a3b00720c */ /* 0x000fd20003f84070 */
[--C-:B------:R-:W-:Y:S02]  /*cd80*/  @!P5 IMAD.IADD R17, R17, 0x1, -R59.reuse ;  /* 0x000000011111d824 */ /* 0x100fe400078e0a3b */
[--C-:B------:R-:W-:Y:S02]  /*cd90*/  @!P3 IMAD.IADD R44, R44, 0x1, -R59.reuse ;  /* 0x000000012c2cb824 */ /* 0x100fe400078e0a3b */
[----:B------:R-:W-:Y:S01]  /*cda0*/  @!P4 IMAD.IADD R26, R26, 0x1, -R59 ;  /* 0x000000011a1ac824 */ /* 0x000fe200078e0a3b */
[C---:B------:R-:W-:Y:S02]  /*cdb0*/  ISETP.GT.U32.AND P5, PT, R59.reuse, R17, PT ;  /* 0x000000113b00720c */ /* 0x040fe40003fa4070 */
[C---:B------:R-:W-:Y:S02]  /*cdc0*/  ISETP.GT.U32.AND P3, PT, R59.reuse, R44, PT ;  /* 0x0000002c3b00720c */ /* 0x040fe40003f64070 */
[----:B------:R-:W-:Y:S02]  /*cdd0*/  ISETP.GT.U32.AND P4, PT, R59, R26, PT ;  /* 0x0000001a3b00720c */ /* 0x000fe40003f84070 */
[----:B--2---:R-:W-:-:S05]  /*cde0*/  IABS R20, R20 ;  /* 0x0000001400147213 */ /* 0x004fca0000000000 */
[----:B------:R-:W-:-:S04]  /*cdf0*/  IMAD.HI.U32 R21, R2, R20, RZ ;  /* 0x0000001402157227 */ /* 0x000fc800078e00ff */
[----:B------:R-:W-:-:S04]  /*ce00*/  IMAD.MOV R21, RZ, RZ, -R21 ;  /* 0x000000ffff157224 */ /* 0x000fc800078e0a15 */
[----:B0-----:R-:W-:Y:S02]  /*ce10*/  IMAD R39, R59, R21, R20 ;  /* 0x000000153b277224 */ /* 0x001fe400078e0214 */
[----:B------:R-:W2:Y:S01]  /*ce20*/  LDL R20, [R1+0x29b4] ;  /* 0x0029b40001147983 */ /* 0x000ea20000100800 */
[----:B------:R-:W-:-:S04]  /*ce30*/  IMAD.HI.U32 R13, R2, R11, RZ ;  /* 0x0000000b020d7227 */ /* 0x000fc800078e00ff */
[--C-:B------:R-:W-:Y:S02]  /*ce40*/  @!P5 IMAD.IADD R17, R17, 0x1, -R59.reuse ;  /* 0x000000011111d824 */ /* 0x100fe400078e0a3b */
[----:B------:R-:W-:Y:S02]  /*ce50*/  @!P3 IMAD.IADD R44, R44, 0x1, -R59 ;  /* 0x000000012c2cb824 */ /* 0x000fe400078e0a3b */
[----:B------:R-:W-:Y:S02]  /*ce60*/  IMAD.MOV R13, RZ, RZ, -R13 ;  /* 0x000000ffff0d7224 */ /* 0x000fe400078e0a0d */
[----:B------:R-:W-:Y:S01]  /*ce70*/  @!P4 IMAD.IADD R26, R26, 0x1, -R59 ;  /* 0x000000011a1ac824 */ /* 0x000fe200078e0a3b */
[----:B------:R0:W-:Y:S01]  /*ce80*/  STL [R1+0x140], R17 ;  /* 0x0001401101007387 */ /* 0x0001e20000100800 */
[----:B-1----:R-:W-:-:S03]  /*ce90*/  IMAD R25, R59, R13, R11 ;  /* 0x0000000d3b197224 */ /* 0x002fc600078e020b */
[----:B0-----:R-:W2:Y:S01]  /*cea0*/  LDL.LU R17, [R1+0x2cb0] ;  /* 0x002cb00001117983 */ /* 0x001ea20000300800 */
[----:B---3--:R-:W-:-:S03]  /*ceb0*/  IABS R11, R61 ;  /* 0x0000003d000b7213 */ /* 0x008fc60000000000 */
[----:B------:R-:W-:Y:S04]  /*cec0*/  STL [R1+0x144], R44 ;  /* 0x0001442c01007387 */ /* 0x000fe80000100800 */
[----:B------:R0:W-:Y:S04]  /*ced0*/  STL [R1+0x130], R26 ;  /* 0x0001301a01007387 */ /* 0x0001e80000100800 */
        /* <DEDUP_REMOVED lines=21> */
[----:B0-----:R-:W-:Y:S01]  /*d030*/  IMAD R26, R59, R13, R11 ;  /* 0x0000000d3b1a7224 */ /* 0x001fe200078e020b */
[----:B--2---:R-:W-:-:S05]  /*d040*/  IABS R20, R20 ;  /* 0x0000001400147213 */ /* 0x004fca0000000000 */
[----:B------:R-:W-:-:S04]  /*d050*/  IMAD.HI.U32 R21, R2, R20, RZ ;  /* 0x0000001402157227 */ /* 0x000fc800078e00ff */
[----:B------:R-:W-:-:S04]  /*d060*/  IMAD.MOV R21, RZ, RZ, -R21 ;  /* 0x000000ffff157224 */ /* 0x000fc800078e0a15 */
[----:B-1----:R-:W-:Y:S02]  /*d070*/  IMAD R22, R59, R21, R20 ;  /* 0x000000153b167224 */ /* 0x002fe400078e0214 */
[----:B------:R-:W2:Y:S04]  /*d080*/  LDL R20, [R1+0x29c0] ;  /* 0x0029c00001147983 */ /* 0x000ea80000100800 */
[----:B------:R0:W-:Y:S04]  /*d090*/  STL [R1+0x138], R19 ;  /* 0x0001381301007387 */ /* 0x0001e80000100800 */
[----:B0-----:R-:W2:Y:S04]  /*d0a0*/  LDL.LU R19, [R1+0x2cac] ;  /* 0x002cac0001137983 */ /* 0x001ea80000300800 */
[----:B------:R0:W-:Y:S01]  /*d0b0*/  STL [R1+0x124], R43 ;  /* 0x0001242b01007387 */ /* 0x0001e20000100800 */
        /* <DEDUP_REMOVED lines=37> */
[----:B------:R0:W-:Y:S01]  /*d310*/  STL [R1+0x118], R12 ;  /* 0x0001180c01007387 */ /* 0x0001e20000100800 */
[----:B---3--:R-:W-:-:S03]  /*d320*/  IABS R11, R61 ;  /* 0x0000003d000b7213 */ /* 0x008fc60000000000 */
        /* <DEDUP_REMOVED lines=19> */
[----:B------:R-:W-:-:S11]  /*d460*/  ISETP.GT.U32.AND P3, PT, R59, R56, PT ;  /* 0x000000383b00720c */ /* 0x000fd60003f64070 */
[--C-:B------:R-:W-:Y:S02]  /*d470*/  @!P5 IMAD.IADD R58, R58, 0x1, -R59.reuse ;  /* 0x000000013a3ad824 */ /* 0x100fe400078e0a3b */
[----:B------:R-:W-:Y:S02]  /*d480*/  @!P3 IMAD.IADD R56, R56, 0x1, -R59 ;  /* 0x000000013838b824 */ /* 0x000fe400078e0a3b */
[----:B------:R-:W-:-:S04]  /*d490*/  IMAD.HI.U32 R13, R2, R11, RZ ;  /* 0x0000000b020d7227 */ /* 0x000fc800078e00ff */
[----:B------:R-:W-:-:S04]  /*d4a0*/  IMAD.MOV R13, RZ, RZ, -R13 ;  /* 0x000000ffff0d7224 */ /* 0x000fc800078e0a0d */
[----:B0-----:R-:W-:Y:S01]  /*d4b0*/  IMAD R28, R59, R13, R11 ;  /* 0x0000000d3b1c7224 */ /* 0x001fe200078e020b */
[----:B--2---:R-:W-:-:S05]  /*d4c0*/  IABS R20, R20 ;  /* 0x0000001400147213 */ /* 0x004fca0000000000 */
[----:B------:R-:W-:-:S04]  /*d4d0*/  IMAD.HI.U32 R21, R2, R20, RZ ;  /* 0x0000001402157227 */ /* 0x000fc800078e00ff */
[----:B------:R-:W-:-:S04]  /*d4e0*/  IMAD.MOV R21, RZ, RZ, -R21 ;  /* 0x000000ffff157224 */ /* 0x000fc800078e0a15 */
[----:B------:R-:W-:Y:S02]  /*d4f0*/  IMAD R53, R59, R21, R20 ;  /* 0x000000153b357224 */ /* 0x000fe400078e0214 */
[----:B------:R-:W2:Y:S04]  /*d500*/  LDL R20, [R1+0x29d8] ;  /* 0x0029d80001147983 */ /* 0x000ea80000100800 */
[----:B------:R0:W-:Y:S04]  /*d510*/  STL [R1+0x110], R58 ;  /* 0x0001103a01007387 */ /* 0x0001e80000100800 */
[----:B0-----:R-:W2:Y:S04]  /*d520*/  LDL.LU R58, [R1+0x2ca4] ;  /* 0x002ca400013a7983 */ /* 0x001ea80000300800 */
[----:B------:R0:W-:Y:S04]  /*d530*/  STL [R1+0x114], R56 ;  /* 0x0001143801007387 */ /* 0x0001e80000100800 */
[----:B0-----:R-:W2:Y:S01]  /*d540*/  LDL R56, [R1+0x29ec] ;  /* 0x0029ec0001387983 */ /* 0x001ea20000100800 */
        /* <DEDUP_REMOVED lines=12> */
[C---:B------:R-:W-:Y:S01]  /*d610*/  IMAD R50, R59.reuse, R18, R15 ;  /* 0x000000123b327224 */ /* 0x040fe200078e020f */
[----:B----4-:R-:W-:Y:S01]  /*d620*/  IABS R15, R60 ;  /* 0x0000003c000f7213 */ /* 0x010fe20000000000 */
[----:B------:R-:W-:Y:S04]  /*d630*/  STL [R1+0x100], R52 ;  /* 0x0001003401007387 */ /* 0x000fe80000100800 */
        /* <DEDUP_REMOVED lines=15> */
[----:B0-----:R-:W-:Y:S02]  /*d730*/  IMAD R49, R59, R13, R11 ;  /* 0x0000000d3b317224 */ /* 0x001fe400078e020b */
[----:B------:R-:W-:-:S04]  /*d740*/  IMAD.HI.U32 R18, R2, R15, RZ ;  /* 0x0000000f02127227 */ /* 0x000fc800078e00ff */
[----:B------:R-:W-:-:S04]  /*d750*/  IMAD.MOV R18, RZ, RZ, -R18 ;  /* 0x000000ffff127224 */ /* 0x000fc800078e0a12 */
[----:B------:R-:W-:Y:S01]  /*d760*/  IMAD R52, R59, R18, R15 ;  /* 0x000000123b347224 */ /* 0x000fe200078e020f */
[----:B--2---:R-:W-:-:S05]  /*d770*/  IABS R20, R20 ;  /* 0x0000001400147213 */ /* 0x004fca0000000000 */
[----:B------:R-:W-:-:S04]  /*d780*/  IMAD.HI.U32 R21, R2, R20, RZ ;  /* 0x0000001402157227 */ /* 0x000fc800078e00ff */
[----:B------:R-:W-:-:S04]  /*d790*/  IMAD.MOV R21, RZ, RZ, -R21 ;  /* 0x000000ffff157224 */ /* 0x000fc800078e0a15 */
[----:B------:R-:W-:Y:S02]  /*d7a0*/  IMAD R60, R59, R21, R20 ;  /* 0x000000153b3c7224 */ /* 0x000fe400078e0214 */
[----:B------:R-:W2:Y:S04]  /*d7b0*/  LDL R20, [R1+0x29e4] ;  /* 0x0029e40001147983 */ /* 0x000ea80000100800 */
[----:B------:R0:W-:Y:S04]  /*d7c0*/  STL [R1+0x108], R57 ;  /* 0x0001083901007387 */ /* 0x0001e80000100800 */
[----:B0-----:R-:W4:Y:S01]  /*d7d0*/  LDL.LU R57, [R1+0x2ca0] ;  /* 0x002ca00001397983 */ /* 0x001f220000300800 */
[----:B------:R-:W-:-:S03]  /*d7e0*/  IABS R11, R56 ;  /* 0x00000038000b7213 */ /* 0x000fc60000000000 */
[----:B------:R0:W-:Y:S04]  /*d7f0*/  STL [R1+0xf4], R51 ;  /* 0x0000f43301007387 */ /* 0x0001e80000100800 */
[----:B------:R1:W-:Y:S04]  /*d800*/  STL [R1+0xf8], R41 ;  /* 0x0000f82901007387 */ /* 0x0003e80000100800 */
[----:B------:R-:W4:Y:S01]  /*d810*/  LDL R56, [R1+0x29f8] ;  /* 0x0029f80001387983 */ /* 0x000f220000100800 */
[----:B---3--:R-:W-:-:S03]  /*d820*/  IABS R15, R61 ;  /* 0x0000003d000f7213 */ /* 0x008fc60000000000 */
[----:B------:R-:W3:Y:S01]  /*d830*/  LDL R61, [R1+0x29f4] ;  /* 0x0029f400013d7983 */ /* 0x000ee20000100800 */
[----:B------:R-:W-:-:S13]  /*d840*/  ISETP.GT.U32.AND P6, PT, R59, R27, PT ;  /* 0x0000001b3b00720c */ /* 0x000fda0003fc4070 */
[----:B------:R-:W-:-:S05]  /*d850*/  @!P6 IMAD.IADD R27, R27, 0x1, -R59 ;  /* 0x000000011b1be824 */ /* 0x000fca00078e0a3b */
[----:B------:R-:W-:-:S13]  /*d860*/  ISETP.GT.U32.AND P6, PT, R59, R27, PT ;  /* 0x0000001b3b00720c */ /* 0x000fda0003fc4070 */
        /* <DEDUP_REMOVED lines=12> */
[----:B0-----:R-:W-:Y:S02]  /*d930*/  IMAD R51, R59, R13, R11 ;  /* 0x0000000d3b337224 */ /* 0x001fe400078e020b */
[----:B------:R-:W-:-:S04]  /*d940*/  IMAD.HI.U32 R18, R2, R15, RZ ;  /* 0x0000000f02127227 */ /* 0x000fc800078e00ff */
[----:B------:R-:W-:-:S04]  /*d950*/  IMAD.MOV R18, RZ, RZ, -R18 ;  /* 0x000000ffff127224 */ /* 0x000fc800078e0a12 */
[----:B-1----:R-:W-:Y:S01]  /*d960*/  IMAD R41, R59, R18, R15 ;  /* 0x000000123b297224 */ /* 0x002fe200078e020f */
[----:B--2---:R-:W-:-:S05]  /*d970*/  IABS R20, R20 ;  /* 0x0000001400147213 */ /* 0x004fca0000000000 */
[----:B------:R-:W-:-:S04]  /*d980*/  IMAD.HI.U32 R21, R2, R20, RZ ;  /* 0x0000001402157227 */ /* 0x000fc800078e00ff */
[----:B------:R-:W-:-:S04]  /*d990*/  IMAD.MOV R21, RZ, RZ, -R21 ;  /* 0x000000ffff157224 */ /* 0x000fc800078e0a15 */
[----:B------:R-:W-:Y:S02]  /*d9a0*/  IMAD R27, R59, R21, R20 ;  /* 0x000000153b1b7224 */ /* 0x000fe400078e0214 */
[----:B------:R-:W2:Y:S04]  /*d9b0*/  LDL R20, [R1+0x29f0] ;  /* 0x0029f00001147983 */ /* 0x000ea80000100800 */
[----:B------:R0:W-:Y:S01]  /*d9c0*/  STL [R1+0xe8], R39 ;  /* 0x0000e82701007387 */ /* 0x0001e20000100800 */
[----:B----4-:R-:W-:-:S03]  /*d9d0*/  IABS R11, R56 ;  /* 0x00000038000b7213 */ /* 0x010fc60000000000 */
[----:B0-----:R-:W4:Y:S04]  /*d9e0*/  LDL.LU R39, [R1+0x2c9c] ;  /* 0x002c9c0001277983 */ /* 0x001f280000300800 */
[----:B------:R0:W-:Y:S04]  /*d9f0*/  STL [R1+0xec], R42 ;  /* 0x0000ec2a01007387 */ /* 0x0001e80000100800 */
[----:B------:R-:W4:Y:S01]  /*da00*/  LDL R56, [R1+0x2a08] ;  /* 0x002a080001387983 */ /* 0x000f220000100800 */
[----:B---3--:R-:W-:-:S03]  /*da10*/  IABS R15, R61 ;  /* 0x0000003d000f7213 */ /* 0x008fc60000000000 */
[----:B------:R-:W3:Y:S01]  /*da20*/  LDL R61, [R1+0x2a04] ;  /* 0x002a0400013d7983 */ /* 0x000ee20000100800 */
[C---:B------:R-:W-:Y:S02]  /*da30*/  ISETP.GT.U32.AND P4, PT, R59.reuse, R25, PT ;  /* 0x000000193b00720c */ /* 0x040fe40003f84070 */
[----:B------:R-:W-:-:S11]  /*da40*/  ISETP.GT.U32.AND P6, PT, R59, R22, PT ;  /* 0x000000163b00720c */ /* 0x000fd60003fc4070 */
[--C-:B------:R-:W-:Y:S02]  /*da50*/  @!P4 IMAD.IADD R25, R25, 0x1, -R59.reuse ;  /* 0x000000011919c824 */ /* 0x100fe400078e0a3b */
[----:B------:R-:W-:-:S03]  /*da60*/  @!P6 IMAD.IADD R22, R22, 0x1, -R59 ;  /* 0x000000011616e824 */ /* 0x000fc600078e0a3b */
[C---:B------:R-:W-:Y:S02]  /*da70*/  ISETP.GT.U32.AND P4, PT, R59.reuse, R25, PT ;  /* 0x000000193b00720c */ /* 0x040fe40003f84070 */
[----:B------:R-:W-:-:S11]  /*da80*/  ISETP.GT.U32.AND P6, PT, R59, R22, PT ;  /* 0x000000163b00720c */ /* 0x000fd60003fc4070 */
[--C-:B------:R-:W-:Y:S02]  /*da90*/  @!P4 IMAD.IADD R25, R25, 0x1, -R59.reuse ;  /* 0x000000011919c824 */ /* 0x100fe400078e0a3b */
[----:B------:R-:W-:-:S03]  /*daa0*/  @!P6 IMAD.IADD R22, R22, 0x1, -R59 ;  /* 0x000000011616e824 */ /* 0x000fc600078e0a3b */
[----:B------:R-:W-:Y:S04]  /*dab0*/  STL [R1+0xf0], R25 ;  /* 0x0000f01901007387 */ /* 0x000fe80000100800 */
[----:B------:R1:W-:Y:S01]  /*dac0*/  STL [R1+0xdc], R22 ;  /* 0x0000dc1601007387 */ /* 0x0003e20000100800 */
        /* <DEDUP_REMOVED lines=26> */
[----:B------:R-:W-:Y:S04]  /*dc70*/  STL [R1+0xe4], R26 ;  /* 0x0000e41a01007387 */ /* 0x000fe80000100800 */
[----:B------:R-:W-:Y:S04]  /*dc80*/  STL [R1+0xd0], R24 ;  /* 0x0000d01801007387 */ /* 0x000fe80000100800 */
        /* <DEDUP_REMOVED lines=71> */
[----:B------:R0:W-:Y:S04]  /*e100*/  STL [R1+0xc0], R49 ;  /* 0x0000c03101007387 */ /* 0x0001e80000100800 */
[----:B------:R-:W4:Y:S01]  /*e110*/  LDL R56, [R1+0x2a2c] ;  /* 0x002a2c0001387983 */ /* 0x000f220000100800 */
[----:B---3--:R-:W-:-:S03]  /*e120*/  IABS R15, R61 ;  /* 0x0000003d000f7213 */ /* 0x008fc60000000000 */
[----:B------:R-:W3:Y:S01]  /*e130*/  LDL R61, [R1+0x2a28] ;  /* 0x002a2800013d7983 */ /* 0x000ee20000100800 */
[----:B------:R-:W-:-:S13]  /*e140*/  ISETP.GT.U32.AND P6, PT, R59, R27, PT ;  /* 0x0000001b3b00720c */ /* 0x000fda0003fc4070 */
[----:B------:R-:W-:-:S05]  /*e150*/  @!P6 IMAD.IADD R27, R27, 0x1, -R59 ;  /* 0x000000011b1be824 */ /* 0x000fca00078e0a3b */
[C---:B------:R-:W-:Y:S02]  /*e160*/  ISETP.GT.U32.AND P6, PT, R59.reuse, R27, PT ;  /* 0x0000001b3b00720c */ /* 0x040fe40003fc4070 */
[----:B------:R-:W-:-:S11]  /*e170*/  ISETP.GT.U32.AND P5, PT, R59, R41, PT ;  /* 0x000000293b00720c */ /* 0x000fd60003fa4070 */
[----:B------:R-:W-:-:S05]  /*e180*/  @!P6 IMAD.IADD R27, R27, 0x1, -R59 ;  /* 0x000000011b1be824 */ /* 0x000fca00078e0a3b */
[----:B------:R1:W-:Y:S01]  /*e190*/  STL [R1+0xac], R27 ;  /* 0x0000ac1b01007387 */ /* 0x0003e20000100800 */
[----:B------:R-:W-:Y:S01]  /*e1a0*/  ISETP.GT.U32.AND P3, PT, R59, R51, PT ;  /* 0x000000333b00720c */ /* 0x000fe20003f64070 */
[----:B------:R-:W-:-:S05]  /*e1b0*/  @!P5 IMAD.IADD R41, R41, 0x1, -R59 ;  /* 0x000000012929d824 */ /* 0x000fca00078e0a3b */
[----:B------:R-:W-:-:S07]  /*e1c0*/  ISETP.GT.U32.AND P5, PT, R59, R41, PT ;  /* 0x000000293b00720c */ /* 0x000fce0003fa4070 */
[----:B------:R-:W-:-:S05]  /*e1d0*/  @!P3 IMAD.IADD R51, R51, 0x1, -R59 ;  /* 0x000000013333b824 */ /* 0x000fca00078e0a3b */
[----:B------:R-:W-:Y:S01]  /*e1e0*/  ISETP.GT.U32.AND P3, PT, R59, R51, PT ;  /* 0x000000333b00720c */ /* 0x000fe20003f64070 */
[----:B------:R-:W-:-:S04]  /*e1f0*/  IMAD.HI.U32 R13, R2, R11, RZ ;  /* 0x0000000b020d7227 */ /* 0x000fc800078e00ff */
[----:B------:R-:W-:Y:S02]  /*e200*/  @!P5 IMAD.IADD R41, R41, 0x1, -R59 ;  /* 0x000000012929d824 */ /* 0x000fe400078e0a3b */
[----:B------:R-:W-:-:S06]  /*e210*/  IMAD.MOV R13, RZ, RZ, -R13 ;  /* 0x000000ffff0d7224 */ /* 0x000fcc00078e0a0d */
        /* <DEDUP_REMOVED lines=8> */
[----:B-1----:R-:W-:Y:S02]  /*e2a0*/  IMAD R27, R59, R21, R20 ;  /* 0x000000153b1b7224 */ /* 0x002fe400078e0214 */
        /* <DEDUP_REMOVED lines=13> */
[C---:B------:R-:W-:Y:S02]  /*e380*/  ISETP.GT.U32.AND P6, PT, R59.reuse, R22, PT ;  /* 0x000000163b00720c */ /* 0x040fe40003fc4070 */
[C---:B------:R-:W-:Y:S02]  /*e390*/  ISETP.GT.U32.AND P5, PT, R59.reuse, R42, PT ;  /* 0x0000002a3b00720c */ /* 0x040fe40003fa4070 */
[----:B------:R-:W-:-:S07]  /*e3a0*/  ISETP.GT.U32.AND P3, PT, R59, R26, PT ;  /* 0x0000001a3b00720c */ /* 0x000fce0003f64070 */
[--C-:B------:R-:W-:Y:S01]  /*e3b0*/  @!P4 IMAD.IADD R25, R25, 0x1, -R59.reuse ;  /* 0x000000011919c824 */ /* 0x100fe200078e0a3b */
[----:B------:R-:W-:Y:S01]  /*e3c0*/  ISETP.GT.U32.AND P4, PT, R59, R24, PT ;  /* 0x000000183b00720c */ /* 0x000fe20003f84070 */
[----:B------:R-:W-:-:S03]  /*e3d0*/  @!P6 IMAD.IADD R22, R22, 0x1, -R59 ;  /* 0x000000011616e824 */ /* 0x000fc600078e0a3b */
[----:B------:R-:W-:Y:S04]  /*e3e0*/  STL [R1+0xa4], R25 ;  /* 0x0000a41901007387 */ /* 0x000fe80000100800 */
[----:B------:R1:W-:Y:S01]  /*e3f0*/  STL [R1+0xa8], R22 ;  /* 0x0000a81601007387 */ /* 0x0003e20000100800 */
[--C-:B------:R-:W-:Y:S02]  /*e400*/  @!P5 IMAD.IADD R42, R42, 0x1, -R59.reuse ;  /* 0x000000012a2ad824 */ /* 0x100fe400078e0a3b */
[--C-:B------:R-:W-:Y:S02]  /*e410*/  @!P3 IMAD.IADD R26, R26, 0x1, -R59.reuse ;  /* 0x000000011a1ab824 */ /* 0x100fe400078e0a3b */
[----:B------:R-:W-:Y:S01]  /*e420*/  @!P4 IMAD.IADD R24, R24, 0x1, -R59 ;  /* 0x000000011818c824 */ /* 0x000fe200078e0a3b */
[----:B------:R-:W-:-:S02]  /*e430*/  ISETP.GT.U32.AND P5, PT, R59, R42, PT ;  /* 0x0000002a3b00720c */ /* 0x000fc40003fa4070 */
        /* <DEDUP_REMOVED lines=24> */
[C---:B------:R-:W-:Y:S02]  /*e5c0*/  ISETP.GT.U32.AND P6, PT, R59.reuse, R23, PT ;  /* 0x000000173b00720c */ /* 0x040fe40003fc4070 */
[C---:B------:R-:W-:Y:S02]  /*e5d0*/  ISETP.GT.U32.AND P5, PT, R59.reuse, R53, PT ;  /* 0x000000353b00720c */ /* 0x040fe40003fa4070 */
[----:B------:R-:W-:-:S09]  /*e5e0*/  ISETP.GT.U32.AND P3, PT, R59, R50, PT ;  /* 0x000000323b00720c */ /* 0x000fd20003f64070 */
[----:B------:R-:W-:-:S05]  /*e5f0*/  @!P6 IMAD.IADD R23, R23, 0x1, -R59 ;  /* 0x000000011717e824 */ /* 0x000fca00078e0a3b */
[----:B------:R-:W-:Y:S01]  /*e600*/  ISETP.GT.U32.AND P6, PT, R59, R23, PT ;  /* 0x000000173b00720c */ /* 0x000fe20003fc4070 */
[--C-:B------:R-:W-:Y:S02]  /*e610*/  @!P5 IMAD.IADD R53, R53, 0x1, -R59.reuse ;  /* 0x000000013535d824 */ /* 0x100fe400078e0a3b */
[----:B------:R-:W-:-:S03]  /*e620*/  @!P3 IMAD.IADD R50, R50, 0x1, -R59 ;  /* 0x000000013232b824 */ /* 0x000fc600078e0a3b */
[C---:B------:R-:W-:Y:S02]  /*e630*/  ISETP.GT.U32.AND P5, PT, R59.reuse, R53, PT ;  /* 0x000000353b00720c */ /* 0x040fe40003fa4070 */
[----:B------:R-:W-:-:S05]  /*e640*/  ISETP.GT.U32.AND P3, PT, R59, R50, PT ;  /* 0x000000323b00720c */ /* 0x000fca0003f64070 */
[----:B------:R-:W-:-:S05]  /*e650*/  @!P6 IMAD.IADD R23, R23, 0x1, -R59 ;  /* 0x000000011717e824 */ /* 0x000fca00078e0a3b */
[----:B------:R0:W-:Y:S01]  /*e660*/  STL [R1+0x294], R23 ;  /* 0x0002941701007387 */ /* 0x0001e20000100800 */
[----:B------:R-:W-:-:S04]  /*e670*/  IMAD.HI.U32 R13, R2, R11, RZ ;  /* 0x0000000b020d7227 */ /* 0x000fc800078e00ff */
[----:B------:R-:W-:Y:S02]  /*e680*/  @!P5 IMAD.IADD R53, R53, 0x1, -R59 ;  /* 0x000000013535d824 */ /* 0x000fe400078e0a3b */
[----:B------:R-:W-:Y:S02]  /*e690*/  IMAD.MOV R13, RZ, RZ, -R13 ;  /* 0x000000ffff0d7224 */ /* 0x000fe400078e0a0d */
        /* <DEDUP_REMOVED lines=12> */
[----:B0-----:R-:W4:Y:S04]  /*e760*/  LDL R53, [R1+0x2a50] ;  /* 0x002a500001357983 */ /* 0x001f280000100800 */
[----:B------:R-:W-:Y:S04]  /*e770*/  STL [R1+0x28c], R50 ;  /* 0x00028c3201007387 */ /* 0x000fe80000100800 */
[----:B------:R-:W4:Y:S01]  /*e780*/  LDL R56, [R1+0x2a58] ;  /* 0x002a580001387983 */ /* 0x000f220000100800 */
[----:B---3--:R-:W-:-:S03]  /*e790*/  IABS R15, R61 ;  /* 0x0000003d000f7213 */ /* 0x008fc60000000000 */
[----:B------:R-:W3:Y:S01]  /*e7a0*/  LDL R61, [R1+0x2a54] ;  /* 0x002a5400013d7983 */ /* 0x000ee20000100800 */
[----:B------:R-:W-:-:S13]  /*e7b0*/  ISETP.GT.U32.AND P4, PT, R59, R28, PT ;  /* 0x0000001c3b00720c */ /* 0x000fda0003f84070 */
[----:B------:R-:W-:-:S05]  /*e7c0*/  @!P4 IMAD.IADD R28, R28, 0x1, -R59 ;  /* 0x000000011c1cc824 */ /* 0x000fca00078e0a3b */
[C---:B------:R-:W-:Y:S02]  /*e7d0*/  ISETP.GT.U32.AND P4, PT, R59.reuse, R28, PT ;  /* 0x0000001c3b00720c */ /* 0x040fe40003f84070 */
[C---:B------:R-:W-:Y:S02]  /*e7e0*/  ISETP.GT.U32.AND P6, PT, R59.reuse, R27, PT ;  /* 0x0000001b3b00720c */ /* 0x040fe40003fc4070 */
[C---:B------:R-:W-:Y:S02]  /*e7f0*/  ISETP.GT.U32.AND P5, PT, R59.reuse, R52, PT ;  /* 0x000000343b00720c */ /* 0x040fe40003fa4070 */
[----:B------:R-:W-:-:S07]  /*e800*/  ISETP.GT.U32.AND P3, PT, R59, R49, PT ;  /* 0x000000313b00720c */ /* 0x000fce0003f64070 */
[--C-:B------:R-:W-:Y:S01]  /*e810*/  @!P4 IMAD.IADD R28, R28, 0x1, -R59.reuse ;  /* 0x000000011c1cc824 */ /* 0x100fe200078e0a3b */
[----:B------:R-:W-:Y:S01]  /*e820*/  ISETP.GT.U32.AND P4, PT, R59, R25, PT ;  /* 0x000000193b00720c */ /* 0x000fe20003f84070 */
[--C-:B------:R-:W-:Y:S02]  /*e830*/  @!P6 IMAD.IADD R27, R27, 0x1, -R59.reuse ;  /* 0x000000011b1be824 */ /* 0x100fe400078e0a3b */
[--C-:B------:R-:W-:Y:S02]  /*e840*/  @!P5 IMAD.IADD R52, R52, 0x1, -R59.reuse ;  /* 0x000000013434d824 */ /* 0x100fe400078e0a3b */
[----:B------:R-:W-:Y:S01]  /*e850*/  @!P3 IMAD.IADD R49, R49, 0x1, -R59 ;  /* 0x000000013131b824 */ /* 0x000fe200078e0a3b */
[C---:B------:R-:W-:Y:S02]  /*e860*/  ISETP.GT.U32.AND P6, PT, R59.reuse, R27, PT ;  /* 0x0000001b3b00720c */ /* 0x040fe40003fc4070 */
[----:B------:R-:W-:-:S05]  /*e870*/  ISETP.GT.U32.AND P5, PT, R59, R52, PT ;  /* 0x000000343b00720c */ /* 0x000fca0003fa4070 */
[----:B------:R-:W-:Y:S01]  /*e880*/  @!P4 IMAD.IADD R25, R25, 0x1, -R59 ;  /* 0x000000011919c824 */ /* 0x000fe200078e0a3b */
[----:B------:R-:W-:-:S04]  /*e890*/  ISETP.GT.U32.AND P3, PT, R59, R49, PT ;  /* 0x000000313b00720c */ /* 0x000fc80003f64070 */
[----:B------:R-:W-:Y:S01]  /*e8a0*/  ISETP.GT.U32.AND P4, PT, R59, R25, PT ;  /* 0x000000193b00720c */ /* 0x000fe20003f84070 */
[----:B------:R-:W-:-:S04]  /*e8b0*/  IMAD.HI.U32 R13, R2, R11, RZ ;  /* 0x0000000b020d7227 */ /* 0x000fc800078e00ff */
[--C-:B------:R-:W-:Y:S02]  /*e8c0*/  @!P6 IMAD.IADD R27, R27, 0x1, -R59.reuse ;  /* 0x000000011b1be824 */ /* 0x100fe400078e0a3b */
[--C-:B------:R-:W-:Y:S01]  /*e8d0*/  @!P5 IMAD.IADD R52, R52, 0x1, -R59.reuse ;  /* 0x000000013434d824 */ /* 0x100fe200078e0a3b */
[----:B------:R-:W-:Y:S01]  /*e8e0*/  STL [R1+0x290], R28 ;  /* 0x0002901c01007387 */ /* 0x000fe20000100800 */
[----:B------:R-:W-:Y:S02]  /*e8f0*/  @!P3 IMAD.IADD R49, R49, 0x1, -R59 ;  /* 0x000000013131b824 */ /* 0x000fe400078e0a3b */
[----:B------:R-:W-:Y:S01]  /*e900*/  IMAD.MOV R13, RZ, RZ, -R13 ;  /* 0x000000ffff0d7224 */ /* 0x000fe200078e0a0d */
[----:B------:R0:W-:Y:S01]  /*e910*/  STL [R1+0x27c], R27 ;  /* 0x00027c1b01007387 */ /* 0x0001e20000100800 */
[----:B------:R-:W-:-:S03]  /*e920*/  @!P4 IMAD.IADD R25, R25, 0x1, -R59 ;  /* 0x000000011919c824 */ /* 0x000fc600078e0a3b */
[----:B------:R-:W-:Y:S01]  /*e930*/  STL [R1+0x280], R52 ;  /* 0x0002803401007387 */ /* 0x000fe20000100800 */
[----:B0-----:R-:W-:Y:S02]  /*e940*/  IMAD R27, R59, R13, R11 ;  /* 0x0000000d3b1b7224 */ /* 0x001fe400078e020b */
[----:B------:R-:W-:-:S04]  /*e950*/  IMAD.HI.U32 R18, R2, R15, RZ ;  /* 0x0000000f02127227 */ /* 0x000fc800078e00ff */
[----:B------:R-:W-:-:S04]  /*e960*/  IMAD.MOV R18, RZ, RZ, -R18 ;  /* 0x000000ffff127224 */ /* 0x000fc800078e0a12 */
[----:B------:R-:W-:Y:S01]  /*e970*/  IMAD R28, R59, R18, R15 ;  /* 0x000000123b1c7224 */ /* 0x000fe200078e020f */
[----:B--2---:R-:W-:-:S05]  /*e980*/  IABS R20, R20 ;  /* 0x0000001400147213 */ /* 0x004fca0000000000 */
[----:B------:R-:W-:-:S04]  /*e990*/  IMAD.HI.U32 R21, R2, R20, RZ ;  /* 0x0000001402157227 */ /* 0x000fc800078e00ff */
[----:B------:R-:W-:-:S04]  /*e9a0*/  IMAD.MOV R21, RZ, RZ, -R21 ;  /* 0x000000ffff157224 */ /* 0x000fc800078e0a15 */
[----:B------:R-:W-:Y:S01]  /*e9b0*/  IMAD R50, R59, R21, R20 ;  /* 0x000000153b327224 */ /* 0x000fe200078e0214 */
[----:B----4-:R-:W-:Y:S02]  /*e9c0*/  IABS R20, R53 ;  /* 0x0000003500147213 */ /* 0x010fe40000000000 */
[----:B------:R-:W2:Y:S04]  /*e9d0*/  LDL R53, [R1+0x2a5c] ;  /* 0x002a5c0001357983 */ /* 0x000ea80000100800 */
[----:B------:R-:W-:Y:S01]  /*e9e0*/  STL [R1+0x284], R49 ;  /* 0x0002843101007387 */ /* 0x000fe20000100800 */
[----:B------:R-:W-:-:S03]  /*e9f0*/  IABS R11, R56 ;  /* 0x00000038000b7213 */ /* 0x000fc60000000000 */
[----:B------:R0:W-:Y:S04]  /*ea00*/  STL [R1+0x270], R25 ;  /* 0x0002701901007387 */ /* 0x0001e80000100800 */
[----:B------:R-:W4:Y:S01]  /*ea10*/  LDL R56, [R1+0x2a64] ;  /* 0x002a640001387983 */ /* 0x000f220000100800 */
[----:B---3--:R-:W-:-:S03]  /*ea20*/  IABS R15, R61 ;  /* 0x0000003d000f7213 */ /* 0x008fc60000000000 */
[----:B------:R-:W3:Y:S01]  /*ea30*/  LDL R61, [R1+0x2a60] ;  /* 0x002a6000013d7983 */ /* 0x000ee20000100800 */
        /* <DEDUP_REMOVED lines=10> */
[----:B------:R-:W-:-:S04]  /*eae0*/  IMAD.HI.U32 R13, R2, R11, RZ ;  /* 0x0000000b020d7227 */ /* 0x000fc800078e00ff */
[----:B------:R-:W-:Y:S02]  /*eaf0*/  @!P6 IMAD.IADD R22, R22, 0x1, -R59 ;  /* 0x000000011616e824 */ /* 0x000fe400078e0a3b */
[----:B------:R-:W-:Y:S02]  /*eb00*/  IMAD.MOV R21, RZ, RZ, -R21 ;  /* 0x000000ffff157224 */ /* 0x000fe400078e0a15 */
[----:B------:R-:W-:Y:S01]  /*eb10*/  @!P5 IMAD.IADD R51, R51, 0x1, -R59 ;  /* 0x000000013333d824 */ /* 0x000fe200078e0a3b */
[----:B------:R1:W-:Y:S01]  /*eb20*/  STL [R1+0x274], R22 ;  /* 0x0002741601007387 */ /* 0x0003e20000100800 */
[----:B------:R-:W-:Y:S02]  /*eb30*/  IMAD.MOV R13, RZ, RZ, -R13 ;  /* 0x000000ffff0d7224 */ /* 0x000fe400078e0a0d */
[----:B------:R-:W-:Y:S01]  /*eb40*/  @!P3 IMAD.IADD R26, R26, 0x1, -R59 ;  /* 0x000000011a1ab824 */ /* 0x000fe200078e0a3b */
[----:B------:R-:W-:Y:S01]  /*eb50*/  STL [R1+0x278], R51 ;  /* 0x0002783301007387 */ /* 0x000fe20000100800 */
[----:B0-----:R-:W-:-:S02]  /*eb60*/  IMAD R25, R59, R13, R11 ;  /* 0x0000000d3b197224 */ /* 0x001fc400078e020b */
[----:B-1----:R-:W-:Y:S02]  /*eb70*/  IMAD R22, R59, R21, R20 ;  /* 0x000000153b167224 */ /* 0x002fe400078e0214 */
[----:B------:R-:W-:-:S04]  /*eb80*/  IMAD.HI.U32 R18, R2, R15, RZ ;  /* 0x0000000f02127227 */ /* 0x000fc800078e00ff */
[----:B------:R-:W-:-:S04]  /*eb90*/  IMAD.MOV R18, RZ, RZ, -R18 ;  /* 0x000000ffff127224 */ /* 0x000fc800078e0a12 */
[----:B------:R-:W-:Y:S01]  /*eba0*/  IMAD R49, R59, R18, R15 ;  /* 0x000000123b317224 */ /* 0x000fe200078e020f */
[----:B--2---:R-:W-:Y:S02]  /*ebb0*/  IABS R20, R53 ;  /* 0x0000003500147213 */ /* 0x004fe40000000000 */
[----:B------:R-:W2:Y:S04]  /*ebc0*/  LDL R53, [R1+0x2a68] ;  /* 0x002a680001357983 */ /* 0x000ea80000100800 */
[----:B------:R-:W-:Y:S01]  /*ebd0*/  STL [R1+0x25c], R26 ;  /* 0x00025c1a01007387 */ /* 0x000fe20000100800 */
[----:B----4-:R-:W-:-:S03]  /*ebe0*/  IABS R11, R56 ;  /* 0x00000038000b7213 */ /* 0x010fc60000000000 */
        /* <DEDUP_REMOVED lines=20> */
[----:B------:R-:W-:-:S04]  /*ed30*/  IMAD.HI.U32 R13, R2, R11, RZ ;  /* 0x0000000b020d7227 */ /* 0x000fc800078e00ff */
[----:B------:R-:W-:Y:S02]  /*ed40*/  @!P6 IMAD.IADD R23, R23, 0x1, -R59 ;  /* 0x000000011717e824 */ /* 0x000fe400078e0a3b */
[----:B------:R-:W-:Y:S02]  /*ed50*/  IMAD.MOV R21, RZ, RZ, -R21 ;  /* 0x000000ffff157224 */ /* 0x000fe400078e0a15 */
[--C-:B------:R-:W-:Y:S01]  /*ed60*/  @!P5 IMAD.IADD R50, R50, 0x1, -R59.reuse ;  /* 0x000000013232d824 */ /* 0x100fe200078e0a3b */
[----:B------:R0:W-:Y:S01]  /*ed70*/  STL [R1+0x260], R24 ;  /* 0x0002601801007387 */ /* 0x0001e20000100800 */
[----:B------:R-:W-:Y:S02]  /*ed80*/  @!P3 IMAD.IADD R28, R28, 0x1, -R59 ;  /* 0x000000011c1cb824 */ /* 0x000fe400078e0a3b */
[----:B------:R-:W-:Y:S01]  /*ed90*/  IMAD.MOV R13, RZ, RZ, -R13 ;  /* 0x000000ffff0d7224 */ /* 0x000fe200078e0a0d */
[----:B------:R1:W-:Y:S01]  /*eda0*/  STL [R1+0x264], R23 ;  /* 0x0002641701007387 */ /* 0x0003e20000100800 */
[----:B------:R-:W-:-:S03]  /*edb0*/  @!P4 IMAD.IADD R27, R27, 0x1, -R59 ;  /* 0x000000011b1bc824 */ /* 0x000fc600078e0a3b */
[----:B------:R-:W-:Y:S01]  /*edc0*/  STL [R1+0x248], R50 ;  /* 0x0002483201007387 */ /* 0x000fe20000100800 */
[C---:B0-----:R-:W-:Y:S02]  /*edd0*/  IMAD R24, R59.reuse, R21, R20 ;  /* 0x000000153b187224 */ /* 0x041fe400078e0214 */
[----:B------:R-:W-:Y:S02]  /*ede0*/  IMAD R26, R59, R13, R11 ;  /* 0x0000000d3b1a7224 */ /* 0x000fe400078e020b */
[----:B------:R-:W-:-:S04]  /*edf0*/  IMAD.HI.U32 R18, R2, R15, RZ ;  /* 0x0000000f02127227 */ /* 0x000fc800078e00ff */
[----:B------:R-:W-:-:S04]  /*ee00*/  IMAD.MOV R18, RZ, RZ, -R18 ;  /* 0x000000ffff127224 */ /* 0x000fc800078e0a12 */
[----:B-1----:R-:W-:Y:S01]  /*ee10*/  IMAD R23, R59, R18, R15 ;  /* 0x000000123b177224 */ /* 0x002fe200078e020f */
[----:B--2---:R-:W-:Y:S02]  /*ee20*/  IABS R20, R53 ;  /* 0x0000003500147213 */ /* 0x004fe40000000000 */
[----:B------:R-:W2:Y:S04]  /*ee30*/  LDL R53, [R1+0x2a74] ;  /* 0x002a740001357983 */ /* 0x000ea80000100800 */
[----:B------:R-:W-:Y:S04]  /*ee40*/  STL [R1+0x24c], R28 ;  /* 0x00024c1c01007387 */ /* 0x000fe80000100800 */
[----:B------:R0:W-:Y:S01]  /*ee50*/  STL [R1+0x250], R27 ;  /* 0x0002501b01007387 */ /* 0x0001e20000100800 */
[----:B----4-:R-:W-:-:S03]  /*ee60*/  IABS R11, R56 ;  /* 0x00000038000b7213 */ /* 0x010fc60000000000 */
        /* <DEDUP_REMOVED lines=16> */
[----:B------:R-:W-:Y:S02]  /*ef70*/  @!P5 IMAD.IADD R49, R49, 0x1, -R59 ;  /* 0x000000013131d824 */ /* 0x000fe400078e0a3b */
[----:B------:R-:W-:Y:S02]  /*ef80*/  IMAD.MOV R13, RZ, RZ, -R13 ;  /* 0x000000ffff0d7224 */ /* 0x000fe400078e0a0d */
[----:B------:R-:W-:Y:S01]  /*ef90*/  @!P3 IMAD.IADD R25, R25, 0x1, -R59 ;  /* 0x000000011919b824 */ /* 0x000fe200078e0a3b */
[----:B------:R1:W-:Y:S01]  /*efa0*/  STL [R1+0x234], R22 ;  /* 0x0002341601007387 */ /* 0x0003e20000100800 */
[----:B0-----:R-:W-:-:S03]  /*efb0*/  IMAD R27, R59, R21, R20 ;  /* 0x000000153b1b7224 */ /* 0x001fc600078e0214 */
[----:B------:R-:W-:Y:S01]  /*efc0*/  STL [R1+0x238], R49 ;  /* 0x0002383101007387 */ /* 0x000fe20000100800 */
        /* <DEDUP_REMOVED lines=23> */
[C---:B------:R-:W-:Y:S02]  /*f140*/  ISETP.GT.U32.AND P5, PT, R59.reuse, R26, PT ;  /* 0x0000001a3b00720c */ /* 0x040fe40003fa4070 */
[----:B------:R-:W-:-:S03]  /*f150*/  ISETP.GT.U32.AND P3, PT, R59, R27, PT ;  /* 0x0000001b3b00720c */ /* 0x000fc60003f64070 */
[----:B------:R-:W-:-:S05]  /*f160*/  @!P4 IMAD.IADD R28, R28, 0x1, -R59 ;  /* 0x000000011c1cc824 */ /* 0x000fca00078e0a3b */
[----:B------:R-:W-:Y:S01]  /*f170*/  ISETP.GT.U32.AND P4, PT, R59, R28, PT ;  /* 0x0000001c3b00720c */ /* 0x000fe20003f84070 */
[--C-:B------:R-:W-:Y:S02]  /*f180*/  @!P6 IMAD.IADD R23, R23, 0x1, -R59.reuse ;  /* 0x000000011717e824 */ /* 0x100fe400078e0a3b */
[----:B------:R-:W-:Y:S01]  /*f190*/  @!P5 IMAD.IADD R26, R26, 0x1, -R59 ;  /* 0x000000011a1ad824 */ /* 0x000fe200078e0a3b */
[----:B------:R-:W-:Y:S01]  /*f1a0*/  STL [R1+0x220], R24 ;  /* 0x0002201801007387 */ /* 0x000fe20000100800 */
[----:B------:R-:W-:-:S04]  /*f1b0*/  IMAD.HI.U32 R13, R2, R11, RZ ;  /* 0x0000000b020d7227 */ /* 0x000fc800078e00ff */
[----:B------:R-:W-:Y:S01]  /*f1c0*/  @!P3 IMAD.IADD R27, R27, 0x1, -R59 ;  /* 0x000000011b1bb824 */ /* 0x000fe200078e0a3b */
[----:B------:R0:W-:Y:S01]  /*f1d0*/  STL [R1+0x224], R23 ;  /* 0x0002241701007387 */ /* 0x0001e20000100800 */
[----:B------:R-:W-:Y:S02]  /*f1e0*/  IMAD.MOV R13, RZ, RZ, -R13 ;  /* 0x000000ffff0d7224 */ /* 0x000fe400078e0a0d */
[----:B------:R-:W-:Y:S01]  /*f1f0*/  @!P4 IMAD.IADD R28, R28, 0x1, -R59 ;  /* 0x000000011c1cc824 */ /* 0x000fe200078e0a3b */
[----:B------:R1:W-:Y:S01]  /*f200*/  STL [R1+0x228], R26 ;  /* 0x0002281a01007387 */ /* 0x0003e20000100800 */
[----:B0-----:R-:W-:-:S03]  /*f210*/  IMAD R23, R59, R13, R11 ;  /* 0x0000000d3b177224 */ /* 0x001fc600078e020b */
[----:B-1----:R-:W2:Y:S04]  /*f220*/  LDL.LU R26, [R1+0xc] ;  /* 0x00000c00011a7983 */ /* 0x002ea80000300800 */
[----:B------:R0:W-:Y:S04]  /*f230*/  STL [R1+0x20c], R27 ;  /* 0x00020c1b01007387 */ /* 0x0001e80000100800 */
[----:B0-----:R-:W2:Y:S04]  /*f240*/  LDL R27, [R1+0x2a8c] ;  /* 0x002a8c00011b7983 */ /* 0x001ea80000100800 */
[----:B------:R0:W-:Y:S04]  /*f250*/  STL [R1+0x210], R28 ;  /* 0x0002101c01007387 */ /* 0x0001e80000100800 */
[----:B0-----:R-:W2:Y:S01]  /*f260*/  LDL R28, [R1+0x2a90] ;  /* 0x002a9000011c7983 */ /* 0x001ea20000100800 */
[----:B------:R-:W-:-:S04]  /*f270*/  IMAD.HI.U32 R18, R2, R15, RZ ;  /* 0x0000000f02127227 */ /* 0x000fc800078e00ff */
[----:B------:R-:W-:-:S04]  /*f280*/  IMAD.MOV R18, RZ, RZ, -R18 ;  /* 0x000000ffff127224 */ /* 0x000fc800078e0a12 */
[----:B------:R-:W-:Y:S01]  /*f290*/  IMAD R24, R59, R18, R15 ;  /* 0x000000123b187224 */ /* 0x000fe200078e020f */
[----:B----4-:R-:W-:Y:S02]  /*f2a0*/  IABS R11, R56 ;  /* 0x00000038000b7213 */ /* 0x010fe40000000000 */
[----:B------:R-:W4:Y:S01]  /*f2b0*/  LDL R56, [R1+0x2a98] ;  /* 0x002a980001387983 */ /* 0x000f220000100800 */
[----:B---3--:R-:W-:-:S03]  /*f2c0*/  IABS R18, R61 ;  /* 0x0000003d00127213 */ /* 0x008fc60000000000 */
[----:B------:R-:W3:Y:S01]  /*f2d0*/  LDL R61, [R1+0x2a94] ;  /* 0x002a9400013d7983 */ /* 0x000ee20000100800 */
[----:B------:R-:W-:-:S04]  /*f2e0*/  IMAD.HI.U32 R21, R2, R20, RZ ;  /* 0x0000001402157227 */ /* 0x000fc800078e00ff */
[----:B------:R-:W-:Y:S01]  /*f2f0*/  IMAD.MOV R21, RZ, RZ, -R21 ;  /* 0x000000ffff157224 */ /* 0x000fe200078e0a15 */
[----:B------:R-:W-:-:S03]  /*f300*/  ISETP.GT.U32.AND P6, PT, R59, R22, PT ;  /* 0x000000163b00720c */ /* 0x000fc60003fc4070 */
[C---:B------:R-:W-:Y:S01]  /*f310*/  IMAD R25, R59.reuse, R21, R20 ;  /* 0x000000153b197224 */ /* 0x040fe200078e0214 */
[----:B------:R-:W-:-:S04]  /*f320*/  ISETP.GT.U32.AND P3, PT, R59, R24, PT ;  /* 0x000000183b00720c */ /* 0x000fc80003f64070 */
[C---:B------:R-:W-:Y:S02]  /*f330*/  ISETP.GT.U32.AND P5, PT, R59.reuse, R25, PT ;  /* 0x000000193b00720c */ /* 0x040fe40003fa4070 */
[----:B------:R-:W-:-:S03]  /*f340*/  ISETP.GT.U32.AND P4, PT, R59, R23, PT ;  /* 0x000000173b00720c */ /* 0x000fc60003f84070 */
[----:B------:R-:W-:-:S04]  /*f350*/  @!P6 IMAD.IADD R22, R22, 0x1, -R59 ;  /* 0x000000011616e824 */ /* 0x000fc800078e0a3b */
[----:B------:R-:W-:Y:S01]  /*f360*/  @!P3 IMAD.IADD R24, R24, 0x1, -R59 ;  /* 0x000000011818b824 */ /* 0x000fe200078e0a3b */
[----:B------:R-:W-:-:S03]  /*f370*/  ISETP.GT.U32.AND P6, PT, R59, R22, PT ;  /* 0x000000163b00720c */ /* 0x000fc60003fc4070 */
[--C-:B------:R-:W-:Y:S02]  /*f380*/  @!P5 IMAD.IADD R25, R25, 0x1, -R59.reuse ;  /* 0x000000011919d824 */ /* 0x100fe400078e0a3b */
[----:B------:R-:W-:Y:S01]  /*f390*/  @!P4 IMAD.IADD R23, R23, 0x1, -R59 ;  /* 0x000000011717c824 */ /* 0x000fe200078e0a3b */
[C---:B------:R-:W-:Y:S02]  /*f3a0*/  ISETP.GT.U32.AND P3, PT, R59.reuse, R24, PT ;  /* 0x000000183b00720c */ /* 0x040fe40003f64070 */
[C---:B------:R-:W-:Y:S02]  /*f3b0*/  ISETP.GT.U32.AND P5, PT, R59.reuse, R25, PT ;  /* 0x000000193b00720c */ /* 0x040fe40003fa4070 */
[----:B--2---:R-:W-:Y:S02]  /*f3c0*/  IABS R13, R53 ;  /* 0x00000035000d7213 */ /* 0x004fe40000000000 */
[----:B------:R-:W-:Y:S01]  /*f3d0*/  ISETP.GT.U32.AND P4, PT, R59, R23, PT ;  /* 0x000000173b00720c */ /* 0x000fe20003f84070 */
[----:B------:R-:W-:-:S04]  /*f3e0*/  IMAD.HI.U32 R20, R2, R18, RZ ;  /* 0x0000001202147227 */ /* 0x000fc800078e00ff */
[----:B------:R-:W-:-:S04]  /*f3f0*/  IMAD.HI.U32 R21, R2, R13, RZ ;  /* 0x0000000d02157227 */ /* 0x000fc800078e00ff */
[----:B------:R-:W-:Y:S02]  /*f400*/  @!P6 IMAD.IADD R22, R22, 0x1, -R59 ;  /* 0x000000011616e824 */ /* 0x000fe400078e0a3b */
[----:B------:R-:W-:-:S04]  /*f410*/  IMAD.HI.U32 R15, R2, R11, RZ ;  /* 0x0000000b020f7227 */ /* 0x000fc800078e00ff */
[----:B------:R-:W-:Y:S02]  /*f420*/  IMAD.MOV R21, RZ, RZ, -R21 ;  /* 0x000000ffff157224 */ /* 0x000fe400078e0a15 */
[--C-:B------:R-:W-:Y:S01]  /*f430*/  @!P5 IMAD.IADD R25, R25, 0x1, -R59.reuse ;  /* 0x000000011919d824 */ /* 0x100fe200078e0a3b */
[----:B------:R0:W-:Y:S01]  /*f440*/  STL [R1+0x214], R22 ;  /* 0x0002141601007387 */ /* 0x0001e20000100800 */
[----:B------:R-:W-:Y:S02]  /*f450*/  IMAD.MOV R20, RZ, RZ, -R20 ;  /* 0x000000ffff147224 */ /* 0x000fe400078e0a14 */
[----:B------:R-:W-:Y:S02]  /*f460*/  @!P3 IMAD.IADD R24, R24, 0x1, -R59 ;  /* 0x000000011818b824 */ /* 0x000fe400078e0a3b */
[----:B------:R-:W-:Y:S02]  /*f470*/  IMAD.MOV R15, RZ, RZ, -R15 ;  /* 0x000000ffff0f7224 */ /* 0x000fe400078e0a0f */
[----:B------:R-:W-:Y:S01]  /*f480*/  @!P4 IMAD.IADD R23, R23, 0x1, -R59 ;  /* 0x000000011717c824 */ /* 0x000fe200078e0a3b */
[----:B------:R1:W-:Y:S01]  /*f490*/  STL [R1+0x1f8], R25 ;  /* 0x0001f81901007387 */ /* 0x0003e20000100800 */
[----:B0-----:R-:W-:-:S03]  /*f4a0*/  IMAD R22, R59, R21, R13 ;  /* 0x000000153b167224 */ /* 0x001fc600078e020d */
[----:B------:R-:W-:Y:S01]  /*f4b0*/  STL [R1+0x1fc], R24 ;  /* 0x0001fc1801007387 */ /* 0x000fe20000100800 */
[----:B------:R-:W-:Y:S01]  /*f4c0*/  ISETP.GE.AND P6, PT, R26, RZ, PT ;  /* 0x000000ff1a00720c */ /* 0x000fe20003fc6270 */
[C---:B------:R-:W-:Y:S01]  /*f4d0*/  IMAD R26, R59.reuse, R15, R11 ;  /* 0x0000000f3b1a7224 */ /* 0x040fe200078e020b */
[----:B------:R-:W-:Y:S01]  /*f4e0*/  IABS R13, R27 ;  /* 0x0000001b000d7213 */ /* 0x000fe20000000000 */
[C---:B------:R-:W-:Y:S01]  /*f4f0*/  IMAD R27, R59.reuse, R20, R18 ;  /* 0x000000143b1b7224 */ /* 0x040fe200078e0212 */
[----:B------:R-:W-:Y:S02]  /*f500*/  IABS R20, R28 ;  /* 0x0000001c00147213 */ /* 0x000fe40000000000 */
[----:B------:R-:W2:Y:S04]  /*f510*/  LDL R28, [R1+0x2a9c] ;  /* 0x002a9c00011c7983 */ /* 0x000ea80000100800 */
[----:B------:R-:W-:Y:S01]  /*f520*/  STL [R1+0x200], R23 ;  /* 0x0002001701007387 */ /* 0x000fe20000100800 */
[----:B------:R-:W-:-:S13]  /*f530*/  ISETP.GT.U32.AND P5, PT, R59, R22, PT ;  /* 0x000000163b00720c */ /* 0x000fda0003fa4070 */
[----:B------:R-:W-:Y:S01]  /*f540*/  @!P5 IMAD.IADD R22, R22, 0x1, -R59 ;  /* 0x000000011616d824 */ /* 0x000fe200078e0a3b */
[----:B------:R-:W-:Y:S02]  /*f550*/  ISETP.GE.AND P5, PT, R42, RZ, PT ;  /* 0x000000ff2a00720c */ /* 0x000fe40003fa6270 */
[----:B------:R-:W2:Y:S01]  /*f560*/  LDL R42, [R1+0x2aa8] ;  /* 0x002aa800012a7983 */ /* 0x000ea20000100800 */
[----:B----4-:R-:W-:-:S03]  /*f570*/  IABS R11, R56 ;  /* 0x00000038000b7213 */ /* 0x010fc60000000000 */
[----:B------:R-:W4:Y:S01]  /*f580*/  LDL R56, [R1+0x2aa4] ;  /* 0x002aa40001387983 */ /* 0x000f220000100800 */
[----:B---3--:R-:W-:-:S03]  /*f590*/  IABS R15, R61 ;  /* 0x0000003d000f7213 */ /* 0x008fc60000000000 */
[----:B------:R-:W3:Y:S01]  /*f5a0*/  LDL R61, [R1+0x2aa0] ;  /* 0x002aa000013d7983 */ /* 0x000ee20000100800 */
[C---:B------:R-:W-:Y:S02]  /*f5b0*/  ISETP.GT.U32.AND P3, PT, R59.reuse, R27, PT ;  /* 0x0000001b3b00720c */ /* 0x040fe40003f64070 */
[----:B------:R-:W-:Y:S01]  /*f5c0*/  ISETP.GT.U32.AND P4, PT, R59, R26, PT ;  /* 0x0000001a3b00720c */ /* 0x000fe20003f84070 */
[----:B------:R-:W-:Y:S02]  /*f5d0*/  @!P2 IMAD.MOV R12, RZ, RZ, -R12 ;  /* 0x000000ffff0ca224 */ /* 0x000fe400078e0a0c */
[----:B------:R-:W-:-:S08]  /*f5e0*/  IMAD.HI.U32 R18, R2, R13, RZ ;  /* 0x0000000d02127227 */ /* 0x000fd000078e00ff */
[--C-:B------:R-:W-:Y:S02]  /*f5f0*/  @!P3 IMAD.IADD R27, R27, 0x1, -R59.reuse ;  /* 0x000000011b1bb824 */ /* 0x100fe400078e0a3b */
[----:B------:R-:W-:Y:S01]  /*f600*/  @!P4 IMAD.IADD R26, R26, 0x1, -R59 ;  /* 0x000000011a1ac824 */ /* 0x000fe200078e0a3b */
[C---:B------:R-:W-:Y:S02]  /*f610*/  ISETP.GT.U32.AND P3, PT, R59.reuse, R22, PT ;  /* 0x000000163b00720c */ /* 0x040fe40003f64070 */
[C---:B------:R-:W-:Y:S02]  /*f620*/  ISETP.GT.U32.AND P4, PT, R59.reuse, R27, PT ;  /* 0x0000001b3b00720c */ /* 0x040fe40003f84070 */
[----:B------:R-:W-:Y:S01]  /*f630*/  ISETP.GT.U32.AND P2, PT, R59, R26, PT ;  /* 0x0000001a3b00720c */ /* 0x000fe20003f44070 */
[----:B------:R-:W-:-:S04]  /*f640*/  IMAD.MOV R18, RZ, RZ, -R18 ;  /* 0x000000ffff127224 */ /* 0x000fc800078e0a12 */
[----:B-1----:R-:W-:Y:S02]  /*f650*/  IMAD R25, R59, R18, R13 ;  /* 0x000000123b197224 */ /* 0x002fe400078e020d */
[----:B------:R-:W-:-:S04]  /*f660*/  IMAD.HI.U32 R13, R2, R11, RZ ;  /* 0x0000000b020d7227 */ /* 0x000fc800078e00ff */
[--C-:B------:R-:W-:Y:S02]  /*f670*/  @!P3 IMAD.IADD R22, R22, 0x1, -R59.reuse ;  /* 0x000000011616b824 */ /* 0x100fe400078e0a3b */
[--C-:B------:R-:W-:Y:S02]  /*f680*/  @!P4 IMAD.IADD R27, R27, 0x1, -R59.reuse ;  /* 0x000000011b1bc824 */ /* 0x100fe400078e0a3b */
[----:B------:R-:W-:Y:S01]  /*f690*/  @!P2 IMAD.IADD R26, R26, 0x1, -R59 ;  /* 0x000000011a1aa824 */ /* 0x000fe200078e0a3b */
[----:B------:R-:W-:Y:S01]  /*f6a0*/  STL [R1+0x2fc], R12 ;  /* 0x0002fc0c01007387 */ /* 0x000fe20000100800 */
[----:B------:R-:W-:Y:S02]  /*f6b0*/  IMAD.MOV R13, RZ, RZ, -R13 ;  /* 0x000000ffff0d7224 */ /* 0x000fe400078e0a0d */
[----:B------:R-:W-:Y:S01]  /*f6c0*/  @!P0 IMAD.MOV R19, RZ, RZ, -R19 ;  /* 0x000000ffff138224 */ /* 0x000fe200078e0a13 */
[----:B------:R0:W-:Y:S04]  /*f6d0*/  STL [R1+0x1d8], R22 ;  /* 0x0001d81601007387 */ /* 0x0001e80000100800 */
[----:B------:R1:W-:Y:S04]  /*f6e0*/  STL [R1+0x1ec], R27 ;  /* 0x0001ec1b01007387 */ /* 0x0003e80000100800 */
[----:B------:R-:W-:Y:S01]  /*f6f0*/  STL [R1+0x1f0], R26 ;  /* 0x0001f01a01007387 */ /* 0x000fe20000100800 */
[----:B0-----:R-:W-:-:S03]  /*f700*/  IMAD R22, R59, R13, R11 ;  /* 0x0000000d3b167224 */ /* 0x001fc600078e020b */
[----:B-1----:R-:W3:Y:S04]  /*f710*/  LDL.LU R27, [R1+0x74] ;  /* 0x00007400011b7983 */ /* 0x002ee80000300800 */
[----:B------:R0:W-:Y:S01]  /*f720*/  STL [R1+0x2f8], R19 ;  /* 0x0002f81301007387 */ /* 0x0001e20000100800 */
[----:B------:R-:W-:-:S04]  /*f730*/  IMAD.HI.U32 R18, R2, R15, RZ ;  /* 0x0000000f02127227 */ /* 0x000fc800078e00ff */
[----:B------:R-:W-:-:S04]  /*f740*/  IMAD.MOV R18, RZ, RZ, -R18 ;  /* 0x000000ffff127224 */ /* 0x000fc800078e0a12 */
[----:B------:R-:W-:-:S05]  /*f750*/  IMAD R23, R59, R18, R15 ;  /* 0x000000123b177224 */ /* 0x000fca00078e020f */
[----:B------:R-:W-:Y:S01]  /*f760*/  ISETP.GT.U32.AND P2, PT, R59, R23, PT ;  /* 0x000000173b00720c */ /* 0x000fe20003f44070 */
[----:B------:R-:W-:-:S12]  /*f770*/  @!P1 IMAD.MOV R17, RZ, RZ, -R17 ;  /* 0x000000ffff119224 */ /* 0x000fd800078e0a11 */
[----:B------:R-:W-:Y:S01]  /*f780*/  @!P2 IMAD.IADD R23, R23, 0x1, -R59 ;  /* 0x000000011717a824 */ /* 0x000fe200078e0a3b */
[----:B------:R-:W-:Y:S02]  /*f790*/  ISETP.GE.AND P2, PT, R41, RZ, PT ;  /* 0x000000ff2900720c */ /* 0x000fe40003f46270 */
[----:B--2---:R-:W-:Y:S02]  /*f7a0*/  IABS R11, R42 ;  /* 0x0000002a000b7213 */ /* 0x004fe40000000000 */
[----:B----4-:R-:W-:Y:S02]  /*f7b0*/  IABS R13, R56 ;  /* 0x00000038000d7213 */ /* 0x010fe40000000000 */
[----:B------:R-:W2:Y:S01]  /*f7c0*/  LDL R56, [R1+0x2ab0] ;  /* 0x002ab00001387983 */ /* 0x000ea20000100800 */
[----:B---3--:R-:W-:-:S03]  /*f7d0*/  IABS R15, R61 ;  /* 0x0000003d000f7213 */ /* 0x008fc60000000000 */
[----:B------:R-:W3:Y:S04]  /*f7e0*/  LDL R61, [R1+0x2aac] ;  /* 0x002aac00013d7983 */ /* 0x000ee80000100800 */
[----:B------:R-:W-:Y:S04]  /*f7f0*/  STL [R1+0x2f4], R17 ;  /* 0x0002f41101007387 */ /* 0x000fe80000100800 */
[----:B------:R-:W4:Y:S04]  /*f800*/  LDL R42, [R1+0x2ab4] ;  /* 0x002ab400012a7983 */ /* 0x000f280000100800 */
[----:B------:R-:W3:Y:S01]  /*f810*/  LDL R41, [R1+0x2ab8] ;  /* 0x002ab80001297983 */ /* 0x000ee20000100800 */
[----:B------:R-:W-:-:S04]  /*f820*/  IMAD.HI.U32 R21, R2, R20, RZ ;  /* 0x0000001402157227 */ /* 0x000fc800078e00ff */
[----:B------:R-:W-:Y:S01]  /*f830*/  IMAD.MOV R21, RZ, RZ, -R21 ;  /* 0x000000ffff157224 */ /* 0x000fe200078e0a15 */
[----:B------:R-:W-:-:S03]  /*f840*/  IABS R12, R28 ;  /* 0x0000001c000c7213 */ /* 0x000fc60000000000 */
[C---:B------:R-:W-:Y:S01]  /*f850*/  IMAD R24, R59.reuse, R21, R20 ;  /* 0x000000153b187224 */ /* 0x040fe200078e0214 */
[----:B------:R-:W-:Y:S01]  /*f860*/  ISETP.GT.U32.AND P3, PT, R59, R25, PT ;  /* 0x000000193b00720c */ /* 0x000fe20003f64070 */
[----:B------:R-:W-:-:S03]  /*f870*/  IMAD.HI.U32 R18, R2, R12, RZ ;  /* 0x0000000c02127227 */ /* 0x000fc600078e00ff */
[----:B------:R-:W-:Y:S01]  /*f880*/  ISETP.GT.U32.AND P4, PT, R59, R24, PT ;  /* 0x000000183b00720c */ /* 0x000fe20003f84070 */
[----:B------:R-:W-:-:S04]  /*f890*/  IMAD.MOV R18, RZ, RZ, -R18 ;  /* 0x000000ffff127224 */ /* 0x000fc800078e0a12 */
[----:B------:R-:W-:-:S04]  /*f8a0*/  IMAD R21, R59, R18, R12 ;  /* 0x000000123b157224 */ /* 0x000fc800078e020c */
[----:B------:R-:W-:Y:S01]  /*f8b0*/  @!P3 IMAD.IADD R25, R25, 0x1, -R59 ;  /* 0x000000011919b824 */ /* 0x000fe200078e0a3b */
[----:B------:R-:W-:-:S03]  /*f8c0*/  ISETP.GT.U32.AND P3, PT, R59, R22, PT ;  /* 0x000000163b00720c */ /* 0x000fc60003f64070 */
[----:B------:R-:W-:Y:S01]  /*f8d0*/  @!P4 IMAD.IADD R24, R24, 0x1, -R59 ;  /* 0x000000011818c824 */ /* 0x000fe200078e0a3b */
[C---:B------:R-:W-:Y:S01]  /*f8e0*/  ISETP.GT.U32.AND P4, PT, R59.reuse, R21, PT ;  /* 0x000000153b00720c */ /* 0x040fe20003f84070 */
[----:B------:R-:W-:Y:S01]  /*f8f0*/  @!P6 IMAD.MOV R14, RZ, RZ, -R14 ;  /* 0x000000ffff0ee224 */ /* 0x000fe200078e0a0e */
[C---:B------:R-:W-:Y:S02]  /*f900*/  ISETP.GT.U32.AND P1, PT, R59.reuse, R23, PT ;  /* 0x000000173b00720c */ /* 0x040fe40003f24070 */
[----:B------:R-:W-:-:S05]  /*f910*/  ISETP.GT.U32.AND P0, PT, R59, R24, PT ;  /* 0x000000183b00720c */ /* 0x000fca0003f04070 */
[----:B------:R-:W-:Y:S01]  /*f920*/  @!P3 IMAD.IADD R22, R22, 0x1, -R59 ;  /* 0x000000011616b824 */ /* 0x000fe200078e0a3b */
[----:B------:R-:W-:-:S03]  /*f930*/  ISETP.GT.U32.AND P3, PT, R59, R25, PT ;  /* 0x000000193b00720c */ /* 0x000fc60003f64070 */
[----:B------:R-:W-:Y:S01]  /*f940*/  @!P4 IMAD.IADD R21, R21, 0x1, -R59 ;  /* 0x000000011515c824 */ /* 0x000fe200078e0a3b */
[----:B------:R-:W-:-:S04]  /*f950*/  ISETP.GT.U32.AND P4, PT, R59, R22, PT ;  /* 0x000000163b00720c */ /* 0x000fc80003f84070 */
[----:B------:R-:W-:Y:S01]  /*f960*/  ISETP.GT.U32.AND P6, PT, R59, R21, PT ;  /* 0x000000153b00720c */ /* 0x000fe20003fc4070 */
[----:B------:R-:W-:-:S04]  /*f970*/  IMAD.HI.U32 R18, R2, R13, RZ ;  /* 0x0000000d02127227 */ /* 0x000fc800078e00ff */
[----:B------:R-:W-:-:S04]  /*f980*/  IMAD.HI.U32 R12, R2, R11, RZ ;  /* 0x0000000b020c7227 */ /* 0x000fc800078e00ff */
[--C-:B------:R-:W-:Y:S02]  /*f990*/  @!P3 IMAD.IADD R25, R25, 0x1, -R59.reuse ;  /* 0x000000011919b824 */ /* 0x100fe400078e0a3b */
[--C-:B------:R-:W-:Y:S02]  /*f9a0*/  @!P0 IMAD.IADD R24, R24, 0x1, -R59.reuse ;  /* 0x0000000118188824 */ /* 0x100fe400078e0a3b */
[--C-:B------:R-:W-:Y:S01]  /*f9b0*/  @!P1 IMAD.IADD R23, R23, 0x1, -R59.reuse ;  /* 0x0000000117179824 */ /* 0x100fe200078e0a3b */
[----:B------:R-:W-:Y:S01]  /*f9c0*/  STL [R1+0x2f0], R14 ;  /* 0x0002f00e01007387 */ /* 0x000fe20000100800 */
[----:B------:R-:W-:Y:S02]  /*f9d0*/  IMAD.MOV R18, RZ, RZ, -R18 ;  /* 0x000000ffff127224 */ /* 0x000fe400078e0a12 */
[----:B------:R-:W-:Y:S01]  /*f9e0*/  @!P4 IMAD.IADD R22, R22, 0x1, -R59 ;  /* 0x000000011616c824 */ /* 0x000fe200078e0a3b */
[----:B------:R-:W-:Y:S01]  /*f9f0*/  STL [R1+0x1e0], R25 ;  /* 0x0001e01901007387 */ /* 0x000fe20000100800 */
[----:B------:R-:W-:-:S02]  /*fa00*/  IMAD.MOV R12, RZ, RZ, -R12 ;  /* 0x000000ffff0c7224 */ /* 0x000fc400078e0a0c */
[----:B------:R-:W-:Y:S01]  /*fa10*/  @!P6 IMAD.IADD R21, R21, 0x1, -R59 ;  /* 0x000000011515e824 */ /* 0x000fe200078e0a3b */
[----:B------:R-:W-:Y:S01]  /*fa20*/  STL [R1+0x1c], R24 ;  /* 0x00001c1801007387 */ /* 0x000fe20000100800 */
[C---:B0-----:R-:W-:Y:S02]  /*fa30*/  IMAD R19, R59.reuse, R18, R13 ;  /* 0x000000123b137224 */ /* 0x041fe400078e020d */
[----:B------:R-:W-:Y:S01]  /*fa40*/  IMAD R18, R59, R12, R11 ;  /* 0x0000000c3b127224 */ /* 0x000fe200078e020b */
[----:B------:R-:W-:Y:S04]  /*fa50*/  STL [R1+0x1c0], R23 ;  /* 0x0001c01701007387 */ /* 0x000fe80000100800 */
[----:B------:R-:W-:Y:S04]  /*fa60*/  STL [R1+0x1d0], R22 ;  /* 0x0001d01601007387 */ /* 0x000fe80000100800 */
[----:B------:R0:W-:Y:S01]  /*fa70*/  STL [R1+0x1c8], R21 ;  /* 0x0001c81501007387 */ /* 0x0001e20000100800 */
[----:B------:R-:W-:-:S04]  /*fa80*/  IMAD.HI.U32 R20, R2, R15, RZ ;  /* 0x0000000f02147227 */ /* 0x000fc800078e00ff */
[----:B------:R-:W-:-:S04]  /*fa90*/  IMAD.MOV R20, RZ, RZ, -R20 ;  /* 0x000000ffff147224 */ /* 0x000fc800078e0a14 */
[----:B------:R-:W-:Y:S02]  /*faa0*/  IMAD R20, R59, R20, R15 ;  /* 0x000000143b147224 */ /* 0x000fe400078e020f */
[----:B0-----:R-:W-:-:S03]  /*fab0*/  IMAD.MOV.U32 R21, RZ, RZ, R16 ;  /* 0x000000ffff157224 */ /* 0x001fc600078e0010 */
[----:B------:R-:W-:Y:S01]  /*fac0*/  ISETP.GT.U32.AND P3, PT, R59, R20, PT ;  /* 0x000000143b00720c */ /* 0x000fe20003f64070 */
[----:B------:R-:W-:-:S12]  /*fad0*/  @!P5 IMAD.MOV R21, RZ, RZ, -R21 ;  /* 0x000000ffff15d224 */ /* 0x000fd800078e0a15 */
[----:B------:R-:W-:Y:S01]  /*fae0*/  @!P3 IMAD.IADD R20, R20, 0x1, -R59 ;  /* 0x000000011414b824 */ /* 0x000fe200078e0a3b */
[----:B------:R-:W-:Y:S01]  /*faf0*/  ISETP.GE.AND P3, PT, R43, RZ, PT ;  /* 0x000000ff2b00720c */ /* 0x000fe20003f66270 */
[----:B------:R-:W-:Y:S01]  /*fb00*/  IMAD.MOV.U32 R43, RZ, RZ, R40 ;  /* 0x000000ffff2b7224 */ /* 0x000fe200078e0028 */
[----:B--2---:R-:W-:Y:S02]  /*fb10*/  IABS R12, R56 ;  /* 0x00000038000c7213 */ /* 0x004fe40000000000 */
[----:B------:R-:W2:Y:S04]  /*fb20*/  LDL R56, [R1+0x2abc] ;  /* 0x002abc0001387983 */ /* 0x000ea80000100800 */
[----:B------:R-:W-:Y:S04]  /*fb30*/  STL [R1+0x2ec], R21 ;  /* 0x0002ec1501007387 */ /* 0x000fe80000100800 */
[----:B------:R-:W2:Y:S01]  /*fb40*/  LDL R40, [R1+0x2acc] ;  /* 0x002acc0001287983 */ /* 0x000ea20000100800 */
[----:B----4-:R-:W-:-:S03]  /*fb50*/  IABS R13, R42 ;  /* 0x0000002a000d7213 */ /* 0x010fc60000000000 */
[----:B------:R-:W4:Y:S01]  /*fb60*/  LDL R42, [R1+0x2ac4] ;  /* 0x002ac400012a7983 */ /* 0x000f220000100800 */
[----:B---3--:R-:W-:-:S03]  /*fb70*/  IABS R11, R41 ;  /* 0x00000029000b7213 */ /* 0x008fc60000000000 */
[----:B------:R-:W3:Y:S01]  /*fb80*/  LDL R41, [R1+0x2ac8] ;  /* 0x002ac80001297983 */ /* 0x000ee20000100800 */
[C---:B------:R-:W-:Y:S02]  /*fb90*/  ISETP.GT.U32.AND P1, PT, R59.reuse, R19, PT ;  /* 0x000000133b00720c */ /* 0x040fe40003f24070 */
[----:B------:R-:W-:Y:S02]  /*fba0*/  IABS R15, R61 ;  /* 0x0000003d000f7213 */ /* 0x000fe40000000000 */
[----:B------:R-:W-:-:S03]  /*fbb0*/  ISETP.GT.U32.AND P6, PT, R59, R18, PT ;  /* 0x000000123b00720c */ /* 0x000fc60003fc4070 */
[----:B------:R-:W-:-:S06]  /*fbc0*/  IMAD.HI.U32 R17, R2, R15, RZ ;  /* 0x0000000f02117227 */ /* 0x000fcc00078e00ff */
[----:B------:R-:W-:Y:S01]  /*fbd0*/  @!P1 IMAD.IADD R19, R19, 0x1, -R59 ;  /* 0x0000000113139824 */ /* 0x000fe200078e0a3b */
[----:B------:R-:W-:Y:S01]  /*fbe0*/  ISETP.GT.U32.AND P1, PT, R59, R20, PT ;  /* 0x000000143b00720c */ /* 0x000fe20003f24070 */
[----:B------:R-:W-:Y:S02]  /*fbf0*/  IMAD.MOV R16, RZ, RZ, -R17 ;  /* 0x000000ffff107224 */ /* 0x000fe400078e0a11 */
[----:B------:R-:W-:-:S04]  /*fc00*/  IMAD.HI.U32 R14, R2, R12, RZ ;  /* 0x0000000c020e7227 */ /* 0x000fc800078e00ff */
[C---:B------:R-:W-:Y:S02]  /*fc10*/  IMAD R16, R59.reuse, R16, R15 ;  /* 0x000000103b107224 */ /* 0x040fe400078e020f */
[----:B------:R-:W-:Y:S02]  /*fc20*/  IMAD.MOV R14, RZ, RZ, -R14 ;  /* 0x000000ffff0e7224 */ /* 0x000fe400078e0a0e */
[--C-:B------:R-:W-:Y:S01]  /*fc30*/  @!P6 IMAD.IADD R18, R18, 0x1, -R59.reuse ;  /* 0x000000011212e824 */ /* 0x100fe200078e0a3b */
[C---:B------:R-:W-:Y:S01]  /*fc40*/  ISETP.GT.U32.AND P6, PT, R59.reuse, R19, PT ;  /* 0x000000133b00720c */ /* 0x040fe20003fc4070 */
[----:B------:R-:W-:Y:S01]  /*fc50*/  @!P1 IMAD.IADD R20, R20, 0x1, -R59 ;  /* 0x0000000114149824 */ /* 0x000fe200078e0a3b */
[C---:B------:R-:W-:Y:S01]  /*fc60*/  ISETP.GT.U32.AND P1, PT, R59.reuse, R16, PT ;  /* 0x000000103b00720c */ /* 0x040fe20003f24070 */
[----:B------:R-:W-:Y:S02]  /*fc70*/  IMAD R17, R59, R14, R12 ;  /* 0x0000000e3b117224 */ /* 0x000fe400078e020c */
[----:B------:R-:W-:-:S04]  /*fc80*/  IMAD.HI.U32 R14, R2, R13, RZ ;  /* 0x0000000d020e7227 */ /* 0x000fc800078e00ff */
[----:B------:R-:W-:Y:S01]  /*fc90*/  IMAD.MOV R14, RZ, RZ, -R14 ;  /* 0x000000ffff0e7224 */ /* 0x000fe200078e0a0e */
[----:B------:R-:W-:-:S03]  /*fca0*/  ISETP.GT.U32.AND P5, PT, R59, R18, PT ;  /* 0x000000123b00720c */ /* 0x000fc60003fa4070 */
[----:B------:R-:W-:Y:S02]  /*fcb0*/  IMAD R13, R59, R14, R13 ;  /* 0x0000000e3b0d7224 */ /* 0x000fe400078e020d */
[----:B------:R-:W-:Y:S01]  /*fcc0*/  @!P6 IMAD.IADD R19, R19, 0x1, -R59 ;  /* 0x000000011313e824 */ /* 0x000fe200078e0a3b */
[----:B------:R-:W-:Y:S01]  /*fcd0*/  ISETP.GT.U32.AND P6, PT, R59, R17, PT ;  /* 0x000000113b00720c */ /* 0x000fe20003fc4070 */
[----:B------:R-:W-:Y:S01]  /*fce0*/  IMAD.HI.U32 R12, R2, R11, RZ ;  /* 0x0000000b020c7227 */ /* 0x000fe200078e00ff */
[----:B------:R-:W-:-:S03]  /*fcf0*/  ISETP.GE.AND P0, PT, R27, RZ, PT ;  /* 0x000000ff1b00720c */ /* 0x000fc60003f06270 */
[----:B------:R-:W-:Y:S01]  /*fd00*/  @!P1 IMAD.IADD R16, R16, 0x1, -R59 ;  /* 0x0000000110109824 */ /* 0x000fe200078e0a3b */
[----:B------:R-:W-:Y:S01]  /*fd10*/  ISETP.GT.U32.AND P1, PT, R59, R13, PT ;  /* 0x0000000d3b00720c */ /* 0x000fe20003f24070 */
[----:B------:R-:W-:-:S04]  /*fd20*/  IMAD.MOV R12, RZ, RZ, -R12 ;  /* 0x000000ffff0c7224 */ /* 0x000fc800078e0a0c */
[----:B------:R-:W-:Y:S02]  /*fd30*/  IMAD R15, R59, R12, R11 ;  /* 0x0000000c3b0f7224 */ /* 0x000fe400078e020b */
[--C-:B------:R-:W-:Y:S01]  /*fd40*/  @!P5 IMAD.IADD R18, R18, 0x1, -R59.reuse ;  /* 0x000000011212d824 */ /* 0x100fe200078e0a3b */
[----:B------:R-:W-:Y:S01]  /*fd50*/  ISETP.GE.AND P5, PT, R44, RZ, PT ;  /* 0x000000ff2c00720c */ /* 0x000fe20003fa6270 */
[----:B------:R-:W-:Y:S01]  /*fd60*/  IMAD.MOV.U32 R12, RZ, RZ, R10 ;  /* 0x000000ffff0c7224 */ /* 0x000fe200078e000a */
[----:B------:R-:W-:Y:S01]  /*fd70*/  IABS R44, R43 ;  /* 0x0000002b002c7213 */ /* 0x000fe20000000000 */
[--C-:B------:R-:W-:Y:S02]  /*fd80*/  @!P6 IMAD.IADD R17, R17, 0x1, -R59.reuse ;  /* 0x000000011111e824 */ /* 0x100fe400078e0a3b */
[----:B------:R-:W-:Y:S01]  /*fd90*/  @!P1 IMAD.IADD R13, R13, 0x1, -R59 ;  /* 0x000000010d0d9824 */ /* 0x000fe200078e0a3b */
[C---:B------:R-:W-:Y:S01]  /*fda0*/  ISETP.GT.U32.AND P1, PT, R59.reuse, R16, PT ;  /* 0x000000103b00720c */ /* 0x040fe20003f24070 */
[----:B------:R-:W-:Y:S01]  /*fdb0*/  @!P2 IMAD.MOV R12, RZ, RZ, -R12 ;  /* 0x000000ffff0ca224 */ /* 0x000fe200078e0a0c */
[----:B------:R-:W-:Y:S01]  /*fdc0*/  STL [R1+0x18], R20 ;  /* 0x0000181401007387 */ /* 0x000fe20000100800 */
[----:B------:R-:W-:Y:S01]  /*fdd0*/  @!P0 IMAD.MOV R9, RZ, RZ, -R9 ;  /* 0x000000ffff098224 */ /* 0x000fe200078e0a09 */
[----:B------:R-:W-:-:S02]  /*fde0*/  ISETP.GT.U32.AND P2, PT, R59, R17, PT ;  /* 0x000000113b00720c */ /* 0x000fc40003f44070 */
[----:B------:R-:W-:Y:S04]  /*fdf0*/  STL [R1+0x14], R19 ;  /* 0x0000141301007387 */ /* 0x000fe80000100800 */
[----:B------:R-:W-:Y:S04]  /*fe00*/  STL [R1+0x10], R18 ;  /* 0x0000101201007387 */ /* 0x000fe80000100800 */
[----:B------:R-:W-:Y:S04]  /*fe10*/  STL [R1+0x2e8], R12 ;  /* 0x0002e80c01007387 */ /* 0x000fe80000100800 */
[----:B------:R0:W-:Y:S01]  /*fe20*/  STL [R1+0x2e4], R9 ;  /* 0x0002e40901007387 */ /* 0x0001e20000100800 */
[----:B------:R-:W-:Y:S01]  /*fe30*/  ISETP.GT.U32.AND P6, PT, R59, R15, PT ;  /* 0x0000000f3b00720c */ /* 0x000fe20003fc4070 */
[----:B------:R-:W-:-:S02]  /*fe40*/  @!P1 IMAD.IADD R16, R16, 0x1, -R59 ;  /* 0x0000000110109824 */ /* 0x000fc400078e0a3b */
[----:B------:R-:W-:-:S10]  /*fe50*/  @!P2 IMAD.IADD R17, R17, 0x1, -R59 ;  /* 0x000000011111a824 */ /* 0x000fd400078e0a3b */
[----:B------:R-:W-:-:S05]  /*fe60*/  @!P6 IMAD.IADD R15, R15, 0x1, -R59 ;  /* 0x000000010f0fe824 */ /* 0x000fca00078e0a3b */
[----:B------:R-:W-:-:S13]  /*fe70*/  ISETP.GT.U32.AND P0, PT, R59, R15, PT ;  /* 0x0000000f3b00720c */ /* 0x000fda0003f04070 */
[--C-:B------:R-:W-:Y:S01]  /*fe80*/  @!P0 IMAD.IADD R15, R15, 0x1, -R59.reuse ;  /* 0x000000010f0f8824 */ /* 0x100fe200078e0a3b */
[----:B------:R-:W-:Y:S01]  /*fe90*/  ISETP.GT.U32.AND P6, PT, R59, R13, PT ;  /* 0x0000000d3b00720c */ /* 0x000fe20003fc4070 */
[----:B------:R-:W-:Y:S04]  /*fea0*/  STL [R1+0xc], R16 ;  /* 0x00000c1001007387 */ /* 0x000fe80000100800 */
[----:B------:R1:W-:Y:S08]  /*feb0*/  STL [R1+0x8], R17 ;  /* 0x0000081101007387 */ /* 0x0003f00000100800 */
[----:B------:R-:W-:Y:S01]  /*fec0*/  @!P6 IMAD.IADD R13, R13, 0x1, -R59 ;  /* 0x000000010d0de824 */ /* 0x000fe200078e0a3b */
[----:B------:R-:W-:-:S02]  /*fed0*/  ISETP.GE.AND P6, PT, R39, RZ, PT ;  /* 0x000000ff2700720c */ /* 0x000fc40003fc6270 */
[----:B------:R-:W-:Y:S02]  /*fee0*/  IABS R39, R37 ;  /* 0x0000002500277213 */ /* 0x000fe40000000000 */
[----:B------:R0:W-:Y:S01]  /*fef0*/  STL [R1+0x4], R13 ;  /* 0x0000040d01007387 */ /* 0x0001e20000100800 */
[----:B------:R-:W-:Y:S02]  /*ff00*/  IABS R37, R35 ;  /* 0x0000002300257213 */ /* 0x000fe40000000000 */
[----:B------:R-:W-:Y:S01]  /*ff10*/  IABS R35, R33 ;  /* 0x0000002100237213 */ /* 0x000fe20000000000 */
[----:B------:R-:W-:Y:S01]  /*ff20*/  STL [R1], R15 ;  /* 0x0000000f01007387 */ /* 0x000fe20000100800 */
[----:B------:R-:W-:Y:S01]  /*ff30*/  IABS R33, R31 ;  /* 0x0000001f00217213 */ /* 0x000fe20000000000 */
[----:B------:R-:W-:Y:S01]  /*ff40*/  IMAD.MOV.U32 R31, RZ, RZ, R30 ;  /* 0x000000ffff1f7224 */ /* 0x000fe200078e001e */
[----:B--2---:R-:W-:-:S05]  /*ff50*/  IABS R61, R56 ;  /* 0x00000038003d7213 */ /* 0x004fca0000000000 */
[----:B------:R-:W-:-:S04]  /*ff60*/  IMAD.HI.U32 R11, R2, R61, RZ ;  /* 0x0000003d020b7227 */ /* 0x000fc800078e00ff */
[----:B------:R-:W-:-:S04]  /*ff70*/  IMAD.MOV R11, RZ, RZ, -R11 ;  /* 0x000000ffff0b7224 */ /* 0x000fc800078e0a0b */
[----:B------:R-:W-:Y:S02]  /*ff80*/  IMAD R61, R59, R11, R61 ;  /* 0x0000000b3b3d7224 */ /* 0x000fe400078e023d */
[----:B------:R-:W-:-:S04]  /*ff90*/  IMAD.HI.U32 R11, R2, R44, RZ ;  /* 0x0000002c020b7227 */ /* 0x000fc800078e00ff */
[----:B0-----:R-:W-:-:S04]  /*ffa0*/  IMAD.MOV R9, RZ, RZ, -R11 ;  /* 0x000000ffff097224 */ /* 0x001fc800078e0a0b */
[C---:B------:R-:W-:Y:S01]  /*ffb0*/  IMAD R44, R59.reuse, R9, R44 ;  /* 0x000000093b2c7224 */ /* 0x040fe200078e022c */
[----:B------:R-:W-:-:S04]  /*ffc0*/  ISETP.GT.U32.AND P1, PT, R59, R61, PT ;  /* 0x0000003d3b00720c */ /* 0x000fc80003f24070 */
[----:B------:R-:W-:Y:S02]  /*ffd0*/  ISETP.GT.U32.AND P2, PT, R59, R44, PT ;  /* 0x0000002c3b00720c */ /* 0x000fe40003f44070 */
[----:B----4-:R-:W-:Y:S02]  /*ffe0*/  IABS R43, R42 ;  /* 0x0000002a002b7213 */ /* 0x010fe40000000000 */
[----:B---3--:R-:W-:Y:S02]  /*fff0*/  IABS R42, R41 ;  /* 0x00000029002a7213 */ /* 0x008fe40000000000 */
[----:B------:R-:W-:Y:S01]  /*10000*/  IABS R41, R40 ;  /* 0x0000002800297213 */ /* 0x000fe20000000000 */
[----:B------:R-:W-:-:S04]  /*10010*/  IMAD.HI.U32 R10, R2, R43, RZ ;  /* 0x0000002b020a7227 */ /* 0x000fc800078e00ff */
[--C-:B------:R-:W-:Y:S02]  /*10020*/  @!P1 IMAD.IADD R61, R61, 0x1, -R59.reuse ;  /* 0x000000013d3d9824 */ /* 0x100fe400078e0a3b */
[----:B------:R-:W-:Y:S02]  /*10030*/  @!P2 IMAD.IADD R44, R44, 0x1, -R59 ;  /* 0x000000012c2ca824 */ /* 0x000fe400078e0a3b */
[----:B------:R-:W-:Y:S01]  /*10040*/  IMAD.MOV R10, RZ, RZ, -R10 ;  /* 0x000000ffff0a7224 */ /* 0x000fe200078e0a0a */
[C---:B------:R-:W-:Y:S01]  /*10050*/  ISETP.GT.U32.AND P1, PT, R59.reuse, R61, PT ;  /* 0x0000003d3b00720c */ /* 0x040fe20003f24070 */
[----:B------:R-:W-:Y:S01]  /*10060*/  IMAD.HI.U32 R12, R2, R42, RZ ;  /* 0x0000002a020c7227 */ /* 0x000fe200078e00ff */
[----:B------:R-:W-:-:S03]  /*10070*/  ISETP.GT.U32.AND P2, PT, R59, R44, PT ;  /* 0x0000002c3b00720c */ /* 0x000fc60003f44070 */
[----:B------:R-:W-:-:S04]  /*10080*/  IMAD.HI.U32 R9, R2, R41, RZ ;  /* 0x0000002902097227 */ /* 0x000fc800078e00ff */
[C---:B------:R-:W-:Y:S02]  /*10090*/  IMAD R43, R59.reuse, R10, R43 ;  /* 0x0000000a3b2b7224 */ /* 0x040fe400078e022b */
[----:B------:R-:W-:Y:S02]  /*100a0*/  IMAD.MOV R10, RZ, RZ, -R12 ;  /* 0x000000ffff0a7224 */ /* 0x000fe400078e0a0c */
[----:B------:R-:W-:Y:S02]  /*100b0*/  IMAD.MOV R9, RZ, RZ, -R9 ;  /* 0x000000ffff097224 */ /* 0x000fe400078e0a09 */
[C---:B------:R-:W-:Y:S02]  /*100c0*/  IMAD R42, R59.reuse, R10, R42 ;  /* 0x0000000a3b2a7224 */ /* 0x040fe400078e022a */
[C---:B------:R-:W-:Y:S01]  /*100d0*/  IMAD R41, R59.reuse, R9, R41 ;  /* 0x000000093b297224 */ /* 0x040fe200078e0229 */
[----:B------:R-:W-:Y:S01]  /*100e0*/  ISETP.GT.U32.AND P0, PT, R59, R43, PT ;  /* 0x0000002b3b00720c */ /* 0x000fe20003f04070 */
[--C-:B------:R-:W-:Y:S01]  /*100f0*/  @!P1 IMAD.IADD R61, R61, 0x1, -R59.reuse ;  /* 0x000000013d3d9824 */ /* 0x100fe200078e0a3b */
[C---:B------:R-:W-:Y:S01]  /*10100*/  ISETP.GT.U32.AND P1, PT, R59.reuse, R42, PT ;  /* 0x0000002a3b00720c */ /* 0x040fe20003f24070 */
[----:B------:R-:W-:Y:S01]  /*10110*/  @!P2 IMAD.IADD R44, R44, 0x1, -R59 ;  /* 0x000000012c2ca824 */ /* 0x000fe200078e0a3b */
[----:B------:R-:W-:-:S09]  /*10120*/  ISETP.GT.U32.AND P2, PT, R59, R41, PT ;  /* 0x000000293b00720c */ /* 0x000fd20003f44070 */
[--C-:B------:R-:W-:Y:S02]  /*10130*/  @!P0 IMAD.IADD R43, R43, 0x1, -R59.reuse ;  /* 0x000000012b2b8824 */ /* 0x100fe400078e0a3b */
[--C-:B------:R-:W-:Y:S02]  /*10140*/  @!P1 IMAD.IADD R42, R42, 0x1, -R59.reuse ;  /* 0x000000012a2a9824 */ /* 0x100fe400078e0a3b */
[----:B------:R-:W-:Y:S01]  /*10150*/  @!P2 IMAD.IADD R41, R41, 0x1, -R59 ;  /* 0x000000012929a824 */ /* 0x000fe200078e0a3b */
[C---:B------:R-:W-:Y:S02]  /*10160*/  ISETP.GT.U32.AND P0, PT, R59.reuse, R43, PT ;  /* 0x0000002b3b00720c */ /* 0x040fe40003f04070 */
[C---:B------:R-:W-:Y:S02]  /*10170*/  ISETP.GT.U32.AND P1, PT, R59.reuse, R42, PT ;  /* 0x0000002a3b00720c */ /* 0x040fe40003f24070 */
[----:B------:R-:W-:Y:S02]  /*10180*/  ISETP.GT.U32.AND P2, PT, R59, R41, PT ;  /* 0x000000293b00720c */ /* 0x000fe40003f44070 */
[----:B------:R-:W-:Y:S01]  /*10190*/  IABS R40, R38 ;  /* 0x0000002600287213 */ /* 0x000fe20000000000 */
[----:B------:R-:W-:Y:S01]  /*101a0*/  STL [R1+0x2c60], R61 ;  /* 0x002c603d01007387 */ /* 0x000fe20000100800 */
[----:B------:R-:W-:-:S02]  /*101b0*/  IABS R38, R36 ;  /* 0x0000002400267213 */ /* 0x000fc40000000000 */
[----:B------:R-:W-:-:S03]  /*101c0*/  IABS R36, R34 ;  /* 0x0000002200247213 */ /* 0x000fc60000000000 */
[--C-:B------:R-:W-:Y:S02]  /*101d0*/  @!P0 IMAD.IADD R43, R43, 0x1, -R59.reuse ;  /* 0x000000012b2b8824 */ /* 0x100fe400078e0a3b */
[--C-:B------:R-:W-:Y:S01]  /*101e0*/  @!P1 IMAD.IADD R42, R42, 0x1, -R59.reuse ;  /* 0x000000012a2a9824 */ /* 0x100fe200078e0a3b */
[----:B------:R-:W-:Y:S01]  /*101f0*/  STL [R1+0x2c64], R44 ;  /* 0x002c642c01007387 */ /* 0x000fe20000100800 */
[----:B------:R-:W-:Y:S01]  /*10200*/  @!P2 IMAD.IADD R41, R41, 0x1, -R59 ;  /* 0x000000012929a824 */ /* 0x000fe200078e0a3b */
[----:B------:R-:W-:Y:S01]  /*10210*/  IABS R34, R32 ;  /* 0x0000002000227213 */ /* 0x000fe20000000000 */
[----:B------:R-:W-:Y:S01]  /*10220*/  IMAD.MOV.U32 R32, RZ, RZ, R29 ;  /* 0x000000ffff207224 */ /* 0x000fe200078e001d */
[----:B------:R-:W-:Y:S04]  /*10230*/  STL [R1+0x2c68], R43 ;  /* 0x002c682b01007387 */ /* 0x000fe80000100800 */
[----:B------:R-:W2:Y:S04]  /*10240*/  LDL R30, [R1+0x2af8] ;  /* 0x002af800011e7983 */ /* 0x000ea80000100800 */
[----:B------:R-:W3:Y:S04]  /*10250*/  LDL R29, [R1+0x2afc] ;  /* 0x002afc00011d7983 */ /* 0x000ee80000100800 */
[----:B------:R-:W-:Y:S04]  /*10260*/  STL [R1+0x2c6c], R42 ;  /* 0x002c6c2a01007387 */ /* 0x000fe80000100800 */
[----:B------:R-:W-:Y:S04]  /*10270*/  STL [R1+0x2c70], R41 ;  /* 0x002c702901007387 */ /* 0x000fe80000100800 */
[----:B------:R-:W4:Y:S01]  /*10280*/  LDL R56, [R1+0x2b0c] ;  /* 0x002b0c0001387983 */ /* 0x000f220000100800 */
[----:B------:R-:W-:-:S03]  /*10290*/  ISETP.GE.AND P4, PT, R60, RZ, PT ;  /* 0x000000ff3c00720c */ /* 0x000fc60003f86270 */
[----:B------:R-:W2:Y:S04]  /*102a0*/  LDL R60, [R1+0x2b08] ;  /* 0x002b0800013c7983 */ /* 0x000ea80000100800 */
[----:B------:R-:W3:Y:S04]  /*102b0*/  LDL R53, [R1+0x2b24] ;  /* 0x002b240001357983 */ /* 0x000ee80000100800 */
[----:B------:R-:W3:Y:S04]  /*102c0*/  LDL R28, [R1+0x2b00] ;  /* 0x002b0000011c7983 */ /* 0x000ee80000100800 */
[----:B------:R-:W3:Y:S04]  /*102d0*/  LDL R24, [R1+0x2b10] ;  /* 0x002b100001187983 */ /* 0x000ee80000100800 */
[----:B------:R-:W3:Y:S04]  /*102e0*/  LDL R27, [R1+0x2b04] ;  /* 0x002b0400011b7983 */ /* 0x000ee80000100800 */
[----:B------:R-:W3:Y:S04]  /*102f0*/  LDL R23, [R1+0x2b14] ;  /* 0x002b140001177983 */ /* 0x000ee80000100800 */
[----:B------:R-:W3:Y:S01]  /*10300*/  LDL R52, [R1+0x2b20] ;  /* 0x002b200001347983 */ /* 0x000ee20000100800 */
[----:B----4-:R-:W-:-:S03]  /*10310*/  IABS R25, R56 ;  /* 0x0000003800197213 */ /* 0x010fc60000000000 */
[----:B------:R-:W4:Y:S01]  /*10320*/  LDL R56, [R1+0x2b1c] ;  /* 0x002b1c0001387983 */ /* 0x000f220000100800 */
[----:B--2---:R-:W-:-:S03]  /*10330*/  IABS R26, R60 ;  /* 0x0000003c001a7213 */ /* 0x004fc60000000000 */
[----:B------:R-:W2:Y:S01]  /*10340*/  LDL R60, [R1+0x2b18] ;  /* 0x002b1800013c7983 */ /* 0x000ea20000100800 */
[----:B------:R-:W-:Y:S01]  /*10350*/  @!P4 IMAD.MOV R8, RZ, RZ, -R8 ;  /* 0x000000ffff08c224 */ /* 0x000fe200078e0a08 */
[----:B----4-:R-:W-:Y:S02]  /*10360*/  IABS R21, R56 ;  /* 0x0000003800157213 */ /* 0x010fe40000000000 */
[----:B------:R-:W1:Y:S01]  /*10370*/  LDL R56, [R1+0x2b2c] ;  /* 0x002b2c0001387983 */ /* 0x000e620000100800 */
[----:B--2---:R-:W-:-:S03]  /*10380*/  IABS R22, R60 ;  /* 0x0000003c00167213 */ /* 0x004fc60000000000 */
[----:B------:R-:W2:Y:S01]  /*10390*/  LDL R60, [R1+0x2b28] ;  /* 0x002b2800013c7983 */ /* 0x000ea20000100800 */
[----:B---3--:R-:W-:-:S03]  /*103a0*/  IABS R19, R53 ;  /* 0x0000003500137213 */ /* 0x008fc60000000000 */
[----:B------:R0:W-:Y:S04]  /*103b0*/  STL [R1+0x2e0], R8 ;  /* 0x0002e00801007387 */ /* 0x0001e80000100800 */
[----:B------:R-:W3:Y:S01]  /*103c0*/  LDL.LU R53, [R1+0x90] ;  /* 0x0000900001357983 */ /* 0x000ee20000300800 */
[----:B------:R-:W-:-:S04]  /*103d0*/  IMAD.HI.U32 R9, R2, R40, RZ ;  /* 0x0000002802097227 */ /* 0x000fc800078e00ff */
[----:B------:R-:W-:-:S04]  /*103e0*/  IMAD.HI.U32 R10, R2, R39, RZ ;  /* 0x00000027020a7227 */ /* 0x000fc800078e00ff */
[----:B------:R-:W-:-:S04]  /*103f0*/  IMAD.HI.U32 R12, R2, R38, RZ ;  /* 0x00000026020c7227 */ /* 0x000fc800078e00ff */
[----:B------:R-:W-:Y:S01]  /*10400*/  IMAD.HI.U32 R11, R2, R37, RZ ;  /* 0x00000025020b7227 */ /* 0x000fe200078e00ff */
[----:B------:R-:W-:Y:S01]  /*10410*/  IABS R32, R32 ;  /* 0x0000002000207213 */ /* 0x000fe20000000000 */
[----:B------:R-:W4:Y:S02]  /*10420*/  LDL R50, [R1+0x2b38] ;  /* 0x002b380001327983 */ /* 0x000f240000100800 */
[----:B------:R-:W-:-:S04]  /*10430*/  IMAD.MOV R9, RZ, RZ, -R9 ;  /* 0x000000ffff097224 */ /* 0x000fc800078e0a09 */
[----:B------:R-:W-:-:S05]  /*10440*/  IMAD R40, R59, R9, R40 ;  /* 0x000000093b287224 */ /* 0x000fca00078e0228 */
[C---:B------:R-:W-:Y:S01]  /*10450*/  ISETP.GT.U32.AND P0, PT, R59.reuse, R40, PT ;  /* 0x000000283b00720c */ /* 0x040fe20003f04070 */
[----:B------:R-:W-:Y:S02]  /*10460*/  IMAD.MOV R10, RZ, RZ, -R10 ;  /* 0x000000ffff0a7224 */ /* 0x000fe400078e0a0a */
[----:B------:R-:W-:Y:S02]  /*10470*/  IMAD.MOV R9, RZ, RZ, -R12 ;  /* 0x000000ffff097224 */ /* 0x000fe400078e0a0c */
[----:B------:R-:W-:-:S08]  /*10480*/  IMAD R39, R59, R10, R39 ;  /* 0x0000000a3b277224 */ /* 0x000fd000078e0227 */
[----:B------:R-:W-:Y:S01]  /*10490*/  @!P0 IMAD.IADD R40, R40, 0x1, -R59 ;  /* 0x0000000128288824 */ /* 0x000fe200078e0a3b */
[C---:B------:R-:W-:Y:S01]  /*104a0*/  ISETP.GT.U32.AND P1, PT, R59.reuse, R39, PT ;  /* 0x000000273b00720c */ /* 0x040fe20003f24070 */
[----:B------:R-:W-:-:S03]  /*104b0*/  IMAD R38, R59, R9, R38 ;  /* 0x000000093b267224 */ /* 0x000fc600078e0226 */
[C---:B------:R-:W-:Y:S01]  /*104c0*/  ISETP.GT.U32.AND P0, PT, R59.reuse, R40, PT ;  /* 0x000000283b00720c */ /* 0x040fe20003f04070 */
[----:B------:R-:W-:Y:S01]  /*104d0*/  IMAD.MOV R10, RZ, RZ, -R11 ;  /* 0x000000ffff0a7224 */ /* 0x000fe200078e0a0b */
[----:B------:R-:W-:-:S03]  /*104e0*/  ISETP.GT.U32.AND P2, PT, R59, R38, PT ;  /* 0x000000263b00720c */ /* 0x000fc60003f44070 */
[----:B------:R-:W-:-:S04]  /*104f0*/  IMAD R37, R59, R10, R37 ;  /* 0x0000000a3b257224 */ /* 0x000fc800078e0225 */
[----:B------:R-:W-:-:S04]  /*10500*/  @!P1 IMAD.IADD R39, R39, 0x1, -R59 ;  /* 0x0000000127279824 */ /* 0x000fc800078e0a3b */
[--C-:B------:R-:W-:Y:S01]  /*10510*/  @!P0 IMAD.IADD R40, R40, 0x1, -R59.reuse ;  /* 0x0000000128288824 */ /* 0x100fe200078e0a3b */
[C---:B------:R-:W-:Y:S01]  /*10520*/  ISETP.GT.U32.AND P0, PT, R59.reuse, R37, PT ;  /* 0x000000253b00720c */ /* 0x040fe20003f04070 */
[----:B------:R-:W-:Y:S01]  /*10530*/  @!P2 IMAD.IADD R38, R38, 0x1, -R59 ;  /* 0x000000012626a824 */ /* 0x000fe200078e0a3b */
[----:B------:R-:W-:Y:S01]  /*10540*/  ISETP.GT.U32.AND P1, PT, R59, R39, PT ;  /* 0x000000273b00720c */ /* 0x000fe20003f24070 */
[----:B------:R-:W-:-:S03]  /*10550*/  IMAD.HI.U32 R9, R2, R36, RZ ;  /* 0x0000002402097227 */ /* 0x000fc600078e00ff */
[----:B------:R-:W-:Y:S01]  /*10560*/  ISETP.GT.U32.AND P2, PT, R59, R38, PT ;  /* 0x000000263b00720c */ /* 0x000fe20003f44070 */
[----:B------:R-:W-:Y:S02]  /*10570*/  IMAD.MOV R9, RZ, RZ, -R9 ;  /* 0x000000ffff097224 */ /* 0x000fe400078e0a09 */
[----:B------:R-:W-:-:S04]  /*10580*/  IMAD.HI.U32 R11, R2, R35, RZ ;  /* 0x00000023020b7227 */ /* 0x000fc800078e00ff */
[----:B------:R-:W-:Y:S02]  /*10590*/  @!P0 IMAD.IADD R37, R37, 0x1, -R59 ;  /* 0x0000000125258824 */ /* 0x000fe400078e0a3b */
[C---:B------:R-:W-:Y:S02]  /*105a0*/  IMAD R36, R59.reuse, R9, R36 ;  /* 0x000000093b247224 */ /* 0x040fe400078e0224 */
[----:B------:R-:W-:Y:S01]  /*105b0*/  IMAD.MOV R9, RZ, RZ, -R11 ;  /* 0x000000ffff097224 */ /* 0x000fe200078e0a0b */
[----:B------:R-:W-:Y:S01]  /*105c0*/  ISETP.GT.U32.AND P0, PT, R59, R37, PT ;  /* 0x000000253b00720c */ /* 0x000fe20003f04070 */
[----:B------:R-:W-:-:S04]  /*105d0*/  IMAD.HI.U32 R10, R2, R34, RZ ;  /* 0x00000022020a7227 */ /* 0x000fc800078e00ff */
[----:B------:R-:W-:Y:S02]  /*105e0*/  IMAD R35, R59, R9, R35 ;  /* 0x000000093b237224 */ /* 0x000fe400078e0223 */
[--C-:B------:R-:W-:Y:S01]  /*105f0*/  @!P1 IMAD.IADD R39, R39, 0x1, -R59.reuse ;  /* 0x0000000127279824 */ /* 0x100fe200078e0a3b */
[C---:B------:R-:W-:Y:S01]  /*10600*/  ISETP.GT.U32.AND P1, PT, R59.reuse, R36, PT ;  /* 0x000000243b00720c */ /* 0x040fe20003f24070 */
[----:B------:R-:W-:Y:S02]  /*10610*/  IMAD.MOV R10, RZ, RZ, -R10 ;  /* 0x000000ffff0a7224 */ /* 0x000fe400078e0a0a */
[--C-:B------:R-:W-:Y:S01]  /*10620*/  @!P2 IMAD.IADD R38, R38, 0x1, -R59.reuse ;  /* 0x000000012626a824 */ /* 0x100fe200078e0a3b */
[C---:B------:R-:W-:Y:S01]  /*10630*/  ISETP.GT.U32.AND P2, PT, R59.reuse, R35, PT ;  /* 0x000000233b00720c */ /* 0x040fe20003f44070 */
[----:B------:R-:W-:Y:S02]  /*10640*/  IMAD R34, R59, R10, R34 ;  /* 0x0000000a3b227224 */ /* 0x000fe400078e0222 */
[----:B------:R-:W-:-:S03]  /*10650*/  @!P0 IMAD.IADD R37, R37, 0x1, -R59 ;  /* 0x0000000125258824 */ /* 0x000fc600078e0a3b */
[----:B------:R-:W-:-:S03]  /*10660*/  ISETP.GT.U32.AND P0, PT, R59, R34, PT ;  /* 0x000000223b00720c */ /* 0x000fc60003f04070 */
[----:B------:R-:W-:Y:S02]  /*10670*/  @!P1 IMAD.IADD R36, R36, 0x1, -R59 ;  /* 0x0000000124249824 */ /* 0x000fe400078e0a3b */
[----:B------:R-:W-:-:S03]  /*10680*/  IMAD.HI.U32 R12, R2, R33, RZ ;  /* 0x00000021020c7227 */ /* 0x000fc600078e00ff */
[----:B------:R-:W-:Y:S01]  /*10690*/  ISETP.GT.U32.AND P1, PT, R59, R36, PT ;  /* 0x000000243b00720c */ /* 0x000fe20003f24070 */
[----:B------:R-:W-:Y:S01]  /*106a0*/  @!P2 IMAD.IADD R35, R35, 0x1, -R59 ;  /* 0x000000012323a824 */ /* 0x000fe200078e0a3b */
[----:B------:R-:W-:Y:S01]  /*106b0*/  IABS R31, R31 ;  /* 0x0000001f001f7213 */ /* 0x000fe20000000000 */
[----:B------:R-:W-:Y:S02]  /*106c0*/  IMAD.MOV R11, RZ, RZ, -R12 ;  /* 0x000000ffff0b7224 */ /* 0x000fe400078e0a0c */
[----:B------:R-:W-:Y:S01]  /*106d0*/  IMAD.HI.U32 R9, R2, R32, RZ ;  /* 0x0000002002097227 */ /* 0x000fe200078e00ff */
[----:B------:R-:W-:-:S03]  /*106e0*/  ISETP.GT.U32.AND P2, PT, R59, R35, PT ;  /* 0x000000233b00720c */ /* 0x000fc60003f44070 */
[----:B------:R-:W-:Y:S01]  /*106f0*/  @!P0 IMAD.IADD R34, R34, 0x1, -R59 ;  /* 0x0000000122228824 */ /* 0x000fe200078e0a3b */
[----:B-1----:R-:W-:Y:S02]  /*10700*/  IABS R17, R56 ;  /* 0x0000003800117213 */ /* 0x002fe40000000000 */
[----:B------:R-:W4:Y:S01]  /*10710*/  LDL R56, [R1+0x2b34] ;  /* 0x002b340001387983 */ /* 0x000f220000100800 */
[C---:B------:R-:W-:Y:S01]  /*10720*/  IMAD R33, R59.reuse, R11, R33 ;  /* 0x0000000b3b217224 */ /* 0x040fe200078e0221 */
[----:B------:R-:W-:Y:S01]  /*10730*/  ISETP.GT.U32.AND P0, PT, R59, R34, PT ;  /* 0x000000223b00720c */ /* 0x000fe20003f04070 */
[----:B------:R-:W-:Y:S02]  /*10740*/  IMAD.MOV R9, RZ, RZ, -R9 ;  /* 0x000000ffff097224 */ /* 0x000fe400078e0a09 */
[----:B------:R-:W-:-:S04]  /*10750*/  IMAD.HI.U32 R10, R2, R31, RZ ;  /* 0x0000001f020a7227 */ /* 0x000fc800078e00ff */
[C---:B------:R-:W-:Y:S02]  /*10760*/  IMAD R32, R59.reuse, R9, R32 ;  /* 0x000000093b207224 */ /* 0x040fe400078e0220 */
[--C-:B------:R-:W-:Y:S01]  /*10770*/  @!P1 IMAD.IADD R36, R36, 0x1, -R59.reuse ;  /* 0x0000000124249824 */ /* 0x100fe200078e0a3b */
[----:B------:R-:W-:Y:S01]  /*10780*/  ISETP.GT.U32.AND P1, PT, R59, R33, PT ;  /* 0x000000213b00720c */ /* 0x000fe20003f24070 */
[----:B------:R-:W-:Y:S02]  /*10790*/  IMAD.MOV R10, RZ, RZ, -R10 ;  /* 0x000000ffff0a7224 */ /* 0x000fe400078e0a0a */
[----:B------:R-:W-:Y:S01]  /*107a0*/  @!P2 IMAD.IADD R35, R35, 0x1, -R59 ;  /* 0x000000012323a824 */ /* 0x000fe200078e0a3b */
[C---:B------:R-:W-:Y:S01]  /*107b0*/  ISETP.GT.U32.AND P2, PT, R59.reuse, R32, PT ;  /* 0x000000203b00720c */ /* 0x040fe20003f44070 */
[----:B------:R-:W-:Y:S02]  /*107c0*/  IMAD R31, R59, R10, R31 ;  /* 0x0000000a3b1f7224 */ /* 0x000fe400078e021f */
[----:B------:R-:W-:-:S03]  /*107d0*/  @!P0 IMAD.IADD R34, R34, 0x1, -R59 ;  /* 0x0000000122228824 */ /* 0x000fc600078e0a3b */
[----:B------:R-:W-:Y:S02]  /*107e0*/  ISETP.GT.U32.AND P0, PT, R59, R31, PT ;  /* 0x0000001f3b00720c */ /* 0x000fe40003f04070 */
[----:B------:R-:W-:Y:S01]  /*107f0*/  IABS R30, R30 ;  /* 0x0000001e001e7213 */ /* 0x000fe20000000000 */
[----:B------:R-:W-:Y:S01]  /*10800*/  @!P1 IMAD.IADD R33, R33, 0x1, -R59 ;  /* 0x0000000121219824 */ /* 0x000fe200078e0a3b */
[----:B------:R-:W-:-:S03]  /*10810*/  IABS R29, R29 ;  /* 0x0000001d001d7213 */ /* 0x000fc60000000000 */
[----:B------:R-:W-:Y:S01]  /*10820*/  @!P2 IMAD.IADD R32, R32, 0x1, -R59 ;  /* 0x000000012020a824 */ /* 0x000fe200078e0a3b */
[C---:B------:R-:W-:Y:S01]  /*10830*/  ISETP.GT.U32.AND P1, PT, R59.reuse, R33, PT ;  /* 0x000000213b00720c */ /* 0x040fe20003f24070 */
[C---:B------:R-:W-:Y:S01]  /*10840*/  IMAD.HI.U32 R11, R2.reuse, R30, RZ ;  /* 0x0000001e020b7227 */ /* 0x040fe200078e00ff */
[----:B------:R-:W-:Y:S02]  /*10850*/  IABS R28, R28 ;  /* 0x0000001c001c7213 */ /* 0x000fe40000000000 */
[----:B------:R-:W-:Y:S01]  /*10860*/  ISETP.GT.U32.AND P2, PT, R59, R32, PT ;  /* 0x000000203b00720c */ /* 0x000fe20003f44070 */
[----:B------:R-:W-:-:S04]  /*10870*/  IMAD.HI.U32 R12, R2, R29, RZ ;  /* 0x0000001d020c7227 */ /* 0x000fc800078e00ff */
[----:B------:R-:W-:Y:S02]  /*10880*/  IMAD.MOV R11, RZ, RZ, -R11 ;  /* 0x000000ffff0b7224 */ /* 0x000fe400078e0a0b */
[----:B------:R-:W-:Y:S02]  /*10890*/  @!P0 IMAD.IADD R31, R31, 0x1, -R59 ;  /* 0x000000011f1f8824 */ /* 0x000fe400078e0a3b */
[----:B------:R-:W-:Y:S02]  /*108a0*/  IMAD.MOV R12, RZ, RZ, -R12 ;  /* 0x000000ffff0c7224 */ /* 0x000fe400078e0a0c */
[C---:B------:R-:W-:Y:S01]  /*108b0*/  IMAD R30, R59.reuse, R11, R30 ;  /* 0x0000000b3b1e7224 */ /* 0x040fe200078e021e */
[----:B------:R-:W-:Y:S01]  /*108c0*/  ISETP.GT.U32.AND P0, PT, R59, R31, PT ;  /* 0x0000001f3b00720c */ /* 0x000fe20003f04070 */
[----:B------:R-:W-:-:S04]  /*108d0*/  IMAD.HI.U32 R9, R2, R28, RZ ;  /* 0x0000001c02097227 */ /* 0x000fc800078e00ff */
[----:B------:R-:W-:Y:S02]  /*108e0*/  IMAD R29, R59, R12, R29 ;  /* 0x0000000c3b1d7224 */ /* 0x000fe400078e021d */
[----:B------:R-:W-:Y:S01]  /*108f0*/  @!P1 IMAD.IADD R33, R33, 0x1, -R59 ;  /* 0x0000000121219824 */ /* 0x000fe200078e0a3b */
        /* <DEDUP_REMOVED lines=8> */
[----:B------:R-:W-:-:S04]  /*10980*/  IMAD.HI.U32 R10, R2, R26, RZ ;  /* 0x0000001a020a7227 */ /* 0x000fc800078e00ff */
[----:B------:R-:W-:Y:S01]  /*10990*/  @!P2 IMAD.IADD R29, R29, 0x1, -R59 ;  /* 0x000000011d1da824 */ /* 0x000fe200078e0a3b */
[----:B------:R-:W-:Y:S01]  /*109a0*/  ISETP.GT.U32.AND P2, PT, R59, R30, PT ;  /* 0x0000001e3b00720c */ /* 0x000fe20003f44070 */
[----:B------:R-:W-:Y:S01]  /*109b0*/  IMAD.HI.U32 R12, R2, R25, RZ ;  /* 0x00000019020c7227 */ /* 0x000fe200078e00ff */
[----:B------:R-:W-:-:S03]  /*109c0*/  IABS R24, R24 ;  /* 0x0000001800187213 */ /* 0x000fc60000000000 */
[----:B------:R-:W-:Y:S02]  /*109d0*/  IMAD.MOV R10, RZ, RZ, -R10 ;  /* 0x000000ffff0a7224 */ /* 0x000fe400078e0a0a */
[----:B------:R-:W-:Y:S02]  /*109e0*/  IMAD.MOV R9, RZ, RZ, -R12 ;  /* 0x000000ffff097224 */ /* 0x000fe400078e0a0c */
[----:B------:R-:W-:Y:S01]  /*109f0*/  @!P0 IMAD.IADD R28, R28, 0x1, -R59 ;  /* 0x000000011c1c8824 */ /* 0x000fe200078e0a3b */
[C---:B------:R-:W-:Y:S01]  /*10a00*/  ISETP.GT.U32.AND P0, PT, R59.reuse, R29, PT ;  /* 0x0000001d3b00720c */ /* 0x040fe20003f04070 */
[C---:B------:R-:W-:Y:S02]  /*10a10*/  IMAD R26, R59.reuse, R10, R26 ;  /* 0x0000000a3b1a7224 */ /* 0x040fe400078e021a */
[----:B------:R-:W-:Y:S02]  /*10a20*/  IMAD R25, R59, R9, R25 ;  /* 0x000000093b197224 */ /* 0x000fe400078e0219 */
[----:B------:R-:W-:-:S04]  /*10a30*/  IMAD.HI.U32 R9, R2, R24, RZ ;  /* 0x0000001802097227 */ /* 0x000fc800078e00ff */
[----:B------:R-:W-:Y:S01]  /*10a40*/  @!P2 IMAD.IADD R30, R30, 0x1, -R59 ;  /* 0x000000011e1ea824 */ /* 0x000fe200078e0a3b */
[----:B------:R-:W-:Y:S01]  /*10a50*/  ISETP.GT.U32.AND P2, PT, R59, R26, PT ;  /* 0x0000001a3b00720c */ /* 0x000fe20003f44070 */
[----:B------:R-:W-:Y:S02]  /*10a60*/  IMAD.MOV R9, RZ, RZ, -R9 ;  /* 0x000000ffff097224 */ /* 0x000fe400078e0a09 */
[----:B------:R-:W-:-:S04]  /*10a70*/  IMAD.HI.U32 R12, R2, R22, RZ ;  /* 0x00000016020c7227 */ /* 0x000fc800078e00ff */
[----:B------:R-:W-:Y:S02]  /*10a80*/  IMAD R24, R59, R9, R24 ;  /* 0x000000093b187224 */ /* 0x000fe400078e0218 */
[----:B------:R-:W-:Y:S02]  /*10a90*/  IMAD.MOV R9, RZ, RZ, -R12 ;  /* 0x000000ffff097224 */ /* 0x000fe400078e0a0c */
[--C-:B------:R-:W-:Y:S01]  /*10aa0*/  @!P0 IMAD.IADD R29, R29, 0x1, -R59.reuse ;  /* 0x000000011d1d8824 */ /* 0x100fe200078e0a3b */
[C---:B------:R-:W-:Y:S01]  /*10ab0*/  ISETP.GT.U32.AND P0, PT, R59.reuse, R25, PT ;  /* 0x000000193b00720c */ /* 0x040fe20003f04070 */
[C---:B------:R-:W-:Y:S01]  /*10ac0*/  IMAD R22, R59.reuse, R9, R22 ;  /* 0x000000093b167224 */ /* 0x040fe200078e0216 */
[----:B------:R-:W-:Y:S01]  /*10ad0*/  IABS R27, R27 ;  /* 0x0000001b001b7213 */ /* 0x000fe20000000000 */
[----:B------:R-:W-:Y:S01]  /*10ae0*/  @!P2 IMAD.IADD R26, R26, 0x1, -R59 ;  /* 0x000000011a1aa824 */ /* 0x000fe200078e0a3b */
[----:B------:R-:W-:Y:S02]  /*10af0*/  IABS R23, R23 ;  /* 0x0000001700177213 */ /* 0x000fe40000000000 */
[----:B------:R-:W-:Y:S01]  /*10b00*/  ISETP.GT.U32.AND P2, PT, R59, R22, PT ;  /* 0x000000163b00720c */ /* 0x000fe20003f44070 */
[----:B------:R-:W-:Y:S01]  /*10b10*/  IMAD.HI.U32 R11, R2, R27, RZ ;  /* 0x0000001b020b7227 */ /* 0x000fe200078e00ff */
[----:B------:R-:W-:-:S02]  /*10b20*/  IABS R20, R52 ;  /* 0x0000003400147213 */ /* 0x000fc40000000000 */
[----:B--2---:R-:W-:Y:S01]  /*10b30*/  IABS R18, R60 ;  /* 0x0000003c00127213 */ /* 0x004fe20000000000 */
[----:B------:R-:W-:Y:S01]  /*10b40*/  IMAD.MOV R11, RZ, RZ, -R11 ;  /* 0x000000ffff0b7224 */ /* 0x000fe200078e0a0b */
[----:B------:R-:W2:Y:S01]  /*10b50*/  LDL R60, [R1+0x2b30] ;  /* 0x002b3000013c7983 */ /* 0x000ea20000100800 */
[----:B------:R-:W-:Y:S01]  /*10b60*/  @!P0 IMAD.IADD R25, R25, 0x1, -R59 ;  /* 0x0000000119198824 */ /* 0x000fe200078e0a3b */
[----:B------:R-:W-:Y:S01]  /*10b70*/  ISETP.GT.U32.AND P0, PT, R59, R26, PT ;  /* 0x0000001a3b00720c */ /* 0x000fe20003f04070 */
[C---:B------:R-:W-:Y:S01]  /*10b80*/  IMAD.HI.U32 R10, R2.reuse, R23, RZ ;  /* 0x00000017020a7227 */ /* 0x040fe200078e00ff */
[----:B------:R-:W2:Y:S03]  /*10b90*/  LDL.LU R51, [R1+0x1144] ;  /* 0x0011440001337983 */ /* 0x000ea60000300800 */
[----:B------:R-:W-:-:S04]  /*10ba0*/  IMAD.HI.U32 R13, R2, R21, RZ ;  /* 0x00000015020d7227 */ /* 0x000fc800078e00ff */
[----:B0-----:R-:W-:-:S04]  /*10bb0*/  IMAD.HI.U32 R8, R2, R20, RZ ;  /* 0x0000001402087227 */ /* 0x001fc800078e00ff */
[C---:B------:R-:W-:Y:S02]  /*10bc0*/  IMAD R27, R59.reuse, R11, R27 ;  /* 0x0000000b3b1b7224 */ /* 0x040fe400078e021b */
[----:B------:R-:W-:Y:S02]  /*10bd0*/  IMAD.MOV R11, RZ, RZ, -R10 ;  /* 0x000000ffff0b7224 */ /* 0x000fe400078e0a0a */
[----:B------:R-:W-:Y:S02]  /*10be0*/  IMAD.MOV R10, RZ, RZ, -R13 ;  /* 0x000000ffff0a7224 */ /* 0x000fe400078e0a0d */
[----:B------:R-:W-:Y:S02]  /*10bf0*/  IMAD.MOV R8, RZ, RZ, -R8 ;  /* 0x000000ffff087224 */ /* 0x000fe400078e0a08 */
[----:B------:R-:W-:Y:S02]  /*10c00*/  @!P2 IMAD.IADD R22, R22, 0x1, -R59 ;  /* 0x000000011616a824 */ /* 0x000fe400078e0a3b */
[----:B------:R-:W-:-:S02]  /*10c10*/  IMAD R21, R59, R10, R21 ;  /* 0x0000000a3b157224 */ /* 0x000fc400078e0215 */
[C---:B------:R-:W-:Y:S02]  /*10c20*/  IMAD R20, R59.reuse, R8, R20 ;  /* 0x000000083b147224 */ /* 0x040fe400078e0214 */
[----:B------:R-:W-:Y:S01]  /*10c30*/  IMAD.HI.U32 R8, R2, R19, RZ ;  /* 0x0000001302087227 */ /* 0x000fe200078e00ff */
[----:B------:R-:W-:-:S03]  /*10c40*/  ISETP.GT.U32.AND P2, PT, R59, R22, PT ;  /* 0x000000163b00720c */ /* 0x000fc60003f44070 */
[----:B------:R-:W-:Y:S01]  /*10c50*/  @!P0 IMAD.IADD R26, R26, 0x1, -R59 ;  /* 0x000000011a1a8824 */ /* 0x000fe200078e0a3b */
[C---:B------:R-:W-:Y:S01]  /*10c60*/  ISETP.GT.U32.AND P0, PT, R59.reuse, R21, PT ;  /* 0x000000153b00720c */ /* 0x040fe20003f04070 */
[----:B------:R-:W-:Y:S02]  /*10c70*/  IMAD.MOV R8, RZ, RZ, -R8 ;  /* 0x000000ffff087224 */ /* 0x000fe400078e0a08 */
[----:B------:R-:W-:Y:S02]  /*10c80*/  @!P3 IMAD.MOV R7, RZ, RZ, -R7 ;  /* 0x000000ffff07b224 */ /* 0x000fe400078e0a07 */
[----:B------:R-:W-:Y:S02]  /*10c90*/  IMAD R19, R59, R8, R19 ;  /* 0x000000083b137224 */ /* 0x000fe400078e0213 */
[----:B------:R-:W-:Y:S01]  /*10ca0*/  IMAD.MOV.U32 R8, RZ, RZ, R6 ;  /* 0x000000ffff087224 */ /* 0x000fe200078e0006 */
[----:B------:R0:W-:Y:S01]  /*10cb0*/  STL [R1+0x2dc], R7 ;  /* 0x0002dc0701007387 */ /* 0x0001e20000100800 */
[----:B------:R-:W-:-:S02]  /*10cc0*/  @!P2 IMAD.IADD R22, R22, 0x1, -R59 ;  /* 0x000000011616a824 */ /* 0x000fc400078e0a3b */
[----:B------:R-:W-:Y:S01]  /*10cd0*/  @!P5 IMAD.MOV R8, RZ, RZ, -R8 ;  /* 0x000000ffff08d224 */ /* 0x000fe200078e0a08 */
[----:B---3--:R-:W-:Y:S01]  /*10ce0*/  ISETP.GE.AND P2, PT, R53, RZ, PT ;  /* 0x000000ff3500720c */ /* 0x008fe20003f46270 */
[----:B------:R-:W3:Y:S01]  /*10cf0*/  LDL.LU R52, [R1+0x1148] ;  /* 0x0011480001347983 */ /* 0x000ee20000300800 */
[----:B------:R-:W-:Y:S01]  /*10d00*/  @!P0 IMAD.IADD R21, R21, 0x1, -R59 ;  /* 0x0000000115158824 */ /* 0x000fe200078e0a3b */
[----:B------:R-:W-:Y:S02]  /*10d10*/  ISETP.GE.AND P0, PT, R57, RZ, PT ;  /* 0x000000ff3900720c */ /* 0x000fe40003f06270 */
[----:B------:R-:W3:Y:S04]  /*10d20*/  LDL R53, [R1+0x2b3c] ;  /* 0x002b3c0001357983 */ /* 0x000ee80000100800 */
[----:B------:R1:W-:Y:S04]  /*10d30*/  STL [R1+0x2d8], R8 ;  /* 0x0002d80801007387 */ /* 0x0003e80000100800 */
[----:B------:R-:W3:Y:S01]  /*10d40*/  LDL R57, [R1+0x2b44] ;  /* 0x002b440001397983 */ /* 0x000ee20000100800 */
[----:B----4-:R-:W-:-:S03]  /*10d50*/  IABS R15, R56 ;  /* 0x00000038000f7213 */ /* 0x010fc60000000000 */
[----:B------:R-:W4:Y:S01]  /*10d60*/  LDL R56, [R1+0x2b48] ;  /* 0x002b480001387983 */ /* 0x000f220000100800 */
[----:B------:R-:W-:-:S13]  /*10d70*/  ISETP.GT.U32.AND P1, PT, R59, R27, PT ;  /* 0x0000001b3b00720c */ /* 0x000fda0003f24070 */
[----:B------:R-:W-:Y:S01]  /*10d80*/  @!P1 IMAD.IADD R27, R27, 0x1, -R59 ;  /* 0x000000011b1b9824 */ /* 0x000fe200078e0a3b */
[----:B------:R-:W-:-:S04]  /*10d90*/  ISETP.GT.U32.AND P1, PT, R59, R28, PT ;  /* 0x0000001c3b00720c */ /* 0x000fc80003f24070 */
[----:B------:R-:W-:-:S09]  /*10da0*/  ISETP.GT.U32.AND P4, PT, R59, R27, PT ;  /* 0x0000001b3b00720c */ /* 0x000fd20003f84070 */
[----:B------:R-:W-:Y:S01]  /*10db0*/  @!P1 IMAD.IADD R28, R28, 0x1, -R59 ;  /* 0x000000011c1c9824 */ /* 0x000fe200078e0a3b */
[C---:B------:R-:W-:Y:S01]  /*10dc0*/  ISETP.GT.U32.AND P1, PT, R59.reuse, R24, PT ;  /* 0x000000183b00720c */ /* 0x040fe20003f24070 */
[----:B------:R-:W-:Y:S02]  /*10dd0*/  IMAD R23, R59, R11, R23 ;  /* 0x0000000b3b177224 */ /* 0x000fe400078e0217 */
[----:B------:R-:W-:-:S10]  /*10de0*/  @!P4 IMAD.IADD R27, R27, 0x1, -R59 ;  /* 0x000000011b1bc824 */ /* 0x000fd400078e0a3b */
[----:B------:R-:W-:Y:S01]  /*10df0*/  @!P1 IMAD.IADD R24, R24, 0x1, -R59 ;  /* 0x0000000118189824 */ /* 0x000fe200078e0a3b */
[C---:B------:R-:W-:Y:S02]  /*10e00*/  ISETP.GT.U32.AND P1, PT, R59.reuse, R25, PT ;  /* 0x000000193b00720c */ /* 0x040fe40003f24070 */
[----:B------:R-:W-:Y:S01]  /*10e10*/  ISETP.GT.U32.AND P4, PT, R59, R23, PT ;  /* 0x000000173b00720c */ /* 0x000fe20003f84070 */
[----:B------:R-:W-:-:S10]  /*10e20*/  IMAD.HI.U32 R9, R2, R18, RZ ;  /* 0x0000001202097227 */ /* 0x000fd400078e00ff */
[--C-:B------:R-:W-:Y:S01]  /*10e30*/  @!P1 IMAD.IADD R25, R25, 0x1, -R59.reuse ;  /* 0x0000000119199824 */ /* 0x100fe200078e0a3b */
[----:B------:R-:W-:Y:S01]  /*10e40*/  ISETP.GT.U32.AND P1, PT, R59, R20, PT ;  /* 0x000000143b00720c */ /* 0x000fe20003f24070 */
[----:B------:R-:W-:Y:S02]  /*10e50*/  @!P4 IMAD.IADD R23, R23, 0x1, -R59 ;  /* 0x000000011717c824 */ /* 0x000fe400078e0a3b */
[----:B0-----:R-:W-:Y:S01]  /*10e60*/  IMAD.MOV R7, RZ, RZ, -R9 ;  /* 0x000000ffff077224 */ /* 0x001fe200078e0a09 */
[C---:B------:R-:W-:Y:S02]  /*10e70*/  ISETP.GT.U32.AND P4, PT, R59.reuse, R24, PT ;  /* 0x000000183b00720c */ /* 0x040fe40003f84070 */
[C---:B------:R-:W-:Y:S01]  /*10e80*/  ISETP.GT.U32.AND P3, PT, R59.reuse, R23, PT ;  /* 0x000000173b00720c */ /* 0x040fe20003f64070 */
[----:B------:R-:W-:Y:S02]  /*10e90*/  IMAD R18, R59, R7, R18 ;  /* 0x000000073b127224 */ /* 0x000fe400078e0212 */
[----:B------:R-:W-:-:S04]  /*10ea0*/  IMAD.HI.U32 R7, R2, R17, RZ ;  /* 0x0000001102077227 */ /* 0x000fc800078e00ff */
[----:B------:R-:W-:Y:S01]  /*10eb0*/  @!P1 IMAD.IADD R20, R20, 0x1, -R59 ;  /* 0x0000000114149824 */ /* 0x000fe200078e0a3b */
[----:B------:R-:W-:Y:S01]  /*10ec0*/  ISETP.GT.U32.AND P1, PT, R59, R21, PT ;  /* 0x000000153b00720c */ /* 0x000fe20003f24070 */
[----:B------:R-:W-:-:S04]  /*10ed0*/  IMAD.MOV R7, RZ, RZ, -R7 ;  /* 0x000000ffff077224 */ /* 0x000fc800078e0a07 */
[----:B------:R-:W-:Y:S02]  /*10ee0*/  IMAD R17, R59, R7, R17 ;  /* 0x000000073b117224 */ /* 0x000fe400078e0211 */
[--C-:B------:R-:W-:Y:S01]  /*10ef0*/  @!P3 IMAD.IADD R23, R23, 0x1, -R59.reuse ;  /* 0x000000011717b824 */ /* 0x100fe200078e0a3b */
[C---:B------:R-:W-:Y:S01]  /*10f00*/  ISETP.GT.U32.AND P3, PT, R59.reuse, R18, PT ;  /* 0x000000123b00720c */ /* 0x040fe20003f64070 */
[----:B------:R-:W-:Y:S01]  /*10f10*/  @!P4 IMAD.IADD R24, R24, 0x1, -R59 ;  /* 0x000000011818c824 */ /* 0x000fe200078e0a3b */
[----:B------:R-:W-:-:S03]  /*10f20*/  ISETP.GT.U32.AND P4, PT, R59, R19, PT ;  /* 0x000000133b00720c */ /* 0x000fc60003f84070 */
[----:B------:R-:W-:Y:S01]  /*10f30*/  @!P1 IMAD.IADD R21, R21, 0x1, -R59 ;  /* 0x0000000115159824 */ /* 0x000fe200078e0a3b */
[----:B------:R-:W-:Y:S01]  /*10f40*/  ISETP.GT.U32.AND P1, PT, R59, R17, PT ;  /* 0x000000113b00720c */ /* 0x000fe20003f24070 */
[----:B-1----:R-:W-:-:S04]  /*10f50*/  IMAD.MOV.U32 R8, RZ, RZ, R5 ;  /* 0x000000ffff087224 */ /* 0x002fc800078e0005 */
[----:B------:R-:W-:Y:S02]  /*10f60*/  @!P6 IMAD.MOV R8, RZ, RZ, -R8 ;  /* 0x000000ffff08e224 */ /* 0x000fe400078e0a08 */
[--C-:B------:R-:W-:Y:S01]  /*10f70*/  @!P3 IMAD.IADD R18, R18, 0x1, -R59.reuse ;  /* 0x000000011212b824 */ /* 0x100fe200078e0a3b */
[----:B--2---:R-:W-:Y:S02]  /*10f80*/  IABS R16, R60 ;  /* 0x0000003c00107213 */ /* 0x004fe40000000000 */
[----:B------:R-:W2:Y:S04]  /*10f90*/  LDL R60, [R1+0x2b40] ;  /* 0x002b4000013c7983 */ /* 0x000ea80000100800 */
[----:B------:R-:W2:Y:S01]  /*10fa0*/  LDL.LU R61, [R1+0x78] ;  /* 0x00007800013d7983 */ /* 0x000ea20000300800 */
[--C-:B------:R-:W-:Y:S01]  /*10fb0*/  @!P4 IMAD.IADD R19, R19, 0x1, -R59.reuse ;  /* 0x000000011313c824 */ /* 0x100fe200078e0a3b */
[----:B------:R-:W-:Y:S01]  /*10fc0*/  ISETP.GT.U32.AND P4, PT, R59, R20, PT ;  /* 0x000000143b00720c */ /* 0x000fe20003f84070 */
[----:B------:R-:W-:Y:S01]  /*10fd0*/  @!P1 IMAD.IADD R17, R17, 0x1, -R59 ;  /* 0x0000000111119824 */ /* 0x000fe200078e0a3b */
[----:B------:R-:W-:-:S02]  /*10fe0*/  ISETP.GE.AND P1, PT, R58, RZ, PT ;  /* 0x000000ff3a00720c */ /* 0x000fc40003f26270 */
[----:B------:R-:W-:Y:S01]  /*10ff0*/  ISETP.GT.U32.AND P3, PT, R59, R18, PT ;  /* 0x000000123b00720c */ /* 0x000fe20003f64070 */
[----:B------:R-:W2:Y:S04]  /*11000*/  LDL R58, [R1+0x2b4c] ;  /* 0x002b4c00013a7983 */ /* 0x000ea80000100800 */
[----:B------:R0:W-:Y:S01]  /*11010*/  STL [R1+0x2d4], R8 ;  /* 0x0002d40801007387 */ /* 0x0001e20000100800 */
[----:B------:R-:W-:Y:S01]  /*11020*/  IMAD.MOV.U32 R41, RZ, RZ, R3 ;  /* 0x000000ffff297224 */ /* 0x000fe200078e0003 */
[----:B------:R-:W-:-:S03]  /*11030*/  IABS R14, R50 ;  /* 0x00000032000e7213 */ /* 0x000fc60000000000 */
[----:B------:R-:W-:Y:S02]  /*11040*/  @!P2 IMAD.MOV R41, RZ, RZ, -R41 ;  /* 0x000000ffff29a224 */ /* 0x000fe400078e0a29 */
[--C-:B------:R-:W-:Y:S01]  /*11050*/  @!P4 IMAD.IADD R20, R20, 0x1, -R59.reuse ;  /* 0x000000011414c824 */ /* 0x100fe200078e0a3b */
[----:B------:R-:W-:Y:S01]  /*11060*/  ISETP.GE.AND P4, PT, R51, RZ, PT ;  /* 0x000000ff3300720c */ /* 0x000fe20003f86270 */
[----:B------:R-:W-:Y:S01]  /*11070*/  @!P3 IMAD.IADD R18, R18, 0x1, -R59 ;  /* 0x000000011212b824 */ /* 0x000fe200078e0a3b */
[----:B---3--:R-:W-:Y:S02]  /*11080*/  IABS R11, R57 ;  /* 0x00000039000b7213 */ /* 0x008fe40000000000 */
[----:B------:R-:W3:Y:S01]  /*11090*/  LDL R57, [R1+0x2b50] ;  /* 0x002b500001397983 */ /* 0x000ee20000100800 */
[----:B------:R-:W-:Y:S02]  /*110a0*/  ISETP.GE.AND P3, PT, R52, RZ, PT ;  /* 0x000000ff3400720c */ /* 0x000fe40003f66270 */
[----:B------:R-:W-:-:S02]  /*110b0*/  IABS R13, R53 ;  /* 0x00000035000d7213 */ /* 0x000fc40000000000 */
[----:B----4-:R-:W-:Y:S02]  /*110c0*/  IABS R10, R56 ;  /* 0x00000038000a7213 */ /* 0x010fe40000000000 */
[----:B------:R-:W4:Y:S04]  /*110d0*/  LDL R56, [R1+0x2b54] ;  /* 0x002b540001387983 */ /* 0x000f280000100800 */
[----:B------:R-:W4:Y:S04]  /*110e0*/  LDL.LU R50, [R1+0x1150] ;  /* 0x0011500001327983 */ /* 0x000f280000300800 */
[----:B------:R-:W4:Y:S04]  /*110f0*/  LDL.LU R51, [R1+0x1154] ;  /* 0x0011540001337983 */ /* 0x000f280000300800 */
[----:B------:R1:W-:Y:S04]  /*11100*/  STL [R1+0x2d0], R41 ;  /* 0x0002d02901007387 */ /* 0x0003e80000100800 */
[----:B------:R-:W4:Y:S04]  /*11110*/  LDL.LU R52, [R1+0x1158] ;  /* 0x0011580001347983 */ /* 0x000f280000300800 */
[----:B------:R-:W4:Y:S01]  /*11120*/  LDL R53, [R1+0x2b58] ;  /* 0x002b580001357983 */ /* 0x000f220000100800 */
[----:B------:R-:W-:-:S04]  /*11130*/  IMAD.HI.U32 R6, R2, R16, RZ ;  /* 0x0000001002067227 */ /* 0x000fc800078e00ff */
[----:B------:R-:W-:Y:S02]  /*11140*/  IMAD.MOV R6, RZ, RZ, -R6 ;  /* 0x000000ffff067224 */ /* 0x000fe400078e0a06 */
[----:B------:R-:W-:-:S04]  /*11150*/  IMAD.HI.U32 R7, R2, R15, RZ ;  /* 0x0000000f02077227 */ /* 0x000fc800078e00ff */
[----:B------:R-:W-:Y:S02]  /*11160*/  IMAD R16, R59, R6, R16 ;  /* 0x000000063b107224 */ /* 0x000fe400078e0210 */
        /* <DEDUP_REMOVED lines=9> */
[----:B------:R-:W-:Y:S01]  /*11200*/  @!P0 IMAD.MOV R4, RZ, RZ, -R4 ;  /* 0x000000ffff048224 */ /* 0x000fe200078e0a04 */
[----:B--2---:R-:W-:Y:S02]  /*11210*/  IABS R12, R60 ;  /* 0x0000003c000c7213 */ /* 0x004fe40000000000 */
[----:B------:R-:W-:-:S03]  /*11220*/  IABS R60, R61 ;  /* 0x0000003d003c7213 */ /* 0x000fc60000000000 */
[----:B------:R-:W-:Y:S01]  /*11230*/  IMAD.HI.U32 R6, R2, R12, RZ ;  /* 0x0000000c02067227 */ /* 0x000fe200078e00ff */
[----:B0-----:R-:W0:Y:S03]  /*11240*/  I2F.RP R8, R60 ;  /* 0x0000003c00087306 */ /* 0x001e260000209400 */
[----:B------:R-:W-:-:S04]  /*11250*/  IMAD.MOV R5, RZ, RZ, -R6 ;  /* 0x000000ffff057224 */ /* 0x000fc800078e0a06 */
[----:B------:R-:W-:Y:S02]  /*11260*/  IMAD R12, R59, R5, R12 ;  /* 0x000000053b0c7224 */ /* 0x000fe400078e020c */
[----:B------:R-:W-:-:S04]  /*11270*/  IMAD.MOV R5, RZ, RZ, -R7 ;  /* 0x000000ffff057224 */ /* 0x000fc800078e0a07 */
[----:B------:R-:W-:Y:S02]  /*11280*/  IMAD R11, R59, R5, R11 ;  /* 0x000000053b0b7224 */ /* 0x000fe400078e020b */
[----:B0-----:R3:W0:Y:S01]  /*11290*/  MUFU.RCP R5, R8 ;  /* 0x0000000800057308 */ /* 0x0016220000001000 */
[----:B------:R-:W-:Y:S01]  /*112a0*/  IMAD.HI.U32 R6, R2, R10, RZ ;  /* 0x0000000a02067227 */ /* 0x000fe200078e00ff */
[----:B------:R-:W-:Y:S02]  /*112b0*/  IABS R9, R58 ;  /* 0x0000003a00097213 */ /* 0x000fe40000000000 */
[----:B------:R-:W2:Y:S01]  /*112c0*/  LDL R58, [R1+0x2b5c] ;  /* 0x002b5c00013a7983 */ /* 0x000ea20000100800 */
[----:B------:R-:W-:-:S04]  /*112d0*/  IMAD.MOV R6, RZ, RZ, -R6 ;  /* 0x000000ffff067224 */ /* 0x000fc800078e0a06 */
[----:B------:R-:W-:Y:S01]  /*112e0*/  IMAD R10, R59, R6, R10 ;  /* 0x000000063b0a7224 */ /* 0x000fe200078e020a */
[----:B---3--:R-:W-:Y:S02]  /*112f0*/  IABS R8, R57 ;  /* 0x0000003900087213 */ /* 0x008fe40000000000 */
[----:B------:R-:W3:Y:S04]  /*11300*/  LDL R57, [R1+0x2a34] ;  /* 0x002a340001397983 */ /* 0x000ee80000100800 */
[----:B------:R0:W-:Y:S04]  /*11310*/  STL [R1+0x2cc], R4 ;  /* 0x0002cc0401007387 */ /* 0x0001e80000100800 */
[----:B-1----:R-:W3:Y:S04]  /*11320*/  LDL R41, [R1+0x1134] ;  /* 0x0011340001297983 */ /* 0x002ee80000100800 */
[----:B------:R-:W3:Y:S01]  /*11330*/  LDL R42, [R1+0x1138] ;  /* 0x00113800012a7983 */ /* 0x000ee20000100800 */
[----:B0-----:R-:W-:-:S03]  /*11340*/  VIADD R4, R5, 0xffffffe ;  /* 0x0ffffffe05047836 */ /* 0x001fc60000000000 */
[----:B------:R-:W3:Y:S01]  /*11350*/  LDL R43, [R1+0x113c] ;  /* 0x00113c00012b7983 */ /* 0x000ee20000100800 */
[----:B------:R0:W1:Y:S03]  /*11360*/  F2I.FTZ.U32.TRUNC.NTZ R5, R4 ;  /* 0x0000000400057305 */ /* 0x000066000021f000 */
[----:B------:R-:W3:Y:S01]  /*11370*/  LDL R44, [R1+0x1130] ;  /* 0x00113000012c7983 */ /* 0x000ee20000100800 */
[----:B----4-:R-:W-:-:S03]  /*11380*/  IABS R7, R56 ;  /* 0x0000003800077213 */ /* 0x010fc60000000000 */
[----:B------:R-:W4:Y:S02]  /*11390*/  LDL R56, [R1+0x2a38] ;  /* 0x002a380001387983 */ /* 0x000f240000100800 */
[----:B------:R-:W-:-:S04]  /*113a0*/  IMAD.HI.U32 R6, R2, R7, RZ ;  /* 0x0000000702067227 */ /* 0x000fc800078e00ff */
[----:B0-----:R-:W-:Y:S01]  /*113b0*/  IMAD.MOV R4, RZ, RZ, -R6 ;  /* 0x000000ffff047224 */ /* 0x001fe200078e0a06 */
[----:B------:R-:W-:Y:S02]  /*113c0*/  IABS R6, R53 ;  /* 0x0000003500067213 */ /* 0x000fe40000000000 */
[----:B------:R-:W4:Y:S01]  /*113d0*/  LDL R53, [R1+0x70] ;  /* 0x0000700001357983 */ /* 0x000f220000100800 */
[----:B------:R-:W-:-:S13]  /*113e0*/  ISETP.GT.U32.AND P5, PT, R59, R19, PT ;  /* 0x000000133b00720c */ /* 0x000fda0003fa4070 */
[----:B------:R-:W-:Y:S01]  /*113f0*/  @!P5 IMAD.IADD R19, R19, 0x1, -R59 ;  /* 0x000000011313d824 */ /* 0x000fe200078e0a3b */
[C---:B------:R-:W-:Y:S02]  /*11400*/  ISETP.GT.U32.AND P5, PT, R59.reuse, R16, PT ;  /* 0x000000103b00720c */ /* 0x040fe40003fa4070 */
[----:B------:R-:W-:-:S11]  /*11410*/  ISETP.GT.U32.AND P6, PT, R59, R17, PT ;  /* 0x000000113b00720c */ /* 0x000fd60003fc4070 */
[----:B------:R-:W-:-:S05]  /*11420*/  @!P5 IMAD.IADD R16, R16, 0x1, -R59 ;  /* 0x000000011010d824 */ /* 0x000fca00078e0a3b */
[----:B------:R-:W-:Y:S01]  /*11430*/  ISETP.GT.U32.AND P5, PT, R59, R16, PT ;  /* 0x000000103b00720c */ /* 0x000fe20003fa4070 */
[----:B------:R-:W-:Y:S01]  /*11440*/  @!P6 IMAD.IADD R17, R17, 0x1, -R59 ;  /* 0x000000011111e824 */ /* 0x000fe200078e0a3b */
[----:B------:R-:W-:-:S11]  /*11450*/  ISETP.GT.U32.AND P6, PT, R59, R15, PT ;  /* 0x0000000f3b00720c */ /* 0x000fd60003fc4070 */
[--C-:B------:R-:W-:Y:S01]  /*11460*/  @!P5 IMAD.IADD R16, R16, 0x1, -R59.reuse ;  /* 0x000000011010d824 */ /* 0x100fe200078e0a3b */
[----:B------:R-:W-:Y:S01]  /*11470*/  ISETP.GT.U32.AND P5, PT, R59, R14, PT ;  /* 0x0000000e3b00720c */ /* 0x000fe20003fa4070 */
[----:B------:R-:W-:Y:S01]  /*11480*/  @!P6 IMAD.IADD R15, R15, 0x1, -R59 ;  /* 0x000000010f0fe824 */ /* 0x000fe200078e0a3b */
[----:B------:R-:W-:-:S11]  /*11490*/  ISETP.GT.U32.AND P6, PT, R59, R13, PT ;  /* 0x0000000d3b00720c */ /* 0x000fd60003fc4070 */
[--C-:B------:R-:W-:Y:S01]  /*114a0*/  @!P5 IMAD.IADD R14, R14, 0x1, -R59.reuse ;  /* 0x000000010e0ed824 */ /* 0x100fe200078e0a3b */
[----:B------:R-:W-:Y:S01]  /*114b0*/  ISETP.GT.U32.AND P5, PT, R59, R12, PT ;  /* 0x0000000c3b00720c */ /* 0x000fe20003fa4070 */
[----:B------:R-:W-:Y:S01]  /*114c0*/  @!P6 IMAD.IADD R13, R13, 0x1, -R59 ;  /* 0x000000010d0de824 */ /* 0x000fe200078e0a3b */
[C---:B------:R-:W-:Y:S01]  /*114d0*/  ISETP.GT.U32.AND P6, PT, R59.reuse, R15, PT ;  /* 0x0000000f3b00720c */ /* 0x040fe20003fc4070 */
[----:B------:R-:W-:Y:S01]  /*114e0*/  IMAD.HI.U32 R3, R2, R9, RZ ;  /* 0x0000000902037227 */ /* 0x000fe200078e00ff */
[----:B------:R-:W-:-:S03]  /*114f0*/  ISETP.GT.U32.AND P2, PT, R59, R14, PT ;  /* 0x0000000e3b00720c */ /* 0x000fc60003f44070 */
[----:B------:R-:W-:-:S06]  /*11500*/  IMAD.MOV R3, RZ, RZ, -R3 ;  /* 0x000000ffff037224 */ /* 0x000fcc00078e0a03 */
[----:B------:R-:W-:Y:S02]  /*11510*/  @!P5 IMAD.IADD R12, R12, 0x1, -R59 ;  /* 0x000000010c0cd824 */ /* 0x000fe400078e0a3b */
[----:B------:R-:W-:-:S03]  /*11520*/  IMAD R9, R59, R3, R9 ;  /* 0x000000033b097224 */ /* 0x000fc600078e0209 */
[----:B------:R-:W-:Y:S01]  /*11530*/  ISETP.GT.U32.AND P0, PT, R59, R12, PT ;  /* 0x0000000c3b00720c */ /* 0x000fe20003f04070 */
[----:B------:R-:W-:-:S04]  /*11540*/  IMAD.HI.U32 R3, R2, R8, RZ ;  /* 0x0000000802037227 */ /* 0x000fc800078e00ff */
[----:B------:R-:W-:Y:S01]  /*11550*/  @!P6 IMAD.IADD R15, R15, 0x1, -R59 ;  /* 0x000000010f0fe824 */ /* 0x000fe200078e0a3b */
[C---:B------:R-:W-:Y:S01]  /*11560*/  ISETP.GT.U32.AND P6, PT, R59.reuse, R11, PT ;  /* 0x0000000b3b00720c */ /* 0x040fe20003fc4070 */
[----:B------:R-:W-:Y:S02]  /*11570*/  IMAD.MOV R3, RZ, RZ, -R3 ;  /* 0x000000ffff037224 */ /* 0x000fe400078e0a03 */
[--C-:B------:R-:W-:Y:S02]  /*11580*/  @!P2 IMAD.IADD R14, R14, 0x1, -R59.reuse ;  /* 0x000000010e0ea824 */ /* 0x100fe400078e0a3b */
[C---:B------:R-:W-:Y:S01]  /*11590*/  IMAD R8, R59.reuse, R3, R8 ;  /* 0x000000033b087224 */ /* 0x040fe200078e0208 */
[C---:B------:R-:W-:Y:S01]  /*115a0*/  ISETP.GT.U32.AND P2, PT, R59.reuse, R10, PT ;  /* 0x0000000a3b00720c */ /* 0x040fe20003f44070 */
[----:B------:R-:W-:Y:S01]  /*115b0*/  @!P0 IMAD.IADD R12, R12, 0x1, -R59 ;  /* 0x000000010c0c8824 */ /* 0x000fe200078e0a3b */
[----:B------:R-:W-:Y:S01]  /*115c0*/  ISETP.GE.AND P0, PT, R50, RZ, PT ;  /* 0x000000ff3200720c */ /* 0x000fe20003f06270 */
[----:B------:R-:W-:-:S02]  /*115d0*/  IMAD R7, R59, R4, R7 ;  /* 0x000000043b077224 */ /* 0x000fc400078e0207 */
[----:B------:R-:W-:Y:S02]  /*115e0*/  IMAD.MOV.U32 R4, RZ, RZ, RZ ;  /* 0x000000ffff047224 */ /* 0x000fe400078e00ff */
[----:B------:R-:W-:Y:S01]  /*115f0*/  @!P6 IMAD.IADD R11, R11, 0x1, -R59 ;  /* 0x000000010b0be824 */ /* 0x000fe200078e0a3b */
[----:B------:R-:W-:-:S05]  /*11600*/  ISETP.GE.AND P6, PT, R51, RZ, PT ;  /* 0x000000ff3300720c */ /* 0x000fca0003fc6270 */
[----:B------:R-:W-:Y:S01]  /*11610*/  @!P2 IMAD.IADD R10, R10, 0x1, -R59 ;  /* 0x000000010a0aa824 */ /* 0x000fe200078e0a3b */
[----:B------:R-:W-:Y:S02]  /*11620*/  ISETP.GE.AND P2, PT, R52, RZ, PT ;  /* 0x000000ff3400720c */ /* 0x000fe40003f46270 */
[----:B--2---:R-:W-:-:S05]  /*11630*/  IABS R3, R58 ;  /* 0x0000003a00037213 */ /* 0x004fca0000000000 */
[----:B------:R-:W-:-:S04]  /*11640*/  IMAD.HI.U32 R51, R2, R3, RZ ;  /* 0x0000000302337227 */ /* 0x000fc800078e00ff */
[----:B------:R-:W-:Y:S02]  /*11650*/  IMAD.MOV R51, RZ, RZ, -R51 ;  /* 0x000000ffff337224 */ /* 0x000fe400078e0a33 */
[----:B------:R-:W-:Y:S01]  /*11660*/  IMAD.HI.U32 R52, R2, R6, RZ ;  /* 0x0000000602347227 */ /* 0x000fe200078e00ff */
[----:B---3--:R-:W-:-:S05]  /*11670*/  IABS R57, R57 ;  /* 0x0000003900397213 */ /* 0x008fca0000000000 */
[----:B------:R-:W-:-:S04]  /*11680*/  IMAD.HI.U32 R50, R2, R57, RZ ;  /* 0x0000003902327227 */ /* 0x000fc800078e00ff */
[----:B------:R-:W-:Y:S02]  /*11690*/  IMAD.MOV R50, RZ, RZ, -R50 ;  /* 0x000000ffff327224 */ /* 0x000fe400078e0a32 */
[----:B------:R-:W-:-:S04]  /*116a0*/  IMAD.MOV R52, RZ, RZ, -R52 ;  /* 0x000000ffff347224 */ /* 0x000fc800078e0a34 */
[----:B------:R-:W-:Y:S01]  /*116b0*/  IMAD R6, R59, R52, R6 ;  /* 0x000000343b067224 */ /* 0x000fe200078e0206 */
[----:B----4-:R-:W-:Y:S01]  /*116c0*/  IABS R58, R56 ;  /* 0x00000038003a7213 */ /* 0x010fe20000000000 */
[----:B-1----:R-:W-:-:S04]  /*116d0*/  IMAD.MOV R56, RZ, RZ, -R5 ;  /* 0x000000ffff387224 */ /* 0x002fc800078e0a05 */
[----:B------:R-:W-:Y:S02]  /*116e0*/  IMAD R56, R56, R60, RZ ;  /* 0x0000003c38387224 */ /* 0x000fe400078e02ff */
[----:B------:R-:W-:-:S04]  /*116f0*/  IMAD.HI.U32 R49, R2, R58, RZ ;  /* 0x0000003a02317227 */ /* 0x000fc800078e00ff */
[----:B------:R-:W-:-:S04]  /*11700*/  IMAD.HI.U32 R56, R5, R56, R4 ;  /* 0x0000003805387227 */ /* 0x000fc800078e0004 */
[C---:B------:R-:W-:Y:S01]  /*11710*/  IMAD R4, R59.reuse, R50, R57 ;  /* 0x000000323b047224 */ /* 0x040fe200078e0239 */
[----:B------:R-:W-:Y:S01]  /*11720*/  IABS R57, R53 ;  /* 0x0000003500397213 */ /* 0x000fe20000000000 */
[----:B------:R-:W-:Y:S02]  /*11730*/  IMAD.MOV R49, RZ, RZ, -R49 ;  /* 0x000000ffff317224 */ /* 0x000fe400078e0a31 */
[----:B------:R-:W-:Y:S02]  /*11740*/  IMAD R5, R59, R51, R3 ;  /* 0x000000333b057224 */ /* 0x000fe400078e0203 */
[----:B------:R-:W-:Y:S01]  /*11750*/  IMAD.HI.U32 R2, R2, R57, RZ ;  /* 0x0000003902027227 */ /* 0x000fe200078e00ff */
[----:B------:R-:W-:-:S03]  /*11760*/  IABS R50, R42 ;  /* 0x0000002a00327213 */ /* 0x000fc60000000000 */
[----:B------:R-:W-:Y:S01]  /*11770*/  IMAD R3, R59, R49, R58 ;  /* 0x000000313b037224 */ /* 0x000fe200078e023a */
[----:B------:R-:W-:Y:S01]  /*11780*/  IABS R58, R41 ;  /* 0x00000029003a7213 */ /* 0x000fe20000000000 */
[----:B------:R-:W-:Y:S01]  /*11790*/  IMAD.MOV R2, RZ, RZ, -R2 ;  /* 0x000000ffff027224 */ /* 0x000fe200078e0a02 */
[----:B------:R-:W-:Y:S01]  /*117a0*/  IABS R49, R43 ;  /* 0x0000002b00317213 */ /* 0x000fe20000000000 */
[----:B------:R-:W-:Y:S01]  /*117b0*/  IMAD.HI.U32 R53, R56, R50, RZ ;  /* 0x0000003238357227 */ /* 0x000fe200078e00ff */
[----:B------:R-:W-:-:S03]  /*117c0*/  IABS R51, R44 ;  /* 0x0000002c00337213 */ /* 0x000fc60000000000 */
[----:B------:R-:W-:Y:S02]  /*117d0*/  IMAD R2, R59, R2, R57 ;  /* 0x000000023b027224 */ /* 0x000fe400078e0239 */
[----:B------:R-:W-:-:S04]  /*117e0*/  IMAD.HI.U32 R57, R56, R58, RZ ;  /* 0x0000003a38397227 */ /* 0x000fc800078e00ff */
[----:B------:R-:W-:Y:S02]  /*117f0*/  IMAD.MOV.U32 R52, RZ, RZ, R49 ;  /* 0x000000ffff347224 */ /* 0x000fe400078e0031 */
[----:B------:R-:W-:Y:S02]  /*11800*/  IMAD.MOV R57, RZ, RZ, -R57 ;  /* 0x000000ffff397224 */ /* 0x000fe400078e0a39 */
[----:B------:R-:W-:Y:S02]  /*11810*/  IMAD.MOV R53, RZ, RZ, -R53 ;  /* 0x000000ffff357224 */ /* 0x000fe400078e0a35 */
[----:B------:R-:W-:-:S04]  /*11820*/  IMAD.HI.U32 R49, R56, R52, RZ ;  /* 0x0000003438317227 */ /* 0x000fc800078e00ff */
[----:B------:R-:W-:-:S04]  /*11830*/  IMAD.HI.U32 R51, R56, R51, RZ ;  /* 0x0000003338337227 */ /* 0x000fc800078e00ff */
[C---:B------:R-:W-:Y:S02]  /*11840*/  IMAD R56, R60.reuse, R57, R58 ;  /* 0x000000393c387224 */ /* 0x040fe400078e023a */
[----:B------:R-:W-:Y:S02]  /*11850*/  IMAD R57, R60, R53, R50 ;  /* 0x000000353c397224 */ /* 0x000fe400078e0232 */
[----:B------:R-:W2:Y:S04]  /*11860*/  LDL.LU R50, [R1+0x2c84] ;  /* 0x002c840001327983 */ /* 0x000ea80000300800 */
[----:B------:R-:W3:Y:S01]  /*11870*/  LDL.LU R53, [R1+0x2c80] ;  /* 0x002c800001357983 */ /* 0x000ee20000300800 */
[----:B------:R-:W-:-:S04]  /*11880*/  IMAD.MOV R49, RZ, RZ, -R49 ;  /* 0x000000ffff317224 */ /* 0x000fc800078e0a31 */
[----:B------:R-:W-:Y:S02]  /*11890*/  IMAD R58, R60, R49, R52 ;  /* 0x000000313c3a7224 */ /* 0x000fe400078e0234 */
[----:B------:R-:W-:Y:S01]  /*118a0*/  IMAD.MOV.U32 R49, RZ, RZ, R55 ;  /* 0x000000ffff317224 */ /* 0x000fe200078e0037 */
[----:B------:R-:W4:Y:S01]  /*118b0*/  LDL.LU R52, [R1+0x2c7c] ;  /* 0x002c7c0001347983 */ /* 0x000f220000300800 */
[----:B------:R-:W-:-:S03]  /*118c0*/  IMAD.MOV R55, RZ, RZ, -R51 ;  /* 0x000000ffff377224 */ /* 0x000fc600078e0a33 */
[----:B------:R-:W2:Y:S01]  /*118d0*/  LDL.LU R51, [R1+0x2c78] ;  /* 0x002c780001337983 */ /* 0x000ea20000300800 */
[----:B------:R-:W-:-:S05]  /*118e0*/  @!P4 IMAD.MOV R49, RZ, RZ, -R49 ;  /* 0x000000ffff31c224 */ /* 0x000fca00078e0a31 */
[----:B------:R3:W-:Y:S01]  /*118f0*/  STL [R1+0x2c8], R49 ;  /* 0x0002c83101007387 */ /* 0x0007e20000100800 */
[----:B------:R-:W-:-:S05]  /*11900*/  @!P3 IMAD.MOV R54, RZ, RZ, -R54 ;  /* 0x000000ffff36b224 */ /* 0x000fca00078e0a36 */
[----:B------:R-:W-:Y:S01]  /*11910*/  STL [R1+0x2c4], R54 ;  /* 0x0002c43601007387 */ /* 0x000fe20000100800 */
[----:B---3--:R-:W-:-:S04]  /*11920*/  IMAD.MOV.U32 R49, RZ, RZ, R53 ;  /* 0x000000ffff317224 */ /* 0x008fc800078e0035 */
[----:B------:R-:W-:-:S05]  /*11930*/  @!P1 IMAD.MOV R49, RZ, RZ, -R49 ;  /* 0x000000ffff319224 */ /* 0x000fca00078e0a31 */
[----:B------:R0:W-:Y:S04]  /*11940*/  STL [R1+0x2c0], R49 ;  /* 0x0002c03101007387 */ /* 0x0001e80000100800 */
[----:B0-----:R-:W3:Y:S01]  /*11950*/  LDL.LU R49, [R1+0x115c] ;  /* 0x00115c0001317983 */ /* 0x001ee20000300800 */
[----:B------:R-:W-:Y:S01]  /*11960*/  ISETP.GT.U32.AND P4, PT, R59, R11, PT ;  /* 0x0000000b3b00720c */ /* 0x000fe20003f84070 */
[----:B--2---:R-:W-:Y:S02]  /*11970*/  IMAD.MOV.U32 R53, RZ, RZ, R51 ;  /* 0x000000ffff357224 */ /* 0x004fe400078e0033 */
[----:B------:R-:W-:Y:S01]  /*11980*/  IMAD.MOV.U32 R54, RZ, RZ, R50 ;  /* 0x000000ffff367224 */ /* 0x000fe200078e0032 */
[----:B------:R-:W2:Y:S01]  /*11990*/  LDL.LU R51, [R1+0x1164] ;  /* 0x0011640001337983 */ /* 0x000ea20000300800 */
[----:B------:R-:W-:-:S02]  /*119a0*/  IMAD.MOV.U32 R50, RZ, RZ, R53 ;  /* 0x000000ffff327224 */ /* 0x000fc400078e0035 */
[----:B----4-:R-:W-:Y:S01]  /*119b0*/  @!P0 IMAD.MOV R52, RZ, RZ, -R52 ;  /* 0x000000ffff348224 */ /* 0x010fe200078e0a34 */
[----:B------:R-:W-:Y:S01]  /*119c0*/  STL [R1+0x2b8], R53 ;  /* 0x0002b83501007387 */ /* 0x000fe20000100800 */
[----:B------:R-:W-:-:S04]  /*119d0*/  @!P6 IMAD.MOV R50, RZ, RZ, -R50 ;  /* 0x000000ffff32e224 */ /* 0x000fc800078e0a32 */
[----:B------:R-:W-:Y:S01]  /*119e0*/  @!P4 IMAD.IADD R11, R11, 0x1, -R59 ;  /* 0x000000010b0bc824 */ /* 0x000fe200078e0a3b */
[----:B------:R-:W-:Y:S01]  /*119f0*/  ISETP.GT.U32.AND P4, PT, R59, R4, PT ;  /* 0x000000043b00720c */ /* 0x000fe20003f84070 */
[----:B------:R0:W-:Y:S01]  /*11a00*/  STL [R1+0x2bc], R52 ;  /* 0x0002bc3401007387 */ /* 0x0001e20000100800 */
[----:B------:R-:W-:-:S03]  /*11a10*/  @!P2 IMAD.MOV R54, RZ, RZ, -R54 ;  /* 0x000000ffff36a224 */ /* 0x000fc600078e0a36 */
[----:B0-----:R-:W4:Y:S04]  /*11a20*/  LDL.LU R52, [R1+0x1168] ;  /* 0x0011680001347983 */ /* 0x001f280000300800 */
[----:B------:R-:W2:Y:S04]  /*11a30*/  LDL.LU R53, [R1+0x116c] ;  /* 0x00116c0001357983 */ /* 0x000ea80000300800 */
[----:B------:R0:W-:Y:S01]  /*11a40*/  @!P6 STL [R1+0x2b8], R50 ;  /* 0x0002b8320100e387 */ /* 0x0001e20000100800 */
[----:B------:R-:W-:-:S03]  /*11a50*/  @!P4 IMAD.IADD R4, R4, 0x1, -R59 ;  /* 0x000000010404c824 */ /* 0x000fc600078e0a3b */
[----:B------:R1:W-:Y:S01]  /*11a60*/  STL [R1+0x2b4], R54 ;  /* 0x0002b43601007387 */ /* 0x0003e20000100800 */
[----:B0-----:R-:W-:-:S03]  /*11a70*/  IABS R50, R44 ;  /* 0x0000002c00327213 */ /* 0x001fc60000000000 */
[----:B-1----:R-:W2:Y:S02]  /*11a80*/  LDL.LU R54, [R1+0x1170] ;  /* 0x0011700001367983 */ /* 0x002ea40000300800 */
[----:B------:R-:W-:Y:S02]  /*11a90*/  IMAD R50, R60, R55, R50 ;  /* 0x000000373c327224 */ /* 0x000fe400078e0232 */
[----:B------:R-:W2:Y:S01]  /*11aa0*/  LDL.LU R55, [R1+0x1160] ;  /* 0x0011600001377983 */ /* 0x000ea20000300800 */
[----:B------:R-:W-:Y:S02]  /*11ab0*/  ISETP.GT.U32.AND P5, PT, R59, R13, PT ;  /* 0x0000000d3b00720c */ /* 0x000fe40003fa4070 */
[----:B---3--:R-:W-:Y:S02]  /*11ac0*/  ISETP.GE.AND P4, PT, R49, RZ, PT ;  /* 0x000000ff3100720c */ /* 0x008fe40003f86270 */
[----:B------:R-:W3:Y:S09]  /*11ad0*/  LDL.LU R49, [R1+0x2c74] ;  /* 0x002c740001317983 */ /* 0x000ef20000300800 */
[----:B------:R-:W-:Y:S01]  /*11ae0*/  @!P5 IMAD.IADD R13, R13, 0x1, -R59 ;  /* 0x000000010d0dd824 */ /* 0x000fe200078e0a3b */
[----:B------:R-:W-:-:S13]  /*11af0*/  ISETP.GT.U32.AND P5, PT, R59, R9, PT ;  /* 0x000000093b00720c */ /* 0x000fda0003fa4070 */
[----:B------:R-:W-:Y:S01]  /*11b00*/  @!P5 IMAD.IADD R9, R9, 0x1, -R59 ;  /* 0x000000010909d824 */ /* 0x000fe200078e0a3b */
[----:B------:R-:W-:-:S04]  /*11b10*/  ISETP.GT.U32.AND P5, PT, R59, R8, PT ;  /* 0x000000083b00720c */ /* 0x000fc80003fa4070 */
[C---:B------:R-:W-:Y:S02]  /*11b20*/  ISETP.GT.U32.AND P1, PT, R59.reuse, R9, PT ;  /* 0x000000093b00720c */ /* 0x040fe40003f24070 */
[----:B------:R-:W-:-:S07]  /*11b30*/  ISETP.GT.U32.AND P3, PT, R59, R10, PT ;  /* 0x0000000a3b00720c */ /* 0x000fce0003f64070 */
[----:B------:R-:W-:-:S05]  /*11b40*/  @!P5 IMAD.IADD R8, R8, 0x1, -R59 ;  /* 0x000000010808d824 */ /* 0x000fca00078e0a3b */
[----:B------:R-:W-:Y:S01]  /*11b50*/  ISETP.GT.U32.AND P0, PT, R59, R8, PT ;  /* 0x000000083b00720c */ /* 0x000fe20003f04070 */
[--C-:B------:R-:W-:Y:S01]  /*11b60*/  @!P1 IMAD.IADD R9, R9, 0x1, -R59.reuse ;  /* 0x0000000109099824 */ /* 0x100fe200078e0a3b */
[C---:B------:R-:W-:Y:S02]  /*11b70*/  ISETP.GT.U32.AND P1, PT, R59.reuse, R2, PT ;  /* 0x000000023b00720c */ /* 0x040fe40003f24070 */
[C---:B------:R-:W-:Y:S01]  /*11b80*/  ISETP.GT.U32.AND P5, PT, R59.reuse, R7, PT ;  /* 0x000000073b00720c */ /* 0x040fe20003fa4070 */
[----:B------:R-:W-:Y:S01]  /*11b90*/  @!P3 IMAD.IADD R10, R10, 0x1, -R59 ;  /* 0x000000010a0ab824 */ /* 0x000fe200078e0a3b */
[----:B------:R-:W-:-:S07]  /*11ba0*/  ISETP.GT.U32.AND P3, PT, R59, R3, PT ;  /* 0x000000033b00720c */ /* 0x000fce0003f64070 */
[--C-:B------:R-:W-:Y:S01]  /*11bb0*/  @!P0 IMAD.IADD R8, R8, 0x1, -R59.reuse ;  /* 0x0000000108088824 */ /* 0x100fe200078e0a3b */
[----:B------:R-:W-:Y:S01]  /*11bc0*/  ISETP.GT.U32.AND P0, PT, R60, R56, PT ;  /* 0x000000383c00720c */ /* 0x000fe20003f04070 */
[--C-:B------:R-:W-:Y:S01]  /*11bd0*/  @!P1 IMAD.IADD R2, R2, 0x1, -R59.reuse ;  /* 0x0000000102029824 */ /* 0x100fe200078e0a3b */
[----:B--2---:R-:W-:Y:S01]  /*11be0*/  ISETP.GE.AND P1, PT, R51, RZ, PT ;  /* 0x000000ff3300720c */ /* 0x004fe20003f26270 */
[--C-:B------:R-:W-:Y:S01]  /*11bf0*/  @!P5 IMAD.IADD R7, R7, 0x1, -R59.reuse ;  /* 0x000000010707d824 */ /* 0x100fe200078e0a3b */
[----:B------:R-:W-:Y:S01]  /*11c00*/  ISETP.GT.U32.AND P5, PT, R59, R6, PT ;  /* 0x000000063b00720c */ /* 0x000fe20003fa4070 */
[----:B------:R-:W-:Y:S01]  /*11c10*/  @!P3 IMAD.IADD R3, R3, 0x1, -R59 ;  /* 0x000000010303b824 */ /* 0x000fe200078e0a3b */
[----:B------:R-:W-:-:S07]  /*11c20*/  ISETP.GE.AND P3, PT, R55, RZ, PT ;  /* 0x000000ff3700720c */ /* 0x000fce0003f66270 */
[----:B------:R-:W-:Y:S01]  /*11c30*/  @!P0 IMAD.IADD R56, R56, 0x1, -R60 ;  /* 0x0000000138388824 */ /* 0x000fe200078e0a3c */
[----:B----4-:R-:W-:-:S03]  /*11c40*/  ISETP.GE.AND P0, PT, R52, RZ, PT ;  /* 0x000000ff3400720c */ /* 0x010fc60003f06270 */
[----:B------:R-:W-:Y:S01]  /*11c50*/  @!P5 IMAD.IADD R6, R6, 0x1, -R59 ;  /* 0x000000010606d824 */ /* 0x000fe200078e0a3b */
[----:B------:R-:W-:-:S13]  /*11c60*/  ISETP.GT.U32.AND P5, PT, R59, R5, PT ;  /* 0x000000053b00720c */ /* 0x000fda0003fa4070 */
[----:B------:R-:W-:Y:S01]  /*11c70*/  @!P5 IMAD.IADD R5, R5, 0x1, -R59 ;  /* 0x000000010505d824 */ /* 0x000fe200078e0a3b */
[----:B------:R-:W-:-:S13]  /*11c80*/  ISETP.GT.U32.AND P5, PT, R59, R7, PT ;  /* 0x000000073b00720c */ /* 0x000fda0003fa4070 */
[----:B------:R-:W-:Y:S01]  /*11c90*/  @!P5 IMAD.IADD R7, R7, 0x1, -R59 ;  /* 0x000000010707d824 */ /* 0x000fe200078e0a3b */
[----:B------:R-:W-:-:S13]  /*11ca0*/  ISETP.GT.U32.AND P5, PT, R60, R57, PT ;  /* 0x000000393c00720c */ /* 0x000fda0003fa4070 */
[----:B------:R-:W-:Y:S01]  /*11cb0*/  @!P5 IMAD.IADD R57, R57, 0x1, -R60 ;  /* 0x000000013939d824 */ /* 0x000fe200078e0a3c */
[----:B------:R-:W-:Y:S01]  /*11cc0*/  ISETP.GE.AND P5, PT, R53, RZ, PT ;  /* 0x000000ff3500720c */ /* 0x000fe20003fa6270 */
[----:B---3--:R-:W-:Y:S02]  /*11cd0*/  IMAD.MOV.U32 R51, RZ, RZ, R49 ;  /* 0x000000ffff337224 */ /* 0x008fe400078e0031 */
[----:B------:R-:W2:Y:S02]  /*11ce0*/  LDL.LU R49, [R1+0x1174] ;  /* 0x0011740001317983 */ /* 0x000ea40000300800 */
[----:B------:R-:W-:Y:S02]  /*11cf0*/  @!P4 IMAD.MOV R51, RZ, RZ, -R51 ;  /* 0x000000ffff33c224 */ /* 0x000fe400078e0a33 */
[----:B------:R-:W3:Y:S04]  /*11d00*/  LDL.LU R55, [R1+0x1178] ;  /* 0x0011780001377983 */ /* 0x000ee80000300800 */
[----:B------:R0:W-:Y:S04]  /*11d10*/  STL [R1+0x2b0], R51 ;  /* 0x0002b03301007387 */ /* 0x0001e80000100800 */
[----:B0-----:R-:W4:Y:S04]  /*11d20*/  LDL.LU R51, [R1+0x117c] ;  /* 0x00117c0001337983 */ /* 0x001f280000300800 */
[----:B------:R-:W2:Y:S04]  /*11d30*/  LDL.LU R52, [R1+0x1180] ;  /* 0x0011800001347983 */ /* 0x000ea80000300800 */
[----:B------:R-:W3:Y:S01]  /*11d40*/  LDL.LU R53, [R1+0x1184] ;  /* 0x0011840001357983 */ /* 0x000ee20000300800 */
[----:B------:R-:W-:-:S02]  /*11d50*/  ISETP.GT.U32.AND P6, PT, R59, R6, PT ;  /* 0x000000063b00720c */ /* 0x000fc40003fc4070 */
[----:B------:R-:W-:-:S11]  /*11d60*/  ISETP.GT.U32.AND P2, PT, R59, R5, PT ;  /* 0x000000053b00720c */ /* 0x000fd60003f44070 */
[--C-:B------:R-:W-:Y:S01]  /*11d70*/  @!P6 IMAD.IADD R6, R6, 0x1, -R59.reuse ;  /* 0x000000010606e824 */ /* 0x100fe200078e0a3b */
[C---:B------:R-:W-:Y:S01]  /*11d80*/  ISETP.GT.U32.AND P6, PT, R60.reuse, R58, PT ;  /* 0x0000003a3c00720c */ /* 0x040fe20003fc4070 */
[----:B------:R-:W-:Y:S01]  /*11d90*/  @!P2 IMAD.IADD R5, R5, 0x1, -R59 ;  /* 0x000000010505a824 */ /* 0x000fe200078e0a3b */
[----:B------:R-:W-:-:S11]  /*11da0*/  ISETP.GT.U32.AND P2, PT, R60, R50, PT ;  /* 0x000000323c00720c */ /* 0x000fd60003f44070 */
[--C-:B------:R-:W-:Y:S01]  /*11db0*/  @!P6 IMAD.IADD R58, R58, 0x1, -R60.reuse ;  /* 0x000000013a3ae824 */ /* 0x100fe200078e0a3c */
[----:B------:R-:W-:Y:S01]  /*11dc0*/  ISETP.GE.AND P6, PT, R54, RZ, PT ;  /* 0x000000ff3600720c */ /* 0x000fe20003fc6270 */
[----:B------:R-:W-:-:S12]  /*11dd0*/  @!P2 IMAD.IADD R50, R50, 0x1, -R60 ;  /* 0x000000013232a824 */ /* 0x000fd800078e0a3c */
[----:B------:R-:W-:Y:S01]  /*11de0*/  @!P6 IMAD.MOV R0, RZ, RZ, -R0 ;  /* 0x000000ffff00e224 */ /* 0x000fe200078e0a00 */
[C---:B------:R-:W-:Y:S02]  /*11df0*/  ISETP.GT.U32.AND P6, PT, R60.reuse, R50, PT ;  /* 0x000000323c00720c */ /* 0x040fe40003fc4070 */
[----:B------:R-:W-:-:S11]  /*11e00*/  ISETP.GT.U32.AND P4, PT, R60, R57, PT ;  /* 0x000000393c00720c */ /* 0x000fd60003f84070 */
[----:B------:R-:W-:Y:S02]  /*11e10*/  @!P6 IMAD.IADD R50, R50, 0x1, -R60 ;  /* 0x000000013232e824 */ /* 0x000fe400078e0a3c */
[----:B------:R-:W-:Y:S01]  /*11e20*/  @!P5 IMAD.MOV R45, RZ, RZ, -R45 ;  /* 0x000000ffff2dd224 */ /* 0x000fe200078e0a2d */
[----:B------:R-:W-:Y:S01]  /*11e30*/  ISETP.GT.U32.AND P5, PT, R60, R58, PT ;  /* 0x0000003a3c00720c */ /* 0x000fe20003fa4070 */
[----:B------:R-:W-:Y:S01]  /*11e40*/  @!P3 IMAD.MOV R48, RZ, RZ, -R48 ;  /* 0x000000ffff30b224 */ /* 0x000fe200078e0a30 */
[----:B------:R-:W-:Y:S01]  /*11e50*/  ISETP.GT.U32.AND P3, PT, R59, R3, PT ;  /* 0x000000033b00720c */ /* 0x000fe20003f64070 */
[----:B------:R-:W-:Y:S01]  /*11e60*/  @!P4 IMAD.IADD R57, R57, 0x1, -R60 ;  /* 0x000000013939c824 */ /* 0x000fe200078e0a3c */
[----:B------:R-:W-:Y:S01]  /*11e70*/  ISETP.GE.AND P4, PT, R43, RZ, PT ;  /* 0x000000ff2b00720c */ /* 0x000fe20003f86270 */
[----:B------:R-:W-:Y:S02]  /*11e80*/  @!P1 IMAD.MOV R47, RZ, RZ, -R47 ;  /* 0x000000ffff2f9224 */ /* 0x000fe400078e0a2f */
[----:B------:R-:W-:Y:S01]  /*11e90*/  @!P0 IMAD.MOV R46, RZ, RZ, -R46 ;  /* 0x000000ffff2e8224 */ /* 0x000fe200078e0a2e */
[----:B------:R-:W-:Y:S01]  /*11ea0*/  STL [R1+0x2ac], R48 ;  /* 0x0002ac3001007387 */ /* 0x000fe20000100800 */
[----:B------:R-:W-:-:S03]  /*11eb0*/  ISETP.GT.U32.AND P2, PT, R59, R4, PT ;  /* 0x000000043b00720c */ /* 0x000fc60003f44070 */
[----:B------:R-:W4:Y:S01]  /*11ec0*/  LDL.LU R54, [R1+0x1188] ;  /* 0x0011880001367983 */ /* 0x000f220000300800 */
[----:B------:R-:W-:-:S03]  /*11ed0*/  ISETP.GT.U32.AND P0, PT, R60, R56, PT ;  /* 0x000000383c00720c */ /* 0x000fc60003f04070 */
[----:B------:R-:W-:Y:S01]  /*11ee0*/  STL [R1+0x2a8], R47 ;  /* 0x0002a82f01007387 */ /* 0x000fe20000100800 */
[----:B------:R-:W-:Y:S01]  /*11ef0*/  ISETP.GT.U32.AND P1, PT, R59, R2, PT ;  /* 0x000000023b00720c */ /* 0x000fe20003f24070 */
[----:B------:R-:W-:Y:S02]  /*11f00*/  @!P5 IMAD.IADD R58, R58, 0x1, -R60 ;  /* 0x000000013a3ad824 */ /* 0x000fe400078e0a3c */
[----:B------:R-:W-:Y:S01]  /*11f10*/  STL [R1+0x2a4], R46 ;  /* 0x0002a42e01007387 */ /* 0x000fe20000100800 */
[----:B------:R-:W-:-:S03]  /*11f20*/  @!P3 IMAD.IADD R3, R3, 0x1, -R59 ;  /* 0x000000010303b824 */ /* 0x000fc600078e0a3b */
[----:B------:R0:W-:Y:S01]  /*11f30*/  STL [R1+0x2a0], R45 ;  /* 0x0002a02d01007387 */ /* 0x0001e20000100800 */
[----:B------:R-:W-:Y:S01]  /*11f40*/  ISETP.GE.AND P3, PT, R41, RZ, PT ;  /* 0x000000ff2900720c */ /* 0x000fe20003f66270 */
[----:B------:R-:W-:Y:S01]  /*11f50*/  @!P4 IMAD.MOV R58, RZ, RZ, -R58 ;  /* 0x000000ffff3ac224 */ /* 0x000fe200078e0a3a */
[----:B------:R-:W-:Y:S01]  /*11f60*/  ISETP.GE.AND P4, PT, R44, RZ, PT ;  /* 0x000000ff2c00720c */ /* 0x000fe20003f86270 */
[----:B------:R1:W-:Y:S01]  /*11f70*/  STL [R1+0x29c], R0 ;  /* 0x00029c0001007387 */ /* 0x0003e20000100800 */
[--C-:B------:R-:W-:Y:S02]  /*11f80*/  @!P2 IMAD.IADD R4, R4, 0x1, -R59.reuse ;  /* 0x000000010404a824 */ /* 0x100fe400078e0a3b */
[----:B------:R-:W-:Y:S01]  /*11f90*/  @!P0 IMAD.IADD R56, R56, 0x1, -R60 ;  /* 0x0000000138388824 */ /* 0x000fe200078e0a3c */
[----:B------:R-:W4:Y:S01]  /*11fa0*/  LDL.LU R41, [R1+0x2c70] ;  /* 0x002c700001297983 */ /* 0x000f220000300800 */
[----:B------:R-:W-:Y:S01]  /*11fb0*/  @!P1 IMAD.IADD R2, R2, 0x1, -R59 ;  /* 0x0000000102029824 */ /* 0x000fe200078e0a3b */
[----:B------:R-:W-:-:S02]  /*11fc0*/  ISETP.GE.AND P1, PT, R42, RZ, PT ;  /* 0x000000ff2a00720c */ /* 0x000fc40003f26270 */
[----:B------:R-:W4:Y:S02]  /*11fd0*/  LDL.LU R42, [R1+0x2c6c] ;  /* 0x002c6c00012a7983 */ /* 0x000f240000300800 */
[----:B------:R-:W-:Y:S02]  /*11fe0*/  @!P3 IMAD.MOV R56, RZ, RZ, -R56 ;  /* 0x000000ffff38b224 */ /* 0x000fe400078e0a38 */
[----:B------:R-:W4:Y:S01]  /*11ff0*/  LDL.LU R43, [R1+0x2c68] ;  /* 0x002c6800012b7983 */ /* 0x000f220000300800 */
[----:B------:R-:W-:Y:S01]  /*12000*/  @!P4 IMAD.MOV R50, RZ, RZ, -R50 ;  /* 0x000000ffff32c224 */ /* 0x000fe200078e0a32 */
[----:B------:R-:W-:Y:S02]  /*12010*/  ISETP.NE.AND P4, PT, R61, RZ, PT ;  /* 0x000000ff3d00720c */ /* 0x000fe40003f85270 */
[----:B------:R-:W4:Y:S04]  /*12020*/  LDL.LU R44, [R1+0x2c64] ;  /* 0x002c6400012c7983 */ /* 0x000f280000300800 */
[----:B------:R-:W4:Y:S01]  /*12030*/  LDL R59, [R1+0x2a00] ;  /* 0x002a0000013b7983 */ /* 0x000f220000100800 */
[----:B--2---:R-:W-:-:S02]  /*12040*/  ISETP.GE.AND P6, PT, R52, RZ, PT ;  /* 0x000000ff3400720c */ /* 0x004fc40003fc6270 */
[----:B------:R-:W0:Y:S01]  /*12050*/  S2R R52, SR_TID.X ;  /* 0x0000000000347919 */ /* 0x000e220000002100 */
[----:B------:R-:W-:Y:S02]  /*12060*/  ISETP.GE.AND P2, PT, R49, RZ, PT ;  /* 0x000000ff3100720c */ /* 0x000fe40003f46270 */
[----:B---3--:R-:W-:Y:S02]  /*12070*/  ISETP.GE.AND P0, PT, R55, RZ, PT ;  /* 0x000000ff3700720c */ /* 0x008fe40003f06270 */
[----:B------:R-:W-:Y:S01]  /*12080*/  ISETP.GE.AND P3, PT, R53, RZ, PT ;  /* 0x000000ff3500720c */ /* 0x000fe20003f66270 */
[----:B------:R-:W2:Y:S01]  /*12090*/  LDL R55, [R1+0x2150] ;  /* 0x0021500001377983 */ /* 0x000ea20000100800 */
[----:B----4-:R-:W-:-:S03]  /*120a0*/  ISETP.GE.AND P5, PT, R51, RZ, PT ;  /* 0x000000ff3300720c */ /* 0x010fc60003fa6270 */
[----:B------:R-:W3:Y:S01]  /*120b0*/  LDL R53, [R1+0x214c] ;  /* 0x00214c0001357983 */ /* 0x000ee20000100800 */
[----:B0-----:R-:W-:Y:S02]  /*120c0*/  LOP3.LUT R45, R52, 0x3, RZ, 0xc0, !PT ;  /* 0x00000003342d7812 */ /* 0x001fe400078ec0ff */
[--C-:B------:R-:W-:Y:S02]  /*120d0*/  SHF.R.S32.HI R46, RZ, 0x2, R52.reuse ;  /* 0x00000002ff2e7819 */ /* 0x100fe40000011434 */
[----:B------:R-:W-:Y:S01]  /*120e0*/  SHF.R.U32.HI R47, RZ, 0x2, R52 ;  /* 0x00000002ff2f7819 */ /* 0x000fe20000011634 */
[C---:B-1----:R-:W-:Y:S01]  /*120f0*/  IMAD.SHL.U32 R0, R45.reuse, 0x20, RZ ;  /* 0x000000202d007824 */ /* 0x042fe200078e00ff */
[----:B------:R-:W-:Y:S01]  /*12100*/  SGXT R46, R46, 0x1 ;  /* 0x000000012e2e781a */ /* 0x000fe20000000200 */
[----:B------:R-:W-:Y:S01]  /*12110*/  IMAD.SHL.U32 R48, R45, 0x200, RZ ;  /* 0x000002002d307824 */ /* 0x000fe200078e00ff */
[----:B------:R-:W-:Y:S02]  /*12120*/  SGXT.U32 R47, R47, 0x3 ;  /* 0x000000032f2f781a */ /* 0x000fe40000000000 */
[----:B------:R-:W-:Y:S01]  /*12130*/  LOP3.LUT R45, R0, 0x90, R46, 0xf8, !PT ;  /* 0x00000090002d7812 */ /* 0x000fe200078ef82e */
[----:B------:R-:W-:-:S02]  /*12140*/  IMAD.SHL.U32 R46, R52, 0x10, RZ ;  /* 0x00000010342e7824 */ /* 0x000fc400078e00ff */
[----:B------:R-:W-:Y:S01]  /*12150*/  IMAD.SHL.U32 R49, R52, 0x2, RZ ;  /* 0x0000000234317824 */ /* 0x000fe200078e00ff */
[----:B------:R-:W-:Y:S02]  /*12160*/  LOP3.LUT R0, R0, R48, R47, 0xfe, !PT ;  /* 0x0000003000007212 */ /* 0x000fe400078efe2f */
[----:B------:R-:W-:Y:S01]  /*12170*/  LOP3.LUT R47, R46, 0x100, RZ, 0xc0, !PT ;  /* 0x000001002e2f7812 */ /* 0x000fe200078ec0ff */
[----:B------:R-:W4:Y:S01]  /*12180*/  LDL R48, [R1+0x2148] ;  /* 0x0021480001307983 */ /* 0x000f220000100800 */
[----:B------:R-:W-:Y:S02]  /*12190*/  LOP3.LUT R45, R45, 0x10, R49, 0x78, !PT ;  /* 0x000000102d2d7812 */ /* 0x000fe400078e7831 */
[----:B------:R-:W-:Y:S01]  /*121a0*/  LOP3.LUT R46, RZ, R61, RZ, 0x33, !PT ;  /* 0x0000003dff2e7212 */ /* 0x000fe200078e33ff */
[----:B------:R0:W-:Y:S04]  /*121b0*/  STL [R1+0x2b60], R0 ;  /* 0x002b600001007387 */ /* 0x0001e80000100800 */
[----:B------:R-:W2:Y:S04]  /*121c0*/  LDL.LU R61, [R1+0x2c60] ;  /* 0x002c6000013d7983 */ /* 0x000ea80000300800 */
[----:B------:R-:W2:Y:S01]  /*121d0*/  LDL R51, [R1+0x2154] ;  /* 0x0021540001337983 */ /* 0x000ea20000100800 */
[----:B0-----:R-:W-:-:S03]  /*121e0*/  IADD3 R0, PT, PT, R45, UR4, R47 ;  /* 0x000000042d007c10 */ /* 0x001fc6000fffe02f */
[----:B------:R-:W2:Y:S01]  /*121f0*/  LDL.LU R47, [R1+0x6c] ;  /* 0x00006c00012f7983 */ /* 0x000ea20000300800 */
[----:B------:R-:W-:Y:S01]  /*12200*/  @!P1 IMAD.MOV R57, RZ, RZ, -R57 ;  /* 0x000000ffff399224 */ /* 0x000fe200078e0a39 */
[C---:B------:R-:W-:Y:S02]  /*12210*/  SEL R49, R46.reuse, R56, !P4 ;  /* 0x000000382e317207 */ /* 0x040fe40006000000 */
[----:B------:R0:W-:Y:S02]  /*12220*/  STL [R1+0x74], R0 ;  /* 0x0000740001007387 */ /* 0x0001e40000100800 */
[----:B------:R-:W-:Y:S02]  /*12230*/  SEL R45, R46, R57, !P4 ;  /* 0x000000392e2d7207 */ /* 0x000fe40006000000 */
[----:B------:R-:W-:Y:S02]  /*12240*/  ISETP.GE.AND P1, PT, R54, RZ, PT ;  /* 0x000000ff3600720c */ /* 0x000fe40003f26270 */
[----:B------:R-:W4:Y:S01]  /*12250*/  LDL R54, [R1+0x28c0] ;  /* 0x0028c00001367983 */ /* 0x000f220000100800 */
[----:B0-----:R-:W-:-:S03]  /*12260*/  SEL R0, R46, R58, !P4 ;  /* 0x0000003a2e007207 */ /* 0x001fc60006000000 */
[----:B------:R0:W-:Y:S04]  /*12270*/  STL [R1+0x420], R49 ;  /* 0x0004203101007387 */ /* 0x0001e80000100800 */
[----:B------:R-:W4:Y:S04]  /*12280*/  LDL R60, [R1+0x28c4] ;  /* 0x0028c400013c7983 */ /* 0x000f280000100800 */
[----:B------:R-:W-:Y:S04]  /*12290*/  STL [R1+0x41c], R45 ;  /* 0x00041c2d01007387 */ /* 0x000fe80000100800 */
[----:B0-----:R-:W4:Y:S04]  /*122a0*/  LDL R49, [R1+0x28c8] ;  /* 0x0028c80001317983 */ /* 0x001f280000100800 */
[----:B------:R0:W-:Y:S02]  /*122b0*/  STL [R1+0x418], R0 ;  /* 0x0004180001007387 */ /* 0x0001e40000100800 */
[----:B0-----:R-:W-:-:S05]  /*122c0*/  SEL R0, R46, R50, !P4 ;  /* 0x000000322e007207 */ /* 0x001fca0006000000 */
[----:B------:R0:W-:Y:S04]  /*122d0*/  STL [R1+0x2b64], R0 ;  /* 0x002b640001007387 */ /* 0x0001e80000100800 */
[----:B------:R-:W4:Y:S01]  /*122e0*/  LDL.LU R45, [R1+0x68] ;  /* 0x00006800012d7983 */ /* 0x000f220000300800 */
[----:B--2---:R-:W-:Y:S01]  /*122f0*/  @!P2 IMAD.MOV R47, RZ, RZ, -R47 ;  /* 0x000000ffff2fa224 */ /* 0x004fe200078e0a2f */
[----:B------:R-:W-:Y:S02]  /*12300*/  ISETP.GE.AND P2, PT, R59, RZ, PT ;  /* 0x000000ff3b00720c */ /* 0x000fe40003f46270 */
[----:B------:R-:W2:Y:S04]  /*12310*/  LDL R59, [R1+0x28cc] ;  /* 0x0028cc00013b7983 */ /* 0x000ea80000100800 */
[----:B0-----:R-:W2:Y:S01]  /*12320*/  LDL.LU R0, [R1+0x64] ;  /* 0x0000640001007983 */ /* 0x001ea20000300800 */
[----:B---3--:R-:W-:-:S03]  /*12330*/  ISETP.GE.AND P4, PT, R53, RZ, PT ;  /* 0x000000ff3500720c */ /* 0x008fc60003f86270 */
[----:B------:R-:W-:Y:S01]  /*12340*/  STL [R1+0x288], R47 ;  /* 0x0002882f01007387 */ /* 0x000fe20000100800 */
[----:B----4-:R-:W-:Y:S01]  /*12350*/  @!P0 IMAD.MOV R45, RZ, RZ, -R45 ;  /* 0x000000ffff2d8224 */ /* 0x010fe200078e0a2d */
[----:B------:R-:W-:Y:S02]  /*12360*/  ISETP.GE.AND P0, PT, R48, RZ, PT ;  /* 0x000000ff3000720c */ /* 0x000fe40003f06270 */
[----:B------:R-:W3:Y:S04]  /*12370*/  LDL R48, [R1+0x28d0] ;  /* 0x0028d00001307983 */ /* 0x000ee80000100800 */
[----:B------:R0:W-:Y:S04]  /*12380*/  STL [R1+0x26c], R45 ;  /* 0x00026c2d01007387 */ /* 0x0001e80000100800 */
[----:B0-----:R-:W4:Y:S04]  /*12390*/  LDL.LU R45, [R1+0x60] ;  /* 0x00006000012d7983 */ /* 0x001f280000300800 */
[----:B------:R-:W3:Y:S01]  /*123a0*/  LDL R53, [R1+0x28d4] ;  /* 0x0028d40001357983 */ /* 0x000ee20000100800 */
[----:B--2---:R-:W-:-:S05]  /*123b0*/  @!P5 IMAD.MOV R0, RZ, RZ, -R0 ;  /* 0x000000ffff00d224 */ /* 0x004fca00078e0a00 */
[----:B------:R0:W-:Y:S04]  /*123c0*/  STL [R1+0x268], R0 ;  /* 0x0002680001007387 */ /* 0x0001e80000100800 */
[----:B0-----:R-:W2:Y:S01]  /*123d0*/  LDL.LU R0, [R1+0x5c] ;  /* 0x00005c0001007983 */ /* 0x001ea20000300800 */
[----:B------:R-:W-:-:S03]  /*123e0*/  ISETP.GE.AND P5, PT, R55, RZ, PT ;  /* 0x000000ff3700720c */ /* 0x000fc60003fa6270 */
[----:B------:R-:W3:Y:S01]  /*123f0*/  LDL R55, [R1+0x28d8] ;  /* 0x0028d80001377983 */ /* 0x000ee20000100800 */
[----:B----4-:R-:W-:-:S05]  /*12400*/  @!P6 IMAD.MOV R45, RZ, RZ, -R45 ;  /* 0x000000ffff2de224 */ /* 0x010fca00078e0a2d */
[----:B------:R0:W-:Y:S04]  /*12410*/  STL [R1+0x258], R45 ;  /* 0x0002582d01007387 */ /* 0x0001e80000100800 */
[----:B0-----:R-:W4:Y:S01]  /*12420*/  LDL.LU R45, [R1+0x58] ;  /* 0x00005800012d7983 */ /* 0x001f220000300800 */
[----:B--2---:R-:W-:Y:S01]  /*12430*/  @!P3 IMAD.MOV R0, RZ, RZ, -R0 ;  /* 0x000000ffff00b224 */ /* 0x004fe200078e0a00 */
[----:B------:R-:W-:Y:S02]  /*12440*/  ISETP.GE.AND P3, PT, R51, RZ, PT ;  /* 0x000000ff3300720c */ /* 0x000fe40003f66270 */
[----:B------:R-:W2:Y:S04]  /*12450*/  LDL R51, [R1+0x28dc] ;  /* 0x0028dc0001337983 */ /* 0x000ea80000100800 */
[----:B------:R0:W-:Y:S04]  /*12460*/  STL [R1+0x254], R0 ;  /* 0x0002540001007387 */ /* 0x0001e80000100800 */
[----:B0-----:R-:W2:Y:S01]  /*12470*/  LDL.LU R0, [R1+0x54] ;  /* 0x0000540001007983 */ /* 0x001ea20000300800 */
[----:B----4-:R-:W-:Y:S01]  /*12480*/  @!P1 IMAD.MOV R45, RZ, RZ, -R45 ;  /* 0x000000ffff2d9224 */ /* 0x010fe200078e0a2d */
[----:B------:R-:W-:-:S02]  /*12490*/  ISETP.GE.AND P1, PT, R54, RZ, PT ;  /* 0x000000ff3600720c */ /* 0x000fc40003f26270 */
[----:B------:R-:W4:Y:S04]  /*124a0*/  LDL R54, [R1+0x28e0] ;  /* 0x0028e00001367983 */ /* 0x000f280000100800 */
[----:B------:R0:W-:Y:S04]  /*124b0*/  STL [R1+0x244], R45 ;  /* 0x0002442d01007387 */ /* 0x0001e80000100800 */
[----:B0-----:R-:W3:Y:S01]  /*124c0*/  LDL.LU R45, [R1+0x50] ;  /* 0x00005000012d7983 */ /* 0x001ee20000300800 */
[----:B--2---:R-:W-:Y:S01]  /*124d0*/  @!P2 IMAD.MOV R0, RZ, RZ, -R0 ;  /* 0x000000ffff00a224 */ /* 0x004fe200078e0a00 */
[----:B------:R-:W-:-:S02]  /*124e0*/  ISETP.GE.AND P2, PT, R60, RZ, PT ;  /* 0x000000ff3c00720c */ /* 0x000fc40003f46270 */
[----:B------:R-:W2:Y:S04]  /*124f0*/  LDL R60, [R1+0x28e4] ;  /* 0x0028e400013c7983 */ /* 0x000ea80000100800 */
[----:B------:R0:W-:Y:S04]  /*12500*/  STL [R1+0x240], R0 ;  /* 0x0002400001007387 */ /* 0x0001e80000100800 */
[----:B0-----:R-:W2:Y:S01]  /*12510*/  LDL.LU R0, [R1+0x4c] ;  /* 0x00004c0001007983 */ /* 0x001ea20000300800 */
[----:B---3--:R-:W-:Y:S01]  /*12520*/  @!P0 IMAD.MOV R45, RZ, RZ, -R45 ;  /* 0x000000ffff2d8224 */ /* 0x008fe200078e0a2d */
[----:B------:R-:W-:-:S02]  /*12530*/  ISETP.GE.AND P0, PT, R49, RZ, PT ;  /* 0x000000ff3100720c */ /* 0x000fc40003f06270 */
[----:B------:R-:W3:Y:S04]  /*12540*/  LDL R49, [R1+0x28e8] ;  /* 0x0028e80001317983 */ /* 0x000ee80000100800 */
        /* <DEDUP_REMOVED lines=28> */
[----:B----4-:R-:W-:-:S02]  /*12710*/  ISETP.GE.AND P0, PT, R54, RZ, PT ;  /* 0x000000ff3600720c */ /* 0x010fc40003f06270 */
[----:B------:R-:W3:Y:S04]  /*12720*/  LDL R54, [R1+0x2900] ;  /* 0x0029000001367983 */ /* 0x000ee80000100800 */
[----:B------:R0:W-:Y:S04]  /*12730*/  STL [R1+0x1f4], R45 ;  /* 0x0001f42d01007387 */ /* 0x0001e80000100800 */
[----:B0-----:R-:W4:Y:S01]  /*12740*/  LDL.LU R45, [R1+0x30] ;  /* 0x00003000012d7983 */ /* 0x001f220000300800 */
[----:B--2---:R-:W-:Y:S01]  /*12750*/  @!P4 IMAD.MOV R0, RZ, RZ, -R0 ;  /* 0x000000ffff00c224 */ /* 0x004fe200078e0a00 */
[----:B------:R-:W-:-:S02]  /*12760*/  ISETP.GE.AND P4, PT, R60, RZ, PT ;  /* 0x000000ff3c00720c */ /* 0x000fc40003f86270 */
        /* <DEDUP_REMOVED lines=428> */
[----:B--2---:R-:W-:-:S05]  /*14230*/  @!P3 IMAD.MOV R0, RZ, RZ, -R0 ;  /* 0x000000ffff00b224 */ /* 0x004fca00078e0a00 */
[----:B------:R0:W-:Y:S04]  /*14240*/  STL [R1+0x78], R0 ;  /* 0x0000780001007387 */ /* 0x0001e80000100800 */
[----:B0-----:R-:W2:Y:S01]  /*14250*/  LDL.LU R0, [R1+0x25c] ;  /* 0x00025c0001007983 */ /* 0x001ea20000300800 */
[----:B------:R-:W-:-:S03]  /*14260*/  ISETP.GE.AND P3, PT, R51, RZ, PT ;  /* 0x000000ff3300720c */ /* 0x000fc60003f66270 */
[----:B------:R-:W4:Y:S01]  /*14270*/  LDL R51, [R1+0x2a68] ;  /* 0x002a680001337983 */ /* 0x000f220000100800 */
[----:B---3--:R-:W-:Y:S01]  /*14280*/  @!P1 IMAD.MOV R45, RZ, RZ, -R45 ;  /* 0x000000ffff2d9224 */ /* 0x008fe200078e0a2d */
[----:B------:R-:W-:-:S04]  /*14290*/  ISETP.GE.AND P1, PT, R54, RZ, PT ;  /* 0x000000ff3600720c */ /* 0x000fc80003f26270 */
[----:B------:R0:W-:Y:S04]  /*142a0*/  STL [R1+0x6c], R45 ;  /* 0x00006c2d01007387 */ /* 0x0001e80000100800 */
[----:B0-----:R-:W3:Y:S04]  /*142b0*/  LDL.LU R45, [R1+0x260] ;  /* 0x00026000012d7983 */ /* 0x001ee80000300800 */
[----:B------:R-:W4:Y:S01]  /*142c0*/  LDL R54, [R1+0x2a6c] ;  /* 0x002a6c0001367983 */ /* 0x000f220000100800 */
[----:B--2---:R-:W-:-:S05]  /*142d0*/  @!P2 IMAD.MOV R0, RZ, RZ, -R0 ;  /* 0x000000ffff00a224 */ /* 0x004fca00078e0a00 */
[----:B------:R0:W-:Y:S04]  /*142e0*/  STL [R1+0x68], R0 ;  /* 0x0000680001007387 */ /* 0x0001e80000100800 */
[----:B0-----:R-:W2:Y:S01]  /*142f0*/  LDL.LU R0, [R1+0x264] ;  /* 0x0002640001007983 */ /* 0x001ea20000300800 */
[----:B------:R-:W-:-:S03]  /*14300*/  ISETP.GE.AND P2, PT, R60, RZ, PT ;  /* 0x000000ff3c00720c */ /* 0x000fc60003f46270 */
[----:B------:R-:W4:Y:S01]  /*14310*/  LDL R60, [R1+0x2a70] ;  /* 0x002a7000013c7983 */ /* 0x000f220000100800 */
[----:B---3--:R-:W-:-:S05]  /*14320*/  @!P0 IMAD.MOV R45, RZ, RZ, -R45 ;  /* 0x000000ffff2d8224 */ /* 0x008fca00078e0a2d */
[----:B------:R0:W-:Y:S04]  /*14330*/  STL [R1+0x64], R45 ;  /* 0x0000642d01007387 */ /* 0x0001e80000100800 */
[----:B0-----:R-:W3:Y:S04]  /*14340*/  LDL.LU R45, [R1+0x248] ;  /* 0x00024800012d7983 */ /* 0x001ee80000300800 */
[----:B------:R-:W4:Y:S01]  /*14350*/  LDL R47, [R1+0x2a74] ;  /* 0x002a7400012f7983 */ /* 0x000f220000100800 */
        /* <DEDUP_REMOVED lines=15> */
[----:B----4-:R-:W-:-:S03]  /*14450*/  ISETP.GE.AND P0, PT, R49, RZ, PT ;  /* 0x000000ff3100720c */ /* 0x010fc60003f06270 */
        /* <DEDUP_REMOVED lines=23> */
[----:B0-----:R-:W3:Y:S01]  /*145d0*/  LDL.LU R45, [R1+0x228] ;  /* 0x00022800012d7983 */ /* 0x001ee20000300800 */
[----:B--2---:R-:W-:Y:S01]  /*145e0*/  @!P3 IMAD.MOV R0, RZ, RZ, -R0 ;  /* 0x000000ffff00b224 */ /* 0x004fe200078e0a00 */
[----:B------:R-:W-:Y:S02]  /*145f0*/  ISETP.GE.AND P3, PT, R59, RZ, PT ;  /* 0x000000ff3b00720c */ /* 0x000fe40003f66270 */
[----:B------:R-:W2:Y:S04]  /*14600*/  LDL R59, [R1+0x2a98] ;  /* 0x002a9800013b7983 */ /* 0x000ea80000100800 */
[----:B------:R0:W-:Y:S04]  /*14610*/  STL [R1+0x40], R0 ;  /* 0x0000400001007387 */ /* 0x0001e80000100800 */
[----:B0-----:R-:W2:Y:S01]  /*14620*/  LDL.LU R0, [R1+0x20c] ;  /* 0x00020c0001007983 */ /* 0x001ea20000300800 */
        /* <DEDUP_REMOVED lines=14> */
[----:B----4-:R-:W-:Y:S02]  /*14710*/  ISETP.GE.AND P4, PT, R55, RZ, PT ;  /* 0x000000ff3700720c */ /* 0x010fe40003f86270 */
[----:B------:R-:W2:Y:S04]  /*14720*/  LDL R55, [R1+0x2aa4] ;  /* 0x002aa40001377983 */ /* 0x000ea80000100800 */
[----:B------:R0:W-:Y:S04]  /*14730*/  STL [R1+0x30], R0 ;  /* 0x0000300001007387 */ /* 0x0001e80000100800 */
[----:B0-----:R-:W4:Y:S01]  /*14740*/  LDL.LU R0, [R1+0x1fc] ;  /* 0x0001fc0001007983 */ /* 0x001f220000300800 */
[----:B------:R-:W-:-:S13]  /*14750*/  ISETP.GE.AND P5, PT, R47, RZ, PT ;  /* 0x000000ff2f00720c */ /* 0x000fda0003fa6270 */
[----:B---3--:R-:W-:Y:S01]  /*14760*/  @!P5 IMAD.MOV R45, RZ, RZ, -R45 ;  /* 0x000000ffff2dd224 */ /* 0x008fe200078e0a2d */
[----:B------:R-:W-:-:S04]  /*14770*/  ISETP.GE.AND P5, PT, R51, RZ, PT ;  /* 0x000000ff3300720c */ /* 0x000fc80003fa6270 */
[----:B------:R0:W-:Y:S04]  /*14780*/  STL [R1+0x2c], R45 ;  /* 0x00002c2d01007387 */ /* 0x0001e80000100800 */
[----:B0-----:R-:W3:Y:S04]  /*14790*/  LDL.LU R45, [R1+0x200] ;  /* 0x00020000012d7983 */ /* 0x001ee80000300800 */
[----:B------:R-:W2:Y:S01]  /*147a0*/  LDL R51, [R1+0x2aa8] ;  /* 0x002aa80001337983 */ /* 0x000ea20000100800 */
[----:B----4-:R-:W-:-:S05]  /*147b0*/  @!P3 IMAD.MOV R0, RZ, RZ, -R0 ;  /* 0x000000ffff00b224 */ /* 0x010fca00078e0a00 */
[----:B------:R0:W-:Y:S04]  /*147c0*/  STL [R1+0x28], R0 ;  /* 0x0000280001007387 */ /* 0x0001e80000100800 */
[----:B0-----:R-:W4:Y:S01]  /*147d0*/  LDL.LU R0, [R1+0x1d8] ;  /* 0x0001d80001007983 */ /* 0x001f220000300800 */
[----:B------:R-:W-:-:S03]  /*147e0*/  ISETP.GE.AND P3, PT, R54, RZ, PT ;  /* 0x000000ff3600720c */ /* 0x000fc60003f66270 */
[----:B------:R-:W2:Y:S01]  /*147f0*/  LDL R54, [R1+0x2aac] ;  /* 0x002aac0001367983 */ /* 0x000ea20000100800 */
[----:B---3--:R-:W-:Y:S01]  /*14800*/  @!P1 IMAD.MOV R45, RZ, RZ, -R45 ;  /* 0x000000ffff2d9224 */ /* 0x008fe200078e0a2d */
[----:B------:R-:W-:Y:S02]  /*14810*/  ISETP.GE.AND P1, PT, R60, RZ, PT ;  /* 0x000000ff3c00720c */ /* 0x000fe40003f26270 */
[----:B------:R-:W3:Y:S04]  /*14820*/  LDL.LU R60, [R1+0x1ec] ;  /* 0x0001ec00013c7983 */ /* 0x000ee80000300800 */
[----:B------:R0:W-:Y:S04]  /*14830*/  STL [R1+0x24], R45 ;  /* 0x0000242d01007387 */ /* 0x0001e80000100800 */
[----:B0-----:R-:W2:Y:S01]  /*14840*/  LDL R45, [R1+0x2ab0] ;  /* 0x002ab000012d7983 */ /* 0x001ea20000100800 */
[----:B----4-:R-:W-:Y:S01]  /*14850*/  @!P2 IMAD.MOV R0, RZ, RZ, -R0 ;  /* 0x000000ffff00a224 */ /* 0x010fe200078e0a00 */
[----:B------:R-:W-:-:S04]  /*14860*/  ISETP.GE.AND P2, PT, R59, RZ, PT ;  /* 0x000000ff3b00720c */ /* 0x000fc80003f46270 */
[----:B------:R-:W-:Y:S04]  /*14870*/  STL [R1+0x2be8], R0 ;  /* 0x002be80001007387 */ /* 0x000fe80000100800 */
[----:B------:R-:W4:Y:S01]  /*14880*/  LDL.LU R59, [R1+0x1f0] ;  /* 0x0001f000013b7983 */ /* 0x000f220000300800 */
[----:B------:R-:W-:-:S03]  /*14890*/  ISETP.GE.AND P0, PT, R49, RZ, PT ;  /* 0x000000ff3100720c */ /* 0x000fc60003f06270 */
[----:B------:R-:W2:Y:S10]  /*148a0*/  LDL R47, [R1+0x2ab4] ;  /* 0x002ab400012f7983 */ /* 0x000eb40000100800 */
[----:B---3--:R-:W-:Y:S01]  /*148b0*/  @!P0 IMAD.MOV R60, RZ, RZ, -R60 ;  /* 0x000000ffff3c8224 */ /* 0x008fe200078e0a3c */
[----:B------:R-:W-:-:S04]  /*148c0*/  ISETP.GE.AND P0, PT, R48, RZ, PT ;  /* 0x000000ff3000720c */ /* 0x000fc80003f06270 */
[----:B------:R-:W-:Y:S04]  /*148d0*/  STL [R1+0x2bec], R60 ;  /* 0x002bec3c01007387 */ /* 0x000fe80000100800 */
[----:B------:R-:W3:Y:S04]  /*148e0*/  LDL.LU R58, [R1+0x1e0] ;  /* 0x0001e000013a7983 */ /* 0x000ee80000300800 */
[----:B------:R-:W2:Y:S01]  /*148f0*/  LDL R48, [R1+0x2ab8] ;  /* 0x002ab80001307983 */ /* 0x000ea20000100800 */
[----:B----4-:R-:W-:-:S05]  /*14900*/  @!P4 IMAD.MOV R59, RZ, RZ, -R59 ;  /* 0x000000ffff3bc224 */ /* 0x010fca00078e0a3b */
[----:B------:R-:W-:Y:S04]  /*14910*/  STL [R1+0x2bf0], R59 ;  /* 0x002bf03b01007387 */ /* 0x000fe80000100800 */
[----:B------:R-:W4:Y:S01]  /*14920*/  LDL.LU R57, [R1+0x1c] ;  /* 0x00001c0001397983 */ /* 0x000f220000300800 */
[----:B------:R-:W-:-:S03]  /*14930*/  ISETP.GE.AND P4, PT, R53, RZ, PT ;  /* 0x000000ff3500720c */ /* 0x000fc60003f86270 */
[----:B------:R-:W4:Y:S01]  /*14940*/  LDL R53, [R1+0x2abc] ;  /* 0x002abc0001357983 */ /* 0x000f220000100800 */
[----:B---3--:R-:W-:Y:S01]  /*14950*/  @!P5 IMAD.MOV R58, RZ, RZ, -R58 ;  /* 0x000000ffff3ad224 */ /* 0x008fe200078e0a3a */
[----:B--2---:R-:W-:-:S04]  /*14960*/  ISETP.GE.AND P5, PT, R55, RZ, PT ;  /* 0x000000ff3700720c */ /* 0x004fc80003fa6270 */
[----:B------:R-:W-:Y:S04]  /*14970*/  STL [R1+0x2bf4], R58 ;  /* 0x002bf43a01007387 */ /* 0x000fe80000100800 */
[----:B------:R-:W2:Y:S04]  /*14980*/  LDL.LU R56, [R1+0x1c0] ;  /* 0x0001c00001387983 */ /* 0x000ea80000300800 */
[----:B------:R-:W3:Y:S01]  /*14990*/  LDL R49, [R1+0x2ac0] ;  /* 0x002ac00001317983 */ /* 0x000ee20000100800 */
[----:B----4-:R-:W-:-:S05]  /*149a0*/  @!P3 IMAD.MOV R57, RZ, RZ, -R57 ;  /* 0x000000ffff39b224 */ /* 0x010fca00078e0a39 */
[----:B------:R-:W-:Y:S04]  /*149b0*/  STL [R1+0x2bf8], R57 ;  /* 0x002bf83901007387 */ /* 0x000fe80000100800 */
[----:B------:R-:W4:Y:S01]  /*149c0*/  LDL.LU R55, [R1+0x1d0] ;  /* 0x0001d00001377983 */ /* 0x000f220000300800 */
[----:B------:R-:W-:-:S03]  /*149d0*/  ISETP.GE.AND P3, PT, R51, RZ, PT ;  /* 0x000000ff3300720c */ /* 0x000fc60003f66270 */
[----:B------:R-:W3:Y:S01]  /*149e0*/  LDL R50, [R1+0x2ac4] ;  /* 0x002ac40001327983 */ /* 0x000ee20000100800 */
[----:B--2---:R-:W-:Y:S01]  /*149f0*/  @!P1 IMAD.MOV R56, RZ, RZ, -R56 ;  /* 0x000000ffff389224 */ /* 0x004fe200078e0a38 */
[----:B------:R-:W-:-:S04]  /*14a00*/  ISETP.GE.AND P1, PT, R54, RZ, PT ;  /* 0x000000ff3600720c */ /* 0x000fc80003f26270 */
[----:B------:R0:W-:Y:S04]  /*14a10*/  STL [R1+0x2bfc], R56 ;  /* 0x002bfc3801007387 */ /* 0x0001e80000100800 */
[----:B------:R-:W2:Y:S04]  /*14a20*/  LDL.LU R54, [R1+0x1c8] ;  /* 0x0001c80001367983 */ /* 0x000ea80000300800 */
[----:B------:R-:W3:Y:S01]  /*14a30*/  LDL R51, [R1+0x2ac8] ;  /* 0x002ac80001337983 */ /* 0x000ee20000100800 */
[----:B----4-:R-:W-:Y:S01]  /*14a40*/  @!P2 IMAD.MOV R55, RZ, RZ, -R55 ;  /* 0x000000ffff37a224 */ /* 0x010fe200078e0a37 */
[----:B------:R-:W-:-:S04]  /*14a50*/  ISETP.GE.AND P2, PT, R45, RZ, PT ;  /* 0x000000ff2d00720c */ /* 0x000fc80003f46270 */
[----:B------:R1:W-:Y:S04]  /*14a60*/  STL [R1+0x2c00], R55 ;  /* 0x002c003701007387 */ /* 0x0003e80000100800 */
[----:B------:R-:W4:Y:S04]  /*14a70*/  LDL.LU R45, [R1+0x18] ;  /* 0x00001800012d7983 */ /* 0x000f280000300800 */
[----:B0-----:R-:W3:Y:S01]  /*14a80*/  LDL R56, [R1+0x2acc] ;  /* 0x002acc0001387983 */ /* 0x001ee20000100800 */
[----:B--2---:R-:W-:Y:S01]  /*14a90*/  @!P0 IMAD.MOV R54, RZ, RZ, -R54 ;  /* 0x000000ffff368224 */ /* 0x004fe200078e0a36 */
[----:B------:R-:W-:-:S04]  /*14aa0*/  ISETP.GE.AND P0, PT, R47, RZ, PT ;  /* 0x000000ff2f00720c */ /* 0x000fc80003f06270 */
[----:B------:R-:W-:Y:S04]  /*14ab0*/  STL [R1+0x2c04], R54 ;  /* 0x002c043601007387 */ /* 0x000fe80000100800 */
[----:B------:R-:W2:Y:S04]  /*14ac0*/  LDL.LU R46, [R1+0x14] ;  /* 0x00001400012e7983 */ /* 0x000ea80000300800 */
[----:B------:R-:W3:Y:S01]  /*14ad0*/  LDL R57, [R1+0x2ad0] ;  /* 0x002ad00001397983 */ /* 0x000ee20000100800 */
[----:B----4-:R-:W-:-:S05]  /*14ae0*/  @!P4 IMAD.MOV R45, RZ, RZ, -R45 ;  /* 0x000000ffff2dc224 */ /* 0x010fca00078e0a2d */
[----:B------:R0:W-:Y:S04]  /*14af0*/  STL [R1+0x2c08], R45 ;  /* 0x002c082d01007387 */ /* 0x0001e80000100800 */
[----:B------:R-:W4:Y:S01]  /*14b00*/  LDL.LU R47, [R1+0x10] ;  /* 0x00001000012f7983 */ /* 0x000f220000300800 */
[----:B------:R-:W-:-:S03]  /*14b10*/  ISETP.GE.AND P4, PT, R48, RZ, PT ;  /* 0x000000ff3000720c */ /* 0x000fc60003f86270 */
[----:B------:R-:W3:Y:S01]  /*14b20*/  LDL R58, [R1+0x2ad4] ;  /* 0x002ad400013a7983 */ /* 0x000ee20000100800 */
[----:B--2---:R-:W-:Y:S01]  /*14b30*/  @!P5 IMAD.MOV R46, RZ, RZ, -R46 ;  /* 0x000000ffff2ed224 */ /* 0x004fe200078e0a2e */
[----:B------:R-:W-:-:S04]  /*14b40*/  ISETP.GE.AND P5, PT, R53, RZ, PT ;  /* 0x000000ff3500720c */ /* 0x000fc80003fa6270 */
[----:B------:R-:W-:Y:S04]  /*14b50*/  STL [R1+0x2c0c], R46 ;  /* 0x002c0c2e01007387 */ /* 0x000fe80000100800 */
[----:B------:R-:W2:Y:S04]  /*14b60*/  LDL.LU R48, [R1+0xc] ;  /* 0x00000c0001307983 */ /* 0x000ea80000300800 */
[----:B------:R-:W2:Y:S01]  /*14b70*/  LDL R53, [R1+0x2ad8] ;  /* 0x002ad80001357983 */ /* 0x000ea20000100800 */
[----:B----4-:R-:W-:Y:S01]  /*14b80*/  @!P3 IMAD.MOV R47, RZ, RZ, -R47 ;  /* 0x000000ffff2fb224 */ /* 0x010fe200078e0a2f */
[----:B---3--:R-:W-:-:S04]  /*14b90*/  ISETP.GE.AND P3, PT, R49, RZ, PT ;  /* 0x000000ff3100720c */ /* 0x008fc80003f66270 */
[----:B------:R-:W-:Y:S04]  /*14ba0*/  STL [R1+0x2c10], R47 ;  /* 0x002c102f01007387 */ /* 0x000fe80000100800 */
[----:B------:R-:W3:Y:S04]  /*14bb0*/  LDL.LU R49, [R1+0x8] ;  /* 0x0000080001317983 */ /* 0x000ee80000300800 */
[----:B------:R-:W4:Y:S01]  /*14bc0*/  LDL R59, [R1+0x2adc] ;  /* 0x002adc00013b7983 */ /* 0x000f220000100800 */
[----:B--2---:R-:W-:Y:S01]  /*14bd0*/  @!P1 IMAD.MOV R48, RZ, RZ, -R48 ;  /* 0x000000ffff309224 */ /* 0x004fe200078e0a30 */
[----:B------:R-:W-:-:S04]  /*14be0*/  ISETP.GE.AND P1, PT, R50, RZ, PT ;  /* 0x000000ff3200720c */ /* 0x000fc80003f26270 */
[----:B------:R2:W-:Y:S04]  /*14bf0*/  STL [R1+0x2c14], R48 ;  /* 0x002c143001007387 */ /* 0x0005e80000100800 */
[----:B------:R-:W2:Y:S04]  /*14c00*/  LDL.LU R50, [R1+0x4] ;  /* 0x0000040001327983 */ /* 0x000ea80000300800 */
[----:B------:R-:W4:Y:S01]  /*14c10*/  LDL R60, [R1+0x2ae0] ;  /* 0x002ae000013c7983 */ /* 0x000f220000100800 */
[----:B---3--:R-:W-:Y:S01]  /*14c20*/  @!P2 IMAD.MOV R49, RZ, RZ, -R49 ;  /* 0x000000ffff31a224 */ /* 0x008fe200078e0a31 */
[----:B------:R-:W-:-:S04]  /*14c30*/  ISETP.GE.AND P2, PT, R51, RZ, PT ;  /* 0x000000ff3300720c */ /* 0x000fc80003f46270 */
[----:B------:R-:W-:Y:S04]  /*14c40*/  STL [R1+0x2c18], R49 ;  /* 0x002c183101007387 */ /* 0x000fe80000100800 */
[----:B------:R-:W3:Y:S04]  /*14c50*/  LDL.LU R51, [R1] ;  /* 0x0000000001337983 */ /* 0x000ee80000300800 */
[----:B------:R-:W3:Y:S01]  /*14c60*/  LDL R0, [R1+0x2ae4] ;  /* 0x002ae40001007983 */ /* 0x000ee20000100800 */
[----:B------:R-:W-:Y:S02]  /*14c70*/  @!P5 IMAD.MOV R61, RZ, RZ, -R61 ;  /* 0x000000ffff3dd224 */ /* 0x000fe400078e0a3d */
[----:B------:R-:W-:Y:S01]  /*14c80*/  @!P3 IMAD.MOV R44, RZ, RZ, -R44 ;  /* 0x000000ffff2cb224 */ /* 0x000fe200078e0a2c */
[----:B------:R-:W-:-:S02]  /*14c90*/  ISETP.GE.AND P5, PT, R58, RZ, PT ;  /* 0x000000ff3a00720c */ /* 0x000fc40003fa6270 */
[----:B------:R-:W-:Y:S01]  /*14ca0*/  ISETP.GE.AND P3, PT, R53, RZ, PT ;  /* 0x000000ff3500720c */ /* 0x000fe20003f66270 */
[----:B--2---:R-:W-:Y:S01]  /*14cb0*/  @!P0 IMAD.MOV R50, RZ, RZ, -R50 ;  /* 0x000000ffff328224 */ /* 0x004fe200078e0a32 */
[----:B------:R-:W-:-:S04]  /*14cc0*/  ISETP.GE.AND P0, PT, R56, RZ, PT ;  /* 0x000000ff3800720c */ /* 0x000fc80003f06270 */
[----:B------:R-:W-:Y:S04]  /*14cd0*/  STL [R1+0x2c1c], R50 ;  /* 0x002c1c3201007387 */ /* 0x000fe80000100800 */
[----:B------:R-:W2:Y:S01]  /*14ce0*/  LDL R56, [R1+0x2ae8] ;  /* 0x002ae80001387983 */ /* 0x000ea20000100800 */
[----:B------:R-:W-:Y:S01]  /*14cf0*/  @!P1 IMAD.MOV R43, RZ, RZ, -R43 ;  /* 0x000000ffff2b9224 */ /* 0x000fe200078e0a2b */
[----:B----4-:R-:W-:Y:S01]  /*14d00*/  ISETP.GE.AND P1, PT, R59, RZ, PT ;  /* 0x000000ff3b00720c */ /* 0x010fe20003f26270 */
[----:B------:R-:W-:Y:S02]  /*14d10*/  @!P2 IMAD.MOV R42, RZ, RZ, -R42 ;  /* 0x000000ffff2aa224 */ /* 0x000fe400078e0a2a */
[----:B------:R-:W-:Y:S01]  /*14d20*/  @!P0 IMAD.MOV R41, RZ, RZ, -R41 ;  /* 0x000000ffff298224 */ /* 0x000fe200078e0a29 */
[----:B------:R-:W-:Y:S01]  /*14d30*/  ISETP.GE.AND P2, PT, R60, RZ, PT ;  /* 0x000000ff3c00720c */ /* 0x000fe20003f46270 */
[----:B---3--:R-:W-:Y:S01]  /*14d40*/  @!P4 IMAD.MOV R51, RZ, RZ, -R51 ;  /* 0x000000ffff33c224 */ /* 0x008fe200078e0a33 */
[----:B------:R-:W-:-:S04]  /*14d50*/  ISETP.GE.AND P4, PT, R57, RZ, PT ;  /* 0x000000ff3900720c */ /* 0x000fc80003f86270 */
[----:B------:R-:W-:Y:S04]  /*14d60*/  STL [R1+0x2c20], R51 ;  /* 0x002c203301007387 */ /* 0x000fe80000100800 */
[----:B------:R-:W3:Y:S04]  /*14d70*/  LDL R57, [R1+0x2aec] ;  /* 0x002aec0001397983 */ /* 0x000ee80000100800 */
[----:B------:R-:W-:Y:S04]  /*14d80*/  STL [R1+0x2c24], R61 ;  /* 0x002c243d01007387 */ /* 0x000fe80000100800 */
[----:B------:R-:W4:Y:S04]  /*14d90*/  LDL R58, [R1+0x2af0] ;  /* 0x002af000013a7983 */ /* 0x000f280000100800 */
[----:B------:R-:W-:Y:S04]  /*14da0*/  STL [R1+0x2c28], R44 ;  /* 0x002c282c01007387 */ /* 0x000fe80000100800 */
[----:B------:R-:W4:Y:S04]  /*14db0*/  LDL R53, [R1+0x2af4] ;  /* 0x002af40001357983 */ /* 0x000f280000100800 */
[----:B------:R-:W-:Y:S04]  /*14dc0*/  STL [R1+0x2c2c], R43 ;  /* 0x002c2c2b01007387 */ /* 0x000fe80000100800 */
[----:B------:R-:W4:Y:S01]  /*14dd0*/  LDL R59, [R1+0x2af8] ;  /* 0x002af800013b7983 */ /* 0x000f220000100800 */
[----:B------:R-:W-:-:S03]  /*14de0*/  ISETP.GE.AND P0, PT, R0, RZ, PT ;  /* 0x000000ff0000720c */ /* 0x000fc60003f06270 */
[----:B------:R-:W-:Y:S04]  /*14df0*/  STL [R1+0x2c30], R42 ;  /* 0x002c302a01007387 */ /* 0x000fe80000100800 */
[----:B------:R-:W4:Y:S04]  /*14e00*/  LDL R60, [R1+0x2afc] ;  /* 0x002afc00013c7983 */ /* 0x000f280000100800 */
[----:B------:R-:W-:Y:S04]  /*14e10*/  STL [R1+0x2c34], R41 ;  /* 0x002c342901007387 */ /* 0x000fe80000100800 */
[----:B------:R-:W4:Y:S01]  /*14e20*/  LDL R0, [R1+0x2b00] ;  /* 0x002b000001007983 */ /* 0x000f220000100800 */
[----:B------:R-:W-:-:S02]  /*14e30*/  @!P4 IMAD.MOV R40, RZ, RZ, -R40 ;  /* 0x000000ffff28c224 */ /* 0x000fc400078e0a28 */
[----:B------:R-:W-:Y:S02]  /*14e40*/  @!P5 IMAD.MOV R39, RZ, RZ, -R39 ;  /* 0x000000ffff27d224 */ /* 0x000fe400078e0a27 */
[----:B------:R-:W-:Y:S01]  /*14e50*/  @!P3 IMAD.MOV R38, RZ, RZ, -R38 ;  /* 0x000000ffff26b224 */ /* 0x000fe200078e0a26 */
[----:B------:R-:W-:Y:S01]  /*14e60*/  STL [R1+0x2c38], R40 ;  /* 0x002c382801007387 */ /* 0x000fe20000100800 */
[----:B------:R-:W-:Y:S01]  /*14e70*/  @!P1 IMAD.MOV R37, RZ, RZ, -R37 ;  /* 0x000000ffff259224 */ /* 0x000fe200078e0a25 */
[----:B--2---:R-:W-:Y:S02]  /*14e80*/  ISETP.GE.AND P4, PT, R56, RZ, PT ;  /* 0x000000ff3800720c */ /* 0x004fe40003f86270 */
[----:B------:R-:W-:Y:S04]  /*14e90*/  STL [R1+0x2c3c], R39 ;  /* 0x002c3c2701007387 */ /* 0x000fe80000100800 */
[----:B------:R-:W2:Y:S04]  /*14ea0*/  LDL R56, [R1+0x2b04] ;  /* 0x002b040001387983 */ /* 0x000ea80000100800 */
[----:B------:R-:W-:Y:S01]  /*14eb0*/  STL [R1+0x2c40], R38 ;  /* 0x002c402601007387 */ /* 0x000fe20000100800 */
[----:B------:R-:W-:-:S02]  /*14ec0*/  @!P2 IMAD.MOV R36, RZ, RZ, -R36 ;  /* 0x000000ffff24a224 */ /* 0x000fc400078e0a24 */
[----:B------:R-:W-:Y:S02]  /*14ed0*/  @!P0 IMAD.MOV R35, RZ, RZ, -R35 ;  /* 0x000000ffff238224 */ /* 0x000fe400078e0a23 */
[----:B------:R-:W-:Y:S01]  /*14ee0*/  @!P4 IMAD.MOV R34, RZ, RZ, -R34 ;  /* 0x000000ffff22c224 */ /* 0x000fe200078e0a22 */
[----:B---3--:R-:W-:Y:S02]  /*14ef0*/  ISETP.GE.AND P5, PT, R57, RZ, PT ;  /* 0x000000ff3900720c */ /* 0x008fe40003fa6270 */
[----:B------:R-:W3:Y:S04]  /*14f00*/  LDL R57, [R1+0x2b08] ;  /* 0x002b080001397983 */ /* 0x000ee80000100800 */
[----:B------:R-:W-:Y:S01]  /*14f10*/  STL [R1+0x2c44], R37 ;  /* 0x002c442501007387 */ /* 0x000fe20000100800 */
[----:B----4-:R-:W-:-:S03]  /*14f20*/  ISETP.GE.AND P1, PT, R53, RZ, PT ;  /* 0x000000ff3500720c */ /* 0x010fc60003f26270 */
[----:B------:R-:W4:Y:S01]  /*14f30*/  LDL R53, [R1+0x2b10] ;  /* 0x002b100001357983 */ /* 0x000f220000100800 */
[----:B------:R-:W-:-:S03]  /*14f40*/  ISETP.GE.AND P3, PT, R58, RZ, PT ;  /* 0x000000ff3a00720c */ /* 0x000fc60003f66270 */
[----:B------:R-:W4:Y:S01]  /*14f50*/  LDL R58, [R1+0x2b0c] ;  /* 0x002b0c00013a7983 */ /* 0x000f220000100800 */
[----:B------:R-:W-:-:S03]  /*14f60*/  ISETP.GE.AND P2, PT, R59, RZ, PT ;  /* 0x000000ff3b00720c */ /* 0x000fc60003f46270 */
[----:B------:R-:W-:Y:S04]  /*14f70*/  STL [R1+0x2c48], R36 ;  /* 0x002c482401007387 */ /* 0x000fe80000100800 */
[----:B------:R-:W4:Y:S01]  /*14f80*/  LDL R59, [R1+0x2b14] ;  /* 0x002b1400013b7983 */ /* 0x000f220000100800 */
[----:B------:R-:W-:-:S03]  /*14f90*/  ISETP.GE.AND P0, PT, R60, RZ, PT ;  /* 0x000000ff3c00720c */ /* 0x000fc60003f06270 */
[----:B------:R-:W-:Y:S04]  /*14fa0*/  STL [R1+0x2c4c], R35 ;  /* 0x002c4c2301007387 */ /* 0x000fe80000100800 */
[----:B------:R-:W4:Y:S01]  /*14fb0*/  LDL R60, [R1+0x2b18] ;  /* 0x002b1800013c7983 */ /* 0x000f220000100800 */
[----:B------:R-:W-:-:S03]  /*14fc0*/  ISETP.GE.AND P4, PT, R0, RZ, PT ;  /* 0x000000ff0000720c */ /* 0x000fc60003f86270 */
[----:B------:R-:W-:Y:S04]  /*14fd0*/  STL [R1+0x2c50], R34 ;  /* 0x002c502201007387 */ /* 0x000fe80000100800 */
[----:B------:R-:W4:Y:S01]  /*14fe0*/  LDL R0, [R1+0x2b1c] ;  /* 0x002b1c0001007983 */ /* 0x000f220000100800 */
[----:B------:R-:W-:Y:S02]  /*14ff0*/  @!P5 IMAD.MOV R33, RZ, RZ, -R33 ;  /* 0x000000ffff21d224 */ /* 0x000fe400078e0a21 */
[----:B------:R-:W-:Y:S01]  /*15000*/  @!P3 IMAD.MOV R32, RZ, RZ, -R32 ;  /* 0x000000ffff20b224 */ /* 0x000fe200078e0a20 */
[----:B-1----:R-:W4:Y:S01]  /*15010*/  LDL R55, [R1+0x2b20] ;  /* 0x002b200001377983 */ /* 0x002f220000100800 */
[----:B------:R-:W-:-:S03]  /*15020*/  @!P1 IMAD.MOV R31, RZ, RZ, -R31 ;  /* 0x000000ffff1f9224 */ /* 0x000fc600078e0a1f */
[----:B------:R-:W-:Y:S01]  /*15030*/  STL [R1+0x2c54], R33 ;  /* 0x002c542101007387 */ /* 0x000fe20000100800 */
[----:B--2---:R-:W-:Y:S01]  /*15040*/  ISETP.GE.AND P5, PT, R56, RZ, PT ;  /* 0x000000ff3800720c */ /* 0x004fe20003fa6270 */
[----:B------:R-:W-:Y:S02]  /*15050*/  @!P2 IMAD.MOV R30, RZ, RZ, -R30 ;  /* 0x000000ffff1ea224 */ /* 0x000fe400078e0a1e */
[----:B------:R-:W2:Y:S04]  /*15060*/  LDL R56, [R1+0x2b24] ;  /* 0x002b240001387983 */ /* 0x000ea80000100800 */
[----:B------:R-:W-:Y:S01]  /*15070*/  STL [R1+0x2c58], R32 ;  /* 0x002c582001007387 */ /* 0x000fe20000100800 */
[----:B------:R-:W-:Y:S02]  /*15080*/  @!P0 IMAD.MOV R29, RZ, RZ, -R29 ;  /* 0x000000ffff1d8224 */ /* 0x000fe400078e0a1d */
[----:B------:R-:W-:-:S03]  /*15090*/  @!P4 IMAD.MOV R28, RZ, RZ, -R28 ;  /* 0x000000ffff1cc224 */ /* 0x000fc600078e0a1c */
[----:B------:R-:W-:Y:S01]  /*150a0*/  @!P5 IMAD.MOV R27, RZ, RZ, -R27 ;  /* 0x000000ffff1bd224 */ /* 0x000fe200078e0a1b */
[----:B---3--:R-:W-:Y:S02]  /*150b0*/  ISETP.GE.AND P3, PT, R57, RZ, PT ;  /* 0x000000ff3900720c */ /* 0x008fe40003f66270 */
[----:B------:R-:W3:Y:S04]  /*150c0*/  LDL R57, [R1+0x2b28] ;  /* 0x002b280001397983 */ /* 0x000ee80000100800 */
[----:B------:R1:W-:Y:S04]  /*150d0*/  STL [R1+0x2c5c], R31 ;  /* 0x002c5c1f01007387 */ /* 0x0003e80000100800 */
[----:B0-----:R-:W3:Y:S04]  /*150e0*/  LDL R45, [R1+0x2b40] ;  /* 0x002b4000012d7983 */ /* 0x001ee80000100800 */
[----:B------:R-:W3:Y:S01]  /*150f0*/  LDL R54, [R1+0x2b44] ;  /* 0x002b440001367983 */ /* 0x000ee20000100800 */
[----:B----4-:R-:W-:-:S03]  /*15100*/  ISETP.GE.AND P2, PT, R53, RZ, PT ;  /* 0x000000ff3500720c */ /* 0x010fc60003f46270 */
[----:B------:R-:W4:Y:S01]  /*15110*/  LDL R53, [R1+0x2b30] ;  /* 0x002b300001357983 */ /* 0x000f220000100800 */
[----:B------:R-:W-:-:S03]  /*15120*/  ISETP.GE.AND P1, PT, R58, RZ, PT ;  /* 0x000000ff3a00720c */ /* 0x000fc60003f26270 */
[----:B------:R-:W3:Y:S01]  /*15130*/  LDL R58, [R1+0x2b2c] ;  /* 0x002b2c00013a7983 */ /* 0x000ee20000100800 */
[----:B------:R-:W-:Y:S02]  /*15140*/  ISETP.GE.AND P0, PT, R59, RZ, PT ;  /* 0x000000ff3b00720c */ /* 0x000fe40003f06270 */
[----:B------:R-:W-:Y:S01]  /*15150*/  ISETP.GE.AND P4, PT, R60, RZ, PT ;  /* 0x000000ff3c00720c */ /* 0x000fe20003f86270 */
[----:B------:R-:W3:Y:S04]  /*15160*/  LDL R59, [R1+0x2b34] ;  /* 0x002b3400013b7983 */ /* 0x000ee80000100800 */
[----:B------:R-:W3:Y:S01]  /*15170*/  LDL R60, [R1+0x2b38] ;  /* 0x002b3800013c7983 */ /* 0x000ee20000100800 */
[----:B------:R-:W-:Y:S01]  /*15180*/  ISETP.GE.AND P5, PT, R0, RZ, PT ;  /* 0x000000ff0000720c */ /* 0x000fe20003fa6270 */
[----:B------:R-:W-:-:S02]  /*15190*/  @!P3 IMAD.MOV R26, RZ, RZ, -R26 ;  /* 0x000000ffff1ab224 */ /* 0x000fc400078e0a1a */
[----:B------:R-:W3:Y:S04]  /*151a0*/  LDL R0, [R1+0x2b3c] ;  /* 0x002b3c0001007983 */ /* 0x000ee80000100800 */
[----:B------:R-:W-:Y:S01]  /*151b0*/  @!P4 IMAD.MOV R22, RZ, RZ, -R22 ;  /* 0x000000ffff16c224 */ /* 0x000fe200078e0a16 */
[----:B------:R-:W-:Y:S01]  /*151c0*/  ISETP.GE.AND P3, PT, R55, RZ, PT ;  /* 0x000000ff3700720c */ /* 0x000fe20003f66270 */
[----:B------:R-:W-:Y:S01]  /*151d0*/  @!P1 IMAD.MOV R25, RZ, RZ, -R25 ;  /* 0x000000ffff199224 */ /* 0x000fe200078e0a19 */
[----:B------:R-:W3:Y:S01]  /*151e0*/  LDL R55, [R1+0x2b48] ;  /* 0x002b480001377983 */ /* 0x000ee20000100800 */
[----:B--2---:R-:W-:-:S03]  /*151f0*/  ISETP.GE.AND P1, PT, R56, RZ, PT ;  /* 0x000000ff3800720c */ /* 0x004fc60003f26270 */
[----:B------:R-:W2:Y:S01]  /*15200*/  LDL R48, [R1+0x70] ;  /* 0x0000700001307983 */ /* 0x000ea20000100800 */
[----:B------:R-:W-:-:S03]  /*15210*/  @!P2 IMAD.MOV R24, RZ, RZ, -R24 ;  /* 0x000000ffff18a224 */ /* 0x000fc600078e0a18 */
[----:B------:R-:W2:Y:S01]  /*15220*/  LDL R56, [R1+0x2b4c] ;  /* 0x002b4c0001387983 */ /* 0x000ea20000100800 */
[----:B------:R-:W-:Y:S02]  /*15230*/  @!P0 IMAD.MOV R23, RZ, RZ, -R23 ;  /* 0x000000ffff178224 */ /* 0x000fe400078e0a17 */
[----:B------:R-:W-:Y:S02]  /*15240*/  @!P5 IMAD.MOV R21, RZ, RZ, -R21 ;  /* 0x000000ffff15d224 */ /* 0x000fe400078e0a15 */
[----:B------:R-:W-:Y:S02]  /*15250*/  @!P3 IMAD.MOV R20, RZ, RZ, -R20 ;  /* 0x000000ffff14b224 */ /* 0x000fe400078e0a14 */
[----:B------:R-:W-:Y:S01]  /*15260*/  @!P1 IMAD.MOV R19, RZ, RZ, -R19 ;  /* 0x000000ffff139224 */ /* 0x000fe200078e0a13 */
[----:B----4-:R-:W-:Y:S02]  /*15270*/  ISETP.GE.AND P4, PT, R53, RZ, PT ;  /* 0x000000ff3500720c */ /* 0x010fe40003f86270 */
[----:B------:R-:W4:Y:S01]  /*15280*/  LDL R53, [R1+0x2b54] ;  /* 0x002b540001357983 */ /* 0x000f220000100800 */
[----:B---3--:R-:W-:-:S02]  /*15290*/  ISETP.GE.AND P2, PT, R57, RZ, PT ;  /* 0x000000ff3900720c */ /* 0x008fc40003f46270 */
[----:B------:R-:W-:Y:S01]  /*152a0*/  ISETP.GE.AND P0, PT, R58, RZ, PT ;  /* 0x000000ff3a00720c */ /* 0x000fe20003f06270 */
[----:B------:R-:W3:Y:S04]  /*152b0*/  LDL R57, [R1+0x2b50] ;  /* 0x002b500001397983 */ /* 0x000ee80000100800 */
[----:B------:R-:W3:Y:S01]  /*152c0*/  LDL R58, [R1+0x2b58] ;  /* 0x002b5800013a7983 */ /* 0x000ee20000100800 */
[----:B------:R-:W-:-:S03]  /*152d0*/  ISETP.GE.AND P5, PT, R59, RZ, PT ;  /* 0x000000ff3b00720c */ /* 0x000fc60003fa6270 */
[----:B------:R-:W3:Y:S01]  /*152e0*/  LDL R59, [R1+0x2b5c] ;  /* 0x002b5c00013b7983 */ /* 0x000ee20000100800 */
[----:B------:R-:W-:-:S03]  /*152f0*/  ISETP.GE.AND P3, PT, R60, RZ, PT ;  /* 0x000000ff3c00720c */ /* 0x000fc60003f66270 */
[----:B------:R-:W3:Y:S01]  /*15300*/  LDL R60, [R1+0x2a34] ;  /* 0x002a3400013c7983 */ /* 0x000ee20000100800 */
[----:B------:R-:W-:-:S03]  /*15310*/  ISETP.GE.AND P1, PT, R0, RZ, PT ;  /* 0x000000ff0000720c */ /* 0x000fc60003f26270 */
[----:B------:R-:W3:Y:S01]  /*15320*/  LDL R0, [R1+0x2a38] ;  /* 0x002a380001007983 */ /* 0x000ee20000100800 */
[----:B------:R-:W-:Y:S01]  /*15330*/  @!P2 IMAD.MOV R18, RZ, RZ, -R18 ;  /* 0x000000ffff12a224 */ /* 0x000fe200078e0a12 */
[----:B------:R-:W-:Y:S01]  /*15340*/  ISETP.GE.AND P2, PT, R45, RZ, PT ;  /* 0x000000ff2d00720c */ /* 0x000fe20003f46270 */
[----:B------:R-:W-:Y:S01]  /*15350*/  @!P0 IMAD.MOV R17, RZ, RZ, -R17 ;  /* 0x000000ffff118224 */ /* 0x000fe200078e0a11 */
[----:B------:R-:W-:-:S06]  /*15360*/  ISETP.GE.AND P0, PT, R54, RZ, PT ;  /* 0x000000ff3600720c */ /* 0x000fcc0003f06270 */
[----:B------:R-:W-:Y:S02]  /*15370*/  @!P1 IMAD.MOV R13, RZ, RZ, -R13 ;  /* 0x000000ffff0d9224 */ /* 0x000fe400078e0a0d */
[----:B------:R-:W-:Y:S01]  /*15380*/  @!P4 IMAD.MOV R16, RZ, RZ, -R16 ;  /* 0x000000ffff10c224 */ /* 0x000fe200078e0a10 */
[----:B------:R-:W-:Y:S01]  /*15390*/  ISETP.GE.AND P4, PT, R55, RZ, PT ;  /* 0x000000ff3700720c */ /* 0x000fe20003f86270 */
[----:B------:R-:W-:Y:S01]  /*153a0*/  @!P5 IMAD.MOV R15, RZ, RZ, -R15 ;  /* 0x000000ffff0fd224 */ /* 0x000fe200078e0a0f */
[----:B--2---:R-:W-:Y:S01]  /*153b0*/  ISETP.GE.AND P5, PT, R56, RZ, PT ;  /* 0x000000ff3800720c */ /* 0x004fe20003fa6270 */
[----:B------:R-:W-:Y:S02]  /*153c0*/  @!P3 IMAD.MOV R14, RZ, RZ, -R14 ;  /* 0x000000ffff0eb224 */ /* 0x000fe400078e0a0e */
[----:B------:R-:W-:Y:S02]  /*153d0*/  @!P2 IMAD.MOV R12, RZ, RZ, -R12 ;  /* 0x000000ffff0ca224 */ /* 0x000fe400078e0a0c */
[----:B------:R-:W-:-:S06]  /*153e0*/  @!P0 IMAD.MOV R11, RZ, RZ, -R11 ;  /* 0x000000ffff0b8224 */ /* 0x000fcc00078e0a0b */
[----:B------:R-:W-:Y:S02]  /*153f0*/  @!P4 IMAD.MOV R10, RZ, RZ, -R10 ;  /* 0x000000ffff0ac224 */ /* 0x000fe400078e0a0a */
[----:B------:R-:W-:Y:S01]  /*15400*/  @!P5 IMAD.MOV R9, RZ, RZ, -R9 ;  /* 0x000000ffff09d224 */ /* 0x000fe200078e0a09 */
[----:B----4-:R-:W-:Y:S02]  /*15410*/  ISETP.GE.AND P1, PT, R53, RZ, PT ;  /* 0x000000ff3500720c */ /* 0x010fe40003f26270 */
[----:B------:R-:W2:Y:S04]  /*15420*/  LDL.LU R53, [R1+0x7c] ;  /* 0x00007c0001357983 */ /* 0x000ea80000300800 */
[----:B------:R-:W4:Y:S04]  /*15430*/  LDL.LU R47, [R1+0x300] ;  /* 0x00030000012f7983 */ /* 0x000f280000300800 */
[----:B------:R-:W4:Y:S04]  /*15440*/  LDL.LU R46, [R1+0x304] ;  /* 0x00030400012e7983 */ /* 0x000f280000300800 */
[----:B------:R-:W4:Y:S04]  /*15450*/  LDL.LU R45, [R1+0x308] ;  /* 0x00030800012d7983 */ /* 0x000f280000300800 */
[----:B------:R-:W4:Y:S04]  /*15460*/  LDL.LU R54, [R1+0x30c] ;  /* 0x00030c0001367983 */ /* 0x000f280000300800 */
[----:B------:R-:W4:Y:S01]  /*15470*/  LDL.LU R55, [R1+0x310] ;  /* 0x0003100001377983 */ /* 0x000f220000300800 */
[----:B---3--:R-:W-:-:S03]  /*15480*/  ISETP.GE.AND P3, PT, R57, RZ, PT ;  /* 0x000000ff3900720c */ /* 0x008fc60003f66270 */
[----:B------:R-:W3:Y:S01]  /*15490*/  LDL.LU R56, [R1+0x314] ;  /* 0x0003140001387983 */ /* 0x000ee20000300800 */
[----:B------:R-:W-:Y:S02]  /*154a0*/  ISETP.GE.AND P2, PT, R58, RZ, PT ;  /* 0x000000ff3a00720c */ /* 0x000fe40003f46270 */
[----:B------:R-:W-:Y:S01]  /*154b0*/  ISETP.GE.AND P0, PT, R59, RZ, PT ;  /* 0x000000ff3b00720c */ /* 0x000fe20003f06270 */
[----:B------:R-:W3:Y:S04]  /*154c0*/  LDL.LU R57, [R1+0x318] ;  /* 0x0003180001397983 */ /* 0x000ee80000300800 */
[----:B------:R-:W3:Y:S04]  /*154d0*/  LDL.LU R58, [R1+0x31c] ;  /* 0x00031c00013a7983 */ /* 0x000ee80000300800 */
[----:B------:R-:W3:Y:S01]  /*154e0*/  LDL.LU R59, [R1+0x320] ;  /* 0x00032000013b7983 */ /* 0x000ee20000300800 */
[----:B------:R-:W-:-:S02]  /*154f0*/  ISETP.GE.AND P4, PT, R60, RZ, PT ;  /* 0x000000ff3c00720c */ /* 0x000fc40003f86270 */
[----:B------:R-:W-:Y:S01]  /*15500*/  ISETP.GE.AND P5, PT, R0, RZ, PT ;  /* 0x000000ff0000720c */ /* 0x000fe20003fa6270 */
[----:B------:R-:W3:Y:S04]  /*15510*/  LDL.LU R60, [R1+0x324] ;  /* 0x00032400013c7983 */ /* 0x000ee80000300800 */
[----:B------:R-:W3:Y:S01]  /*15520*/  LDL.LU R0, [R1+0x328] ;  /* 0x0003280001007983 */ /* 0x000ee20000300800 */
[----:B------:R-:W-:Y:S01]  /*15530*/  LOP3.LUT R52, R52, 0x1f, RZ, 0xc0, !PT ;  /* 0x0000001f34347812 */ /* 0x000fe200078ec0ff */
[----:B------:R-:W-:-:S04]  /*15540*/  @!P1 IMAD.MOV R7, RZ, RZ, -R7 ;  /* 0x000000ffff079224 */ /* 0x000fc800078e0a07 */
[----:B-1----:R-:W-:Y:S02]  /*15550*/  IMAD R31, R52, UR6, RZ ;  /* 0x00000006341f7c24 */ /* 0x002fe4000f8e02ff */
[----:B------:R-:W-:-:S03]  /*15560*/  @!P2 IMAD.MOV R6, RZ, RZ, -R6 ;  /* 0x000000ffff06a224 */ /* 0x000fc600078e0a06 */
[----:B------:R4:W-:Y:S01]  /*15570*/  STL [R1+0x410], R31 ;  /* 0x0004101f01007387 */ /* 0x0009e20000100800 */
[----:B------:R-:W-:Y:S01]  /*15580*/  IADD3 R52, P2, PT, R31, UR8, RZ ;  /* 0x000000081f347c10 */ /* 0x000fe2000ff5e0ff */
[----:B------:R-:W-:Y:S01]  /*15590*/  @!P3 IMAD.MOV R8, RZ, RZ, -R8 ;  /* 0x000000ffff08b224 */ /* 0x000fe200078e0a08 */
[----:B------:R-:W0:Y:S03]  /*155a0*/  LDCU UR8, c[0x0][0x3a8] ;  /* 0x00007500ff0877ac */ /* 0x000e260008000800 */
[----:B------:R-:W-:Y:S01]  /*155b0*/  STL [R1+0x2b6c], R52 ;  /* 0x002b6c3401007387 */ /* 0x000fe20000100800 */
[----:B------:R-:W-:Y:S02]  /*155c0*/  ISETP.GE.AND P3, PT, R48, RZ, PT ;  /* 0x000000ff3000720c */ /* 0x000fe40003f66270 */
[----:B--2---:R-:W-:Y:S02]  /*155d0*/  ISETP.NE.AND P1, PT, R53, RZ, PT ;  /* 0x000000ff3500720c */ /* 0x004fe40003f25270 */
[----:B------:R-:W-:-:S04]  /*155e0*/  LOP3.LUT R53, RZ, R53, RZ, 0x33, !PT ;  /* 0x00000035ff357212 */ /* 0x000fc800078e33ff */
[C---:B----4-:R-:W-:Y:S02]  /*155f0*/  SEL R31, R53.reuse, R47, !P1 ;  /* 0x0000002f351f7207 */ /* 0x050fe40004800000 */
[C---:B------:R-:W-:Y:S02]  /*15600*/  SEL R33, R53.reuse, R46, !P1 ;  /* 0x0000002e35217207 */ /* 0x040fe40004800000 */
[C---:B------:R-:W-:Y:S01]  /*15610*/  SEL R32, R53.reuse, R45, !P1 ;  /* 0x0000002d35207207 */ /* 0x040fe20004800000 */
[----:B------:R1:W-:Y:S04]  /*15620*/  STL [R1+0x1c0], R31 ;  /* 0x0001c01f01007387 */ /* 0x0003e80000100800 */
[----:B------:R2:W-:Y:S04]  /*15630*/  STL [R1+0x1d0], R33 ;  /* 0x0001d02101007387 */ /* 0x0005e80000100800 */
[----:B------:R3:W-:Y:S01]  /*15640*/  STL [R1+0x20c], R32 ;  /* 0x00020c2001007387 */ /* 0x0007e20000100800 */
[----:B-1----:R-:W-:-:S02]  /*15650*/  SEL R31, R53, R54, !P1 ;  /* 0x00000036351f7207 */ /* 0x002fc40004800000 */
[----:B--2---:R-:W-:-:S03]  /*15660*/  SEL R33, R53, R55, !P1 ;  /* 0x0000003735217207 */ /* 0x004fc60004800000 */
[----:B------:R1:W-:Y:S01]  /*15670*/  STL [R1+0x228], R31 ;  /* 0x0002281f01007387 */ /* 0x0003e20000100800 */
[----:B---3--:R-:W-:-:S03]  /*15680*/  SEL R32, R53, R56, !P1 ;  /* 0x0000003835207207 */ /* 0x008fc60004800000 */
[----:B------:R2:W-:Y:S04]  /*15690*/  STL [R1+0x234], R33 ;  /* 0x0002342101007387 */ /* 0x0005e80000100800 */
[----:B------:R3:W-:Y:S01]  /*156a0*/  STL [R1+0x24c], R32 ;  /* 0x00024c2001007387 */ /* 0x0007e20000100800 */
[C---:B-1----:R-:W-:Y:S02]  /*156b0*/  SEL R31, R53.reuse, R57, !P1 ;  /* 0x00000039351f7207 */ /* 0x042fe40004800000 */
[----:B--2---:R-:W-:-:S03]  /*156c0*/  SEL R33, R53, R58, !P1 ;  /* 0x0000003a35217207 */ /* 0x004fc60004800000 */
[----:B------:R1:W-:Y:S01]  /*156d0*/  STL [R1+0x25c], R31 ;  /* 0x00025c1f01007387 */ /* 0x0003e20000100800 */
[----:B---3--:R-:W-:-:S03]  /*156e0*/  SEL R32, R53, R59, !P1 ;  /* 0x0000003b35207207 */ /* 0x008fc60004800000 */
[----:B------:R-:W-:Y:S01]  /*156f0*/  STL [R1+0x260], R33 ;  /* 0x0002602101007387 */ /* 0x000fe20000100800 */
[----:B------:R-:W-:-:S03]  /*15700*/  SEL R0, R53, R0, !P1 ;  /* 0x0000000035007207 */ /* 0x000fc60004800000 */
[----:B------:R-:W-:Y:S01]  /*15710*/  STL [R1+0x274], R32 ;  /* 0x0002742001007387 */ /* 0x000fe20000100800 */
[----:B-1----:R-:W-:-:S03]  /*15720*/  SEL R31, R53, R60, !P1 ;  /* 0x0000003c351f7207 */ /* 0x002fc60004800000 */
[----:B------:R-:W2:Y:S04]  /*15730*/  LDL.LU R52, [R1+0x32c] ;  /* 0x00032c0001347983 */ /* 0x000ea80000300800 */
[----:B------:R1:W-:Y:S04]  /*15740*/  STL [R1+0x278], R31 ;  /* 0x0002781f01007387 */ /* 0x0003e80000100800 */
[----:B-1----:R-:W3:Y:S04]  /*15750*/  LDL.LU R31, [R1+0x330] ;  /* 0x00033000011f7983 */ /* 0x002ee80000300800 */
[----:B------:R1:W-:Y:S04]  /*15760*/  STL [R1+0x280], R0 ;  /* 0x0002800001007387 */ /* 0x0003e80000100800 */
[----:B------:R-:W4:Y:S04]  /*15770*/  LDL.LU R32, [R1+0x334] ;  /* 0x0003340001207983 */ /* 0x000f280000300800 */
        /* <DEDUP_REMOVED lines=27> */
[----:B-1----:R-:W4:Y:S01]  /*15930*/  LDL.LU R0, [R1+0x3b4] ;  /* 0x0003b40001007983 */ /* 0x002f220000300800 */
[----:B--2---:R-:W-:-:S05]  /*15940*/  SEL R52, R53, R52, !P1 ;  /* 0x0000003435347207 */ /* 0x004fca0004800000 */
[----:B------:R3:W-:Y:S02]  /*15950*/  STL [R1+0x284], R52 ;  /* 0x0002843401007387 */ /* 0x0007e40000100800 */
[C---:B---3--:R-:W-:Y:S02]  /*15960*/  SEL R52, R53.reuse, R31, !P1 ;  /* 0x0000001f35347207 */ /* 0x048fe40004800000 */
[----:B----4-:R-:W-:-:S03]  /*15970*/  SEL R31, R53, R32, !P1 ;  /* 0x00000020351f7207 */ /* 0x010fc60004800000 */
[----:B------:R-:W-:Y:S01]  /*15980*/  STL [R1+0x28c], R52 ;  /* 0x00028c3401007387 */ /* 0x000fe20000100800 */
[----:B------:R-:W-:-:S03]  /*15990*/  SEL R33, R53, R33, !P1 ;  /* 0x0000002135217207 */ /* 0x000fc60004800000 */
[----:B------:R1:W-:Y:S01]  /*159a0*/  STL [R1+0x290], R31 ;  /* 0x0002901f01007387 */ /* 0x0003e20000100800 */
[----:B------:R-:W-:-:S03]  /*159b0*/  SEL R32, R53, R34, !P1 ;  /* 0x0000002235207207 */ /* 0x000fc60004800000 */
[----:B------:R2:W-:Y:S04]  /*159c0*/  STL [R1+0x294], R33 ;  /* 0x0002942101007387 */ /* 0x0005e80000100800 */
[----:B------:R3:W-:Y:S01]  /*159d0*/  STL [R1+0x298], R32 ;  /* 0x0002982001007387 */ /* 0x0007e20000100800 */
[C---:B-1----:R-:W-:Y:S02]  /*159e0*/  SEL R31, R53.reuse, R35, !P1 ;  /* 0x00000023351f7207 */ /* 0x042fe40004800000 */
        /* <DEDUP_REMOVED lines=276> */
[----:B------:R2:W-:Y:S01]  /*16b30*/  STL [R1+0x2a0], R33 ;  /* 0x0002a02101007387 */ /* 0x0005e20000100800 */
[----:B-1----:R-:W-:-:S03]  /*16b40*/  SEL R31, R53, R35, !P1 ;  /* 0x00000023351f7207 */ /* 0x002fc60004800000 */
[----:B------:R1:W-:Y:S01]  /*16b50*/  STL [R1+0x29c], R32 ;  /* 0x00029c2001007387 */ /* 0x0003e20000100800 */
[----:B--2---:R-:W-:-:S03]  /*16b60*/  SEL R33, R53, R36, !P1 ;  /* 0x0000002435217207 */ /* 0x004fc60004800000 */
[----:B------:R2:W-:Y:S01]  /*16b70*/  STL [R1+0x288], R31 ;  /* 0x0002881f01007387 */ /* 0x0005e20000100800 */
[----:B-1----:R-:W-:-:S03]  /*16b80*/  SEL R32, R53, R37, !P1 ;  /* 0x0000002535207207 */ /* 0x002fc60004800000 */
[----:B------:R1:W-:Y:S01]  /*16b90*/  STL [R1+0x27c], R33 ;  /* 0x00027c2101007387 */ /* 0x0003e20000100800 */
[----:B--2---:R-:W-:-:S03]  /*16ba0*/  SEL R31, R53, R38, !P1 ;  /* 0x00000026351f7207 */ /* 0x004fc60004800000 */
        /* <DEDUP_REMOVED lines=36> */
[----:B------:R2:W-:Y:S01]  /*16df0*/  STL [R1+0x1f8], R32 ;  /* 0x0001f82001007387 */ /* 0x0005e20000100800 */
[----:B------:R-:W-:-:S03]  /*16e00*/  SEL R0, R53, R0, !P1 ;  /* 0x0000000035007207 */ /* 0x000fc60004800000 */
[----:B------:R3:W-:Y:S01]  /*16e10*/  STL [R1+0x1f0], R31 ;  /* 0x0001f01f01007387 */ /* 0x0007e20000100800 */
[C---:B-1----:R-:W-:Y:S02]  /*16e20*/  SEL R33, R53.reuse, R58, !P1 ;  /* 0x0000003a35217207 */ /* 0x042fe40004800000 */
[----:B--2---:R-:W-:-:S03]  /*16e30*/  SEL R32, R53, R59, !P1 ;  /* 0x0000003b35207207 */ /* 0x004fc60004800000 */
[----:B------:R-:W-:Y:S01]  /*16e40*/  STL [R1+0x1ec], R33 ;  /* 0x0001ec2101007387 */ /* 0x000fe20000100800 */
[----:B---3--:R-:W-:-:S03]  /*16e50*/  SEL R31, R53, R60, !P1 ;  /* 0x0000003c351f7207 */ /* 0x008fc60004800000 */
[----:B------:R-:W-:Y:S04]  /*16e60*/  STL [R1+0x1e4], R32 ;  /* 0x0001e42001007387 */ /* 0x000fe80000100800 */
        /* <DEDUP_REMOVED lines=34> */
[----:B------:R-:W-:Y:S01]  /*17090*/  STL [R1+0x1d4], R52 ;  /* 0x0001d43401007387 */ /* 0x000fe20000100800 */
[----:B---3--:R-:W-:-:S05]  /*170a0*/  SEL R31, R53, R31, !P1 ;  /* 0x0000001f351f7207 */ /* 0x008fca0004800000 */
[----:B------:R1:W-:Y:S01]  /*170b0*/  STL [R1+0x1cc], R31 ;  /* 0x0001cc1f01007387 */ /* 0x0003e20000100800 */
[C---:B----4-:R-:W-:Y:S02]  /*170c0*/  SEL R32, R53.reuse, R32, !P1 ;  /* 0x0000002035207207 */ /* 0x050fe40004800000 */
        /* <DEDUP_REMOVED lines=9> */
[----:B------:R2:W-:Y:S01]  /*17160*/  STL [R1+0x1b0], R33 ;  /* 0x0001b02101007387 */ /* 0x0005e20000100800 */
[----:B-1----:R-:W-:-:S03]  /*17170*/  SEL R32, R53, R38, !P1 ;  /* 0x0000002635207207 */ /* 0x002fc60004800000 */
[----:B------:R1:W-:Y:S04]  /*17180*/  STL [R1+0x1ac], R31 ;  /* 0x0001ac1f01007387 */ /* 0x0003e80000100800 */
[----:B------:R3:W-:Y:S01]  /*17190*/  STL [R1+0x1a4], R32 ;  /* 0x0001a42001007387 */ /* 0x0007e20000100800 */
[C---:B--2---:R-:W-:Y:S02]  /*171a0*/  SEL R33, R53.reuse, R39, !P1 ;  /* 0x0000002735217207 */ /* 0x044fe40004800000 */
[----:B-1----:R-:W-:-:S03]  /*171b0*/  SEL R31, R53, R40, !P1 ;  /* 0x00000028351f7207 */ /* 0x002fc60004800000 */
        /* <DEDUP_REMOVED lines=39> */
[----:B------:R1:W-:Y:S04]  /*17430*/  STL [R1+0x130], R31 ;  /* 0x0001301f01007387 */ /* 0x0003e80000100800 */
[----:B-1----:R-:W2:Y:S04]  /*17440*/  LDL.LU R31, [R1+0xa8] ;  /* 0x0000a800011f7983 */ /* 0x002ea80000300800 */
        /* <DEDUP_REMOVED lines=30> */
[----:B-1----:R-:W4:Y:S04]  /*17630*/  LDL.LU R0, [R1+0x28] ;  /* 0x0000280001007983 */ /* 0x002f280000300800 */
[----:B------:R-:W4:Y:S01]  /*17640*/  LDL.LU R52, [R1+0x24] ;  /* 0x0000240001347983 */ /* 0x000f220000300800 */
[----:B--2---:R-:W-:-:S05]  /*17650*/  SEL R31, R53, R31, !P1 ;  /* 0x0000001f351f7207 */ /* 0x004fca0004800000 */
[----:B------:R1:W-:Y:S01]  /*17660*/  STL [R1+0x120], R31 ;  /* 0x0001201f01007387 */ /* 0x0003e20000100800 */
[----:B---3--:R-:W-:-:S03]  /*17670*/  SEL R32, R53, R32, !P1 ;  /* 0x0000002035207207 */ /* 0x008fc60004800000 */
[----:B-1----:R-:W2:Y:S04]  /*17680*/  LDL.LU R31, [R1+0x2c5c] ;  /* 0x002c5c00011f7983 */ /* 0x002ea80000300800 */
[----:B------:R1:W-:Y:S01]  /*17690*/  STL [R1+0x118], R32 ;  /* 0x0001182001007387 */ /* 0x0003e20000100800 */
[C---:B----4-:R-:W-:Y:S02]  /*176a0*/  SEL R33, R53.reuse, R33, !P1 ;  /* 0x0000002135217207 */ /* 0x050fe40004800000 */
[C---:B------:R-:W-:Y:S01]  /*176b0*/  SEL R34, R53.reuse, R34, !P1 ;  /* 0x0000002235227207 */ /* 0x040fe20004800000 */
[----:B-1----:R-:W3:Y:S01]  /*176c0*/  LDL.LU R32, [R1+0x2c58] ;  /* 0x002c580001207983 */ /* 0x002ee20000300800 */
[----:B------:R-:W-:-:S03]  /*176d0*/  SEL R35, R53, R35, !P1 ;  /* 0x0000002335237207 */ /* 0x000fc60004800000 */
[----:B------:R1:W-:Y:S01]  /*176e0*/  STL [R1+0x114], R33 ;  /* 0x0001142101007387 */ /* 0x0003e20000100800 */
[C---:B------:R-:W-:Y:S02]  /*176f0*/  SEL R36, R53.reuse, R36, !P1 ;  /* 0x0000002435247207 */ /* 0x040fe40004800000 */
[C---:B------:R-:W-:Y:S01]  /*17700*/  SEL R37, R53.reuse, R37, !P1 ;  /* 0x0000002535257207 */ /* 0x040fe20004800000 */
[----:B-1----:R-:W4:Y:S01]  /*17710*/  LDL.LU R33, [R1+0x2c54] ;  /* 0x002c540001217983 */ /* 0x002f220000300800 */
[----:B------:R-:W-:-:S03]  /*17720*/  SEL R38, R53, R38, !P1 ;  /* 0x0000002635267207 */ /* 0x000fc60004800000 */
[----:B------:R1:W-:Y:S01]  /*17730*/  STL [R1+0x10c], R34 ;  /* 0x00010c2201007387 */ /* 0x0003e20000100800 */
[C---:B------:R-:W-:Y:S02]  /*17740*/  SEL R39, R53.reuse, R39, !P1 ;  /* 0x0000002735277207 */ /* 0x040fe40004800000 */
[C---:B------:R-:W-:Y:S01]  /*17750*/  SEL R40, R53.reuse, R40, !P1 ;  /* 0x0000002835287207 */ /* 0x040fe20004800000 */
[----:B-1----:R-:W2:Y:S04]  /*17760*/  LDL.LU R34, [R1+0x2c50] ;  /* 0x002c500001227983 */ /* 0x002ea80000300800 */
[----:B------:R1:W-:Y:S01]  /*17770*/  STL [R1+0x108], R35 ;  /* 0x0001082301007387 */ /* 0x0003e20000100800 */
[----:B------:R-:W-:-:S03]  /*17780*/  SEL R41, R53, R41, !P1 ;  /* 0x0000002935297207 */ /* 0x000fc60004800000 */
        /* <DEDUP_REMOVED lines=15> */
[----:B-1----:R-:W3:Y:S04]  /*17880*/  LDL.LU R40, [R1+0x2c38] ;  /* 0x002c380001287983 */ /* 0x002ee80000300800 */
[----:B------:R1:W-:Y:S01]  /*17890*/  STL [R1+0xe4], R41 ;  /* 0x0000e42901007387 */ /* 0x0003e20000100800 */
[----:B------:R-:W-:-:S03]  /*178a0*/  SEL R50, R53, R50, !P1 ;  /* 0x0000003235327207 */ /* 0x000fc60004800000 */
[----:B-1----:R-:W4:Y:S04]  /*178b0*/  LDL.LU R41, [R1+0x2c34] ;  /* 0x002c340001297983 */ /* 0x002f280000300800 */
        /* <DEDUP_REMOVED lines=39> */
[----:B------:R1:W-:Y:S04]  /*17b30*/  STL [R1+0x98], R56 ;  /* 0x0000983801007387 */ /* 0x0003e80000100800 */
        /* <DEDUP_REMOVED lines=10> */
[----:B-1----:R-:W4:Y:S01]  /*17be0*/  LDL.LU R0, [R1+0x2be8] ;  /* 0x002be80001007983 */ /* 0x002f220000300800 */
[----:B------:R-:W-:-:S05]  /*17bf0*/  SEL R52, R53, R52, !P1 ;  /* 0x0000003435347207 */ /* 0x000fca0004800000 */
[----:B------:R1:W-:Y:S01]  /*17c00*/  STL [R1+0x80], R52 ;  /* 0x0000803401007387 */ /* 0x0003e20000100800 */
[C---:B--2---:R-:W-:Y:S02]  /*17c10*/  SEL R38, R53.reuse, R38, !P1 ;  /* 0x0000002635267207 */ /* 0x044fe40004800000 */
[C---:B------:R-:W-:Y:S02]  /*17c20*/  SEL R37, R53.reuse, R37, !P1 ;  /* 0x0000002535257207 */ /* 0x040fe40004800000 */
[C---:B------:R-:W-:Y:S02]  /*17c30*/  SEL R35, R53.reuse, R35, !P1 ;  /* 0x0000002335237207 */ /* 0x040fe40004800000 */
[C---:B---3--:R-:W-:Y:S02]  /*17c40*/  SEL R40, R53.reuse, R40, !P1 ;  /* 0x0000002835287207 */ /* 0x048fe40004800000 */
[C---:B----4-:R-:W-:Y:S02]  /*17c50*/  SEL R41, R53.reuse, R41, !P1 ;  /* 0x0000002935297207 */ /* 0x050fe40004800000 */
[----:B------:R-:W-:-:S02]  /*17c60*/  SEL R34, R53, R34, !P1 ;  /* 0x0000002235227207 */ /* 0x000fc40004800000 */
[C---:B------:R-:W-:Y:S02]  /*17c70*/  SEL R43, R53.reuse, R43, !P1 ;  /* 0x0000002b352b7207 */ /* 0x040fe40004800000 */
[C---:B------:R-:W-:Y:S02]  /*17c80*/  SEL R44, R53.reuse, R44, !P1 ;  /* 0x0000002c352c7207 */ /* 0x040fe40004800000 */
[C---:B------:R-:W-:Y:S02]  /*17c90*/  SEL R45, R53.reuse, R45, !P1 ;  /* 0x0000002d352d7207 */ /* 0x040fe40004800000 */
[C---:B------:R-:W-:Y:S02]  /*17ca0*/  SEL R56, R53.reuse, R56, !P1 ;  /* 0x0000003835387207 */ /* 0x040fe40004800000 */
[C---:B------:R-:W-:Y:S02]  /*17cb0*/  SEL R59, R53.reuse, R59, !P1 ;  /* 0x0000003b353b7207 */ /* 0x040fe40004800000 */
[----:B-1----:R-:W-:-:S02]  /*17cc0*/  SEL R52, R53, R60, !P1 ;  /* 0x0000003c35347207 */ /* 0x002fc40004800000 */
[----:B------:R-:W-:-:S05]  /*17cd0*/  SEL R0, R53, R0, !P1 ;  /* 0x0000000035007207 */ /* 0x000fca0004800000 */
[----:B------:R1:W-:Y:S04]  /*17ce0*/  STL [R1+0x7c], R0 ;  /* 0x00007c0001007387 */ /* 0x0003e80000100800 */
[----:B------:R2:W-:Y:S01]  /*17cf0*/  STL [R1+0x78], R52 ;  /* 0x0000783401007387 */ /* 0x0005e20000100800 */
[----:B-1----:R-:W-:-:S03]  /*17d00*/  SEL R0, R53, R58, !P1 ;  /* 0x0000003a35007207 */ /* 0x002fc60004800000 */
[----:B------:R-:W-:Y:S01]  /*17d10*/  STL [R1+0x6c], R59 ;  /* 0x00006c3b01007387 */ /* 0x000fe20000100800 */
[----:B--2---:R-:W-:-:S03]  /*17d20*/  SEL R52, R53, R57, !P1 ;  /* 0x0000003935347207 */ /* 0x004fc60004800000 */
[----:B------:R1:W-:Y:S04]  /*17d30*/  STL [R1+0x68], R0 ;  /* 0x0000680001007387 */ /* 0x0003e80000100800 */
[----:B------:R2:W-:Y:S01]  /*17d40*/  STL [R1+0x64], R52 ;  /* 0x0000643401007387 */ /* 0x0005e20000100800 */
[----:B-1----:R-:W-:-:S03]  /*17d50*/  SEL R0, R53, R55, !P1 ;  /* 0x0000003735007207 */ /* 0x002fc60004800000 */
[----:B------:R-:W-:Y:S01]  /*17d60*/  STL [R1+0x60], R56 ;  /* 0x0000603801007387 */ /* 0x000fe20000100800 */
[----:B--2---:R-:W-:-:S03]  /*17d70*/  SEL R52, R53, R54, !P1 ;  /* 0x0000003635347207 */ /* 0x004fc60004800000 */
[----:B------:R1:W-:Y:S04]  /*17d80*/  STL [R1+0x5c], R0 ;  /* 0x00005c0001007387 */ /* 0x0003e80000100800 */
[----:B------:R-:W-:Y:S01]  /*17d90*/  STL [R1+0x58], R52 ;  /* 0x0000583401007387 */ /* 0x000fe20000100800 */
[----:B-1----:R-:W-:-:S03]  /*17da0*/  SEL R0, R53, R46, !P1 ;  /* 0x0000002e35007207 */ /* 0x002fc60004800000 */
[----:B------:R1:W-:Y:S01]  /*17db0*/  STL [R1+0x54], R45 ;  /* 0x0000542d01007387 */ /* 0x0003e20000100800 */
[----:B------:R-:W-:-:S03]  /*17dc0*/  SEL R46, R53, R47, !P1 ;  /* 0x0000002f352e7207 */ /* 0x000fc60004800000 */
        /* <DEDUP_REMOVED lines=8> */
[----:B------:R-:W-:Y:S01]  /*17e50*/  STL [R1+0x40], R46 ;  /* 0x0000402e01007387 */ /* 0x000fe20000100800 */
[----:B---3--:R-:W-:-:S03]  /*17e60*/  SEL R0, R53, R61, !P1 ;  /* 0x0000003d35007207 */ /* 0x008fc60004800000 */
[----:B------:R-:W-:Y:S04]  /*17e70*/  STL [R1+0x3c], R45 ;  /* 0x00003c2d01007387 */ /* 0x000fe80000100800 */
[----:B------:R1:W-:Y:S04]  /*17e80*/  STL [R1+0x38], R0 ;  /* 0x0000380001007387 */ /* 0x0003e80000100800 */
[----:B------:R-:W-:Y:S01]  /*17e90*/  STL [R1+0x34], R44 ;  /* 0x0000342c01007387 */ /* 0x000fe20000100800 */
[----:B-1----:R-:W-:-:S03]  /*17ea0*/  SEL R0, R53, R42, !P1 ;  /* 0x0000002a35007207 */ /* 0x002fc60004800000 */
        /* <DEDUP_REMOVED lines=10> */
[----:B------:R-:W-:Y:S04]  /*17f50*/  STL [R1+0x10], R35 ;  /* 0x0000102301007387 */ /* 0x000fe80000100800 */
[----:B------:R-:W2:Y:S01]  /*17f60*/  LDL.LU R44, [R1+0x410] ;  /* 0x00041000012c7983 */ /* 0x000ea20000300800 */
[----:B-1----:R-:W-:-:S03]  /*17f70*/  SEL R0, R53, R33, !P1 ;  /* 0x0000002135007207 */ /* 0x002fc60004800000 */
[----:B------:R-:W-:Y:S04]  /*17f80*/  STL [R1+0xc], R34 ;  /* 0x00000c2201007387 */ /* 0x000fe80000100800 */
[----:B------:R-:W3:Y:S04]  /*17f90*/  LDL.LU R51, [R1+0x1c0] ;  /* 0x0001c00001337983 */ /* 0x000ee80000300800 */
[----:B------:R1:W-:Y:S04]  /*17fa0*/  STL [R1+0x8], R0 ;  /* 0x0000080001007387 */ /* 0x0003e80000100800 */
[----:B------:R-:W4:Y:S04]  /*17fb0*/  LDL.LU R50, [R1+0x1d0] ;  /* 0x0001d00001327983 */ /* 0x000f280000300800 */
[----:B------:R-:W3:Y:S04]  /*17fc0*/  LDL.LU R49, [R1+0x20c] ;  /* 0x00020c0001317983 */ /* 0x000ee80000300800 */
[----:B------:R-:W3:Y:S04]  /*17fd0*/  LDL.LU R48, [R1+0x228] ;  /* 0x0002280001307983 */ /* 0x000ee80000300800 */
[----:B------:R-:W3:Y:S04]  /*17fe0*/  LDL.LU R47, [R1+0x234] ;  /* 0x00023400012f7983 */ /* 0x000ee80000300800 */
[----:B------:R-:W3:Y:S04]  /*17ff0*/  LDL.LU R46, [R1+0x24c] ;  /* 0x00024c00012e7983 */ /* 0x000ee80000300800 */
[----:B------:R-:W3:Y:S04]  /*18000*/  LDL.LU R45, [R1+0x25c] ;  /* 0x00025c00012d7983 */ /* 0x000ee80000300800 */
[----:B------:R-:W4:Y:S01]  /*18010*/  LDL.LU R54, [R1+0x260] ;  /* 0x0002600001367983 */ /* 0x000f220000300800 */
[----:B------:R-:W-:-:S02]  /*18020*/  SEL R52, R53, R32, !P1 ;  /* 0x0000002035347207 */ /* 0x000fc40004800000 */
[C---:B-1----:R-:W-:Y:S02]  /*18030*/  SEL R0, R53.reuse, R31, !P1 ;  /* 0x0000001f35007207 */ /* 0x042fe40004800000 */
[C---:B------:R-:W-:Y:S02]  /*18040*/  SEL R61, R53.reuse, R30, !P1 ;  /* 0x0000001e353d7207 */ /* 0x040fe40004800000 */
[C---:B------:R-:W-:Y:S01]  /*18050*/  SEL R60, R53.reuse, R29, !P1 ;  /* 0x0000001d353c7207 */ /* 0x040fe20004800000 */
[----:B------:R-:W-:Y:S01]  /*18060*/  STL [R1+0x2b70], R52 ;  /* 0x002b703401007387 */ /* 0x000fe20000100800 */
[C---:B------:R-:W-:Y:S02]  /*18070*/  SEL R59, R53.reuse, R28, !P1 ;  /* 0x0000001c353b7207 */ /* 0x040fe40004800000 */
[C---:B------:R-:W-:Y:S01]  /*18080*/  SEL R58, R53.reuse, R27, !P1 ;  /* 0x0000001b353a7207 */ /* 0x040fe20004800000 */
[----:B------:R-:W-:Y:S01]  /*18090*/  STL [R1+0x2b74], R0 ;  /* 0x002b740001007387 */ /* 0x000fe20000100800 */
[----:B------:R-:W-:-:S02]  /*180a0*/  SEL R57, R53, R26, !P1 ;  /* 0x0000001a35397207 */ /* 0x000fc40004800000 */
[C---:B------:R-:W-:Y:S01]  /*180b0*/  SEL R56, R53.reuse, R25, !P1 ;  /* 0x0000001935387207 */ /* 0x040fe20004800000 */
[----:B------:R-:W-:Y:S01]  /*180c0*/  STL [R1+0x2b78], R61 ;  /* 0x002b783d01007387 */ /* 0x000fe20000100800 */
[C---:B------:R-:W-:Y:S02]  /*180d0*/  SEL R55, R53.reuse, R24, !P1 ;  /* 0x0000001835377207 */ /* 0x040fe40004800000 */
[C---:B------:R-:W-:Y:S01]  /*180e0*/  SEL R23, R53.reuse, R23, !P1 ;  /* 0x0000001735177207 */ /* 0x040fe20004800000 */
[----:B------:R-:W-:Y:S01]  /*180f0*/  STL [R1+0x2b7c], R60 ;  /* 0x002b7c3c01007387 */ /* 0x000fe20000100800 */
[----:B------:R-:W-:-:S03]  /*18100*/  SEL R22, R53, R22, !P1 ;  /* 0x0000001635167207 */ /* 0x000fc60004800000 */
        /* <DEDUP_REMOVED lines=12> */
[----:B------:R1:W-:Y:S01]  /*181d0*/  STL [R1+0x2b98], R22 ;  /* 0x002b981601007387 */ /* 0x0003e20000100800 */
        /* <DEDUP_REMOVED lines=8> */
[C---:B------:R-:W-:Y:S01]  /*18260*/  SEL R11, R53.reuse, R11, !P1 ;  /* 0x0000000b350b7207 */ /* 0x040fe20004800000 */
[----:B------:R-:W-:Y:S02]  /*18270*/  @!P0 IMAD.MOV R5, RZ, RZ, -R5 ;  /* 0x000000ffff058224 */ /* 0x000fe400078e0a05 */
[----:B------:R-:W-:Y:S01]  /*18280*/  STL [R1+0x2bac], R17 ;  /* 0x002bac1101007387 */ /* 0x000fe20000100800 */
[C---:B------:R-:W-:Y:S01]  /*18290*/  SEL R10, R53.reuse, R10, !P1 ;  /* 0x0000000a350a7207 */ /* 0x040fe20004800000 */
[----:B------:R-:W-:Y:S02]  /*182a0*/  @!P4 IMAD.MOV R4, RZ, RZ, -R4 ;  /* 0x000000ffff04c224 */ /* 0x000fe400078e0a04 */
[----:B------:R-:W-:Y:S01]  /*182b0*/  STL [R1+0x2bb0], R16 ;  /* 0x002bb01001007387 */ /* 0x000fe20000100800 */
[----:B------:R-:W-:Y:S01]  /*182c0*/  SEL R9, R53, R9, !P1 ;  /* 0x0000000935097207 */ /* 0x000fe20004800000 */
[----:B------:R-:W-:-:S02]  /*182d0*/  @!P3 IMAD.MOV R2, RZ, RZ, -R2 ;  /* 0x000000ffff02b224 */ /* 0x000fc400078e0a02 */
        /* <DEDUP_REMOVED lines=12> */
[----:B------:R-:W-:Y:S04]  /*183a0*/  STL [R1+0x2bcc], R9 ;  /* 0x002bcc0901007387 */ /* 0x000fe80000100800 */
[----:B------:R-:W-:Y:S04]  /*183b0*/  STL [R1+0x2bd0], R8 ;  /* 0x002bd00801007387 */ /* 0x000fe80000100800 */
[----:B------:R-:W-:Y:S04]  /*183c0*/  STL [R1+0x2bd4], R7 ;  /* 0x002bd40701007387 */ /* 0x000fe80000100800 */
[----:B------:R-:W-:Y:S04]  /*183d0*/  STL [R1+0x2bd8], R6 ;  /* 0x002bd80601007387 */ /* 0x000fe80000100800 */
[----:B------:R0:W-:Y:S04]  /*183e0*/  STL [R1+0x2bdc], R5 ;  /* 0x002bdc0501007387 */ /* 0x0001e80000100800 */
[----:B------:R0:W-:Y:S04]  /*183f0*/  STL [R1+0x2be0], R4 ;  /* 0x002be00401007387 */ /* 0x0001e80000100800 */
[----:B------:R0:W-:Y:S01]  /*18400*/  STL [R1+0x2be4], R2 ;  /* 0x002be40201007387 */ /* 0x0001e20000100800 */
[----:B--2---:R-:W-:-:S05]  /*18410*/  LEA.HI.X.SX32 R24, R44, UR9, 0x1, P2 ;  /* 0x000000092c187c11 */ /* 0x004fca00090f0eff */
[----:B------:R-:W-:Y:S04]  /*18420*/  STL [R1+0x2b68], R24 ;  /* 0x002b681801007387 */ /* 0x000fe80000100800 */
[----:B------:R-:W2:Y:S04]  /*18430*/  LDL.LU R33, [R1+0x274] ;  /* 0x0002740001217983 */ /* 0x000ea80000300800 */
[----:B------:R-:W2:Y:S04]  /*18440*/  LDL.LU R34, [R1+0x278] ;  /* 0x0002780001227983 */ /* 0x000ea80000300800 */
[----:B------:R-:W2:Y:S04]  /*18450*/  LDL.LU R35, [R1+0x280] ;  /* 0x0002800001237983 */ /* 0x000ea80000300800 */
[----:B------:R-:W2:Y:S04]  /*18460*/  LDL.LU R36, [R1+0x284] ;  /* 0x0002840001247983 */ /* 0x000ea80000300800 */
[----:B------:R-:W2:Y:S04]  /*18470*/  LDL.LU R37, [R1+0x28c] ;  /* 0x00028c0001257983 */ /* 0x000ea80000300800 */
[----:B------:R-:W2:Y:S04]  /*18480*/  LDL.LU R38, [R1+0x290] ;  /* 0x0002900001267983 */ /* 0x000ea80000300800 */
[----:B------:R-:W2:Y:S04]  /*18490*/  LDL.LU R39, [R1+0x294] ;  /* 0x0002940001277983 */ /* 0x000ea80000300800 */
[----:B------:R-:W2:Y:S01]  /*184a0*/  LDL.LU R40, [R1+0x298] ;  /* 0x0002980001287983 */ /* 0x000ea20000300800 */
[----:B---3--:R-:W-:-:S03]  /*184b0*/  IMAD R31, R45, UR7, RZ ;  /* 0x000000072d1f7c24 */ /* 0x008fc6000f8e02ff */
[----:B------:R-:W3:Y:S01]  /*184c0*/  LDL.LU R41, [R1+0x300] ;  /* 0x0003000001297983 */ /* 0x000ee20000300800 */
[----:B------:R-:W-:-:S03]  /*184d0*/  IMAD R30, R46, UR7, RZ ;  /* 0x000000072e1e7c24 */ /* 0x000fc6000f8e02ff */
[----:B------:R-:W2:Y:S01]  /*184e0*/  LDL.LU R42, [R1+0x304] ;  /* 0x00030400012a7983 */ /* 0x000ea20000300800 */
[----:B------:R-:W-:-:S03]  /*184f0*/  IMAD R29, R47, UR7, RZ ;  /* 0x000000072f1d7c24 */ /* 0x000fc6000f8e02ff */
[----:B------:R-:W2:Y:S01]  /*18500*/  LDL.LU R43, [R1+0x308] ;  /* 0x00030800012b7983 */ /* 0x000ea20000300800 */
[----:B------:R-:W-:-:S03]  /*18510*/  IMAD R28, R48, UR7, RZ ;  /* 0x00000007301c7c24 */ /* 0x000fc6000f8e02ff */
[----:B------:R-:W2:Y:S01]  /*18520*/  LDL.LU R44, [R1+0x30c] ;  /* 0x00030c00012c7983 */ /* 0x000ea20000300800 */
[----:B------:R-:W-:-:S03]  /*18530*/  IMAD R27, R49, UR7, RZ ;  /* 0x00000007311b7c24 */ /* 0x000fc6000f8e02ff */
[----:B------:R-:W2:Y:S01]  /*18540*/  LDL.LU R45, [R1+0x310] ;  /* 0x00031000012d7983 */ /* 0x000ea20000300800 */
[----:B----4-:R-:W-:-:S03]  /*18550*/  IMAD R26, R50, UR7, RZ ;  /* 0x00000007321a7c24 */ /* 0x010fc6000f8e02ff */
[----:B------:R-:W4:Y:S01]  /*18560*/  LDL.LU R46, [R1+0x314] ;  /* 0x00031400012e7983 */ /* 0x000f220000300800 */
[----:B------:R-:W-:-:S03]  /*18570*/  IMAD R25, R51, UR7, RZ ;  /* 0x0000000733197c24 */ /* 0x000fc6000f8e02ff */
[----:B------:R-:W2:Y:S04]  /*18580*/  LDL.LU R47, [R1+0x318] ;  /* 0x00031800012f7983 */ /* 0x000ea80000300800 */
[----:B------:R-:W2:Y:S01]  /*18590*/  LDL.LU R48, [R1+0x31c] ;  /* 0x00031c0001307983 */ /* 0x000ea20000300800 */
[----:B------:R-:W-:-:S03]  /*185a0*/  IMAD R32, R54, UR7, RZ ;  /* 0x0000000736207c24 */ /* 0x000fc6000f8e02ff */
[----:B------:R-:W2:Y:S04]  /*185b0*/  LDL.LU R49, [R1+0x320] ;  /* 0x0003200001317983 */ /* 0x000ea80000300800 */
[----:B------:R-:W2:Y:S04]  /*185c0*/  LDL.LU R50, [R1+0x324] ;  /* 0x0003240001327983 */ /* 0x000ea80000300800 */
[----:B------:R-:W2:Y:S04]  /*185d0*/  LDL.LU R51, [R1+0x328] ;  /* 0x0003280001337983 */ /* 0x000ea80000300800 */
[----:B-1----:R-:W2:Y:S04]  /*185e0*/  LDL.LU R22, [R1+0x32c] ;  /* 0x00032c0001167983 */ /* 0x002ea80000300800 */
[----:B------:R-:W2:Y:S04]  /*185f0*/  LDL.LU R54, [R1+0x330] ;  /* 0x0003300001367983 */ /* 0x000ea80000300800 */
[----:B------:R-:W0:Y:S04]  /*18600*/  LDL.LU R23, [R1+0x334] ;  /* 0x0003340001177983 */ /* 0x000e280000300800 */
[----:B------:R-:W2:Y:S04]  /*18610*/  LDL.LU R55, [R1+0x338] ;  /* 0x0003380001377983 */ /* 0x000ea80000300800 */
[----:B------:R-:W3:Y:S04]  /*18620*/  LDL.LU R56, [R1+0x33c] ;  /* 0x00033c0001387983 */ /* 0x000ee80000300800 */
[----:B------:R-:W4:Y:S04]  /*18630*/  LDL.LU R57, [R1+0x340] ;  /* 0x0003400001397983 */ /* 0x000f280000300800 */
[----:B------:R-:W4:Y:S04]  /*18640*/  LDL.LU R58, [R1+0x344] ;  /* 0x00034400013a7983 */ /* 0x000f280000300800 */
[----:B------:R-:W4:Y:S04]  /*18650*/  LDL.LU R59, [R1+0x348] ;  /* 0x00034800013b7983 */ /* 0x000f280000300800 */
[----:B------:R-:W4:Y:S04]  /*18660*/  LDL.LU R60, [R1+0x34c] ;  /* 0x00034c00013c7983 */ /* 0x000f280000300800 */
[----:B------:R-:W4:Y:S04]  /*18670*/  LDL.LU R61, [R1+0x350] ;  /* 0x00035000013d7983 */ /* 0x000f280000300800 */
[----:B------:R-:W4:Y:S04]  /*18680*/  LDL.LU R0, [R1+0x354] ;  /* 0x0003540001007983 */ /* 0x000f280000300800 */
[----:B------:R-:W4:Y:S01]  /*18690*/  LDL.LU R52, [R1+0x358] ;  /* 0x0003580001347983 */ /* 0x000f220000300800 */
[----:B------:R-:W-:-:S05]  /*186a0*/  @!P5 IMAD.MOV R3, RZ, RZ, -R3 ;  /* 0x000000ffff03d224 */ /* 0x000fca00078e0a03 */
[----:B------:R-:W-:Y:S01]  /*186b0*/  SEL R3, R53, R3, !P1 ;  /* 0x0000000335037207 */ /* 0x000fe20004800000 */
[----:B0-----:R-:W-:Y:S02]  /*186c0*/  IMAD R5, R23, UR7, RZ ;  /* 0x0000000717057c24 */ /* 0x001fe4000f8e02ff */
[----:B--2---:R-:W-:-:S03]  /*186d0*/  IMAD R4, R55, UR7, RZ ;  /* 0x0000000737047c24 */ /* 0x004fc6000f8e02ff */
[----:B------:R4:W-:Y:S01]  /*186e0*/  STL [R1+0xac], R5 ;  /* 0x0000ac0501007387 */ /* 0x0009e20000100800 */
[----:B---3--:R-:W-:-:S03]  /*186f0*/  IMAD R2, R56, UR7, RZ ;  /* 0x0000000738027c24 */ /* 0x008fc6000f8e02ff */
[----:B------:R0:W-:Y:S01]  /*18700*/  STL [R1+0xb8], R4 ;  /* 0x0000b80401007387 */ /* 0x0001e20000100800 */
[----:B----4-:R-:W-:-:S03]  /*18710*/  IMAD R5, R57, UR7, RZ ;  /* 0x0000000739057c24 */ /* 0x010fc6000f8e02ff */
[----:B------:R1:W-:Y:S01]  /*18720*/  STL [R1+0xc4], R2 ;  /* 0x0000c40201007387 */ /* 0x0003e20000100800 */
[----:B0-----:R-:W-:-:S03]  /*18730*/  IMAD R4, R58, UR7, RZ ;  /* 0x000000073a047c24 */ /* 0x001fc6000f8e02ff */
[----:B------:R0:W-:Y:S04]  /*18740*/  STL [R1+0xd0], R5 ;  /* 0x0000d00501007387 */ /* 0x0001e80000100800 */
[----:B------:R2:W-:Y:S01]  /*18750*/  STL [R1+0xdc], R4 ;  /* 0x0000dc0401007387 */ /* 0x0005e20000100800 */
[----:B-1----:R-:W-:Y:S02]  /*18760*/  IMAD R2, R59, UR7, RZ ;  /* 0x000000073b027c24 */ /* 0x002fe4000f8e02ff */
[----:B0-----:R-:W-:-:S03]  /*18770*/  IMAD R5, R60, UR7, RZ ;  /* 0x000000073c057c24 */ /* 0x001fc6000f8e02ff */
[----:B------:R0:W-:Y:S01]  /*18780*/  STL [R1+0xec], R2 ;  /* 0x0000ec0201007387 */ /* 0x0001e20000100800 */
[----:B--2---:R-:W-:-:S03]  /*18790*/  IMAD R4, R61, UR7, RZ ;  /* 0x000000073d047c24 */ /* 0x004fc6000f8e02ff */
[----:B------:R-:W-:Y:S04]  /*187a0*/  STL [R1+0xf4], R5 ;  /* 0x0000f40501007387 */ /* 0x000fe80000100800 */
[----:B------:R-:W-:Y:S01]  /*187b0*/  STL [R1+0x104], R4 ;  /* 0x0001040401007387 */ /* 0x000fe20000100800 */
[----:B0-----:R-:W-:-:S03]  /*187c0*/  IMAD R2, R0, UR7, RZ ;  /* 0x0000000700027c24 */ /* 0x001fc6000f8e02ff */
[----:B------:R-:W2:Y:S01]  /*187d0*/  LDL.LU R24, [R1+0x35c] ;  /* 0x00035c0001187983 */ /* 0x000ea20000300800 */
[----:B------:R-:W-:-:S03]  /*187e0*/  IMAD R0, R52, UR7, RZ ;  /* 0x0000000734007c24 */ /* 0x000fc6000f8e02ff */
[----:B------:R0:W-:Y:S04]  /*187f0*/  STL [R1+0x110], R2 ;  /* 0x0001100201007387 */ /* 0x0001e80000100800 */
[----:B0-----:R-:W3:Y:S04]  /*18800*/  LDL.LU R2, [R1+0x360] ;  /* 0x0003600001027983 */ /* 0x001ee80000300800 */
        /* <DEDUP_REMOVED lines=17> */
[----:B------:R-:W4:Y:S01]  /*18920*/  LDL.LU R20, [R1+0x3f4] ;  /* 0x0003f40001147983 */ /* 0x000f220000300800 */
[----:B------:R-:W-:-:S03]  /*18930*/  IMAD R53, R22, UR7, RZ ;  /* 0x0000000716357c24 */ /* 0x000fc6000f8e02ff */
        /* <DEDUP_REMOVED lines=10> */
[----:B0-----:R-:W4:Y:S04]  /*189e0*/  LDL.LU R0, [R1+0x3c8] ;  /* 0x0003c80001007983 */ /* 0x001f280000300800 */
[----:B------:R-:W4:Y:S01]  /*189f0*/  LDL.LU R52, [R1+0x3c4] ;  /* 0x0003c40001347983 */ /* 0x000f220000300800 */
[----:B--2---:R-:W-:-:S05]  /*18a00*/  IMAD R24, R24, UR7, RZ ;  /* 0x0000000718187c24 */ /* 0x004fca000f8e02ff */
[----:B------:R3:W-:Y:S02]  /*18a10*/  STL [R1+0x128], R24 ;  /* 0x0001281801007387 */ /* 0x0007e40000100800 */
[----:B---3--:R-:W-:Y:S02]  /*18a20*/  IMAD R24, R2, UR7, RZ ;  /* 0x0000000702187c24 */ /* 0x008fe4000f8e02ff */
[----:B----4-:R-:W-:-:S03]  /*18a30*/  IMAD R2, R4, UR7, RZ ;  /* 0x0000000704027c24 */ /* 0x010fc6000f8e02ff */
[----:B------:R-:W-:Y:S01]  /*18a40*/  STL [R1+0x134], R24 ;  /* 0x0001341801007387 */ /* 0x000fe20000100800 */
[----:B------:R-:W-:-:S03]  /*18a50*/  IMAD R5, R5, UR7, RZ ;  /* 0x0000000705057c24 */ /* 0x000fc6000f8e02ff */
[----:B------:R0:W-:Y:S01]  /*18a60*/  STL [R1+0x144], R2 ;  /* 0x0001440201007387 */ /* 0x0001e20000100800 */
[----:B------:R-:W-:-:S03]  /*18a70*/  IMAD R4, R6, UR7, RZ ;  /* 0x0000000706047c24 */ /* 0x000fc6000f8e02ff */
[----:B------:R1:W-:Y:S04]  /*18a80*/  STL [R1+0x150], R5 ;  /* 0x0001500501007387 */ /* 0x0003e80000100800 */
[----:B------:R2:W-:Y:S01]  /*18a90*/  STL [R1+0x15c], R4 ;  /* 0x00015c0401007387 */ /* 0x0005e20000100800 */
[----:B0-----:R-:W-:Y:S02]  /*18aa0*/  IMAD R2, R7, UR7, RZ ;  /* 0x0000000707027c24 */ /* 0x001fe4000f8e02ff */
[----:B-1----:R-:W-:-:S03]  /*18ab0*/  IMAD R5, R8, UR7, RZ ;  /* 0x0000000708057c24 */ /* 0x002fc6000f8e02ff */
[----:B------:R0:W-:Y:S01]  /*18ac0*/  STL [R1+0x16c], R2 ;  /* 0x00016c0201007387 */ /* 0x0001e20000100800 */
[----:B--2---:R-:W-:-:S03]  /*18ad0*/  IMAD R4, R9, UR7, RZ ;  /* 0x0000000709047c24 */ /* 0x004fc6000f8e02ff */
        /* <DEDUP_REMOVED lines=273> */
[----:B------:R1:W-:Y:S01]  /*19bf0*/  STL [R1+0x1d4], R5 ;  /* 0x0001d40501007387 */ /* 0x0003e20000100800 */
[----:B0-----:R-:W-:-:S03]  /*19c00*/  IMAD R2, R7, UR7, RZ ;  /* 0x0000000707027c24 */ /* 0x001fc6000f8e02ff */
[----:B------:R0:W-:Y:S01]  /*19c10*/  STL [R1+0x1cc], R4 ;  /* 0x0001cc0401007387 */ /* 0x0001e20000100800 */
[----:B-1----:R-:W-:-:S03]  /*19c20*/  IMAD R5, R8, UR7, RZ ;  /* 0x0000000708057c24 */ /* 0x002fc6000f8e02ff */
[----:B------:R1:W-:Y:S01]  /*19c30*/  STL [R1+0x1c8], R2 ;  /* 0x0001c80201007387 */ /* 0x0003e20000100800 */
[----:B0-----:R-:W-:-:S03]  /*19c40*/  IMAD R4, R9, UR7, RZ ;  /* 0x0000000709047c24 */ /* 0x001fc6000f8e02ff */
[----:B------:R0:W-:Y:S01]  /*19c50*/  STL [R1+0x1c4], R5 ;  /* 0x0001c40501007387 */ /* 0x0001e20000100800 */
[----:B-1----:R-:W-:-:S03]  /*19c60*/  IMAD R2, R10, UR7, RZ ;  /* 0x000000070a027c24 */ /* 0x002fc6000f8e02ff */
        /* <DEDUP_REMOVED lines=40> */
[----:B------:R-:W-:Y:S01]  /*19ef0*/  STL [R1+0x148], R5 ;  /* 0x0001480501007387 */ /* 0x000fe20000100800 */
[----:B--2---:R-:W-:-:S03]  /*19f00*/  IMAD R2, R0, UR7, RZ ;  /* 0x0000000700027c24 */ /* 0x004fc6000f8e02ff */
[----:B------:R-:W-:Y:S01]  /*19f10*/  STL [R1+0x140], R4 ;  /* 0x0001400401007387 */ /* 0x000fe20000100800 */
[----:B------:R-:W-:-:S03]  /*19f20*/  IMAD R0, R52, UR7, RZ ;  /* 0x0000000734007c24 */ /* 0x000fc6000f8e02ff */
[----:B------:R-:W2:Y:S04]  /*19f30*/  LDL.LU R24, [R1+0x130] ;  /* 0x0001300001187983 */ /* 0x000ea80000300800 */
        /* <DEDUP_REMOVED lines=33> */
[----:B------:R-:W-:Y:S01]  /*1a150*/  STL [R1+0x130], R24 ;  /* 0x0001301801007387 */ /* 0x000fe20000100800 */
[----:B---3--:R-:W-:-:S05]  /*1a160*/  IMAD R2, R2, UR7, RZ ;  /* 0x0000000702027c24 */ /* 0x008fca000f8e02ff */
[----:B------:R0:W-:Y:S01]  /*1a170*/  STL [R1+0x12c], R2 ;  /* 0x00012c0201007387 */ /* 0x0001e20000100800 */
[----:B----4-:R-:W-:Y:S02]  /*1a180*/  IMAD R4, R4, UR7, RZ ;  /* 0x0000000704047c24 */ /* 0x010fe4000f8e02ff */
        /* <DEDUP_REMOVED lines=53> */
[----:B------:R0:W-:Y:S01]  /*1a4e0*/  STL [R1+0x94], R2 ;  /* 0x0000940201007387 */ /* 0x0001e20000100800 */
[----:B------:R-:W-:-:S03]  /*1a4f0*/  IMAD R0, R52, UR7, RZ ;  /* 0x0000000734007c24 */ /* 0x000fc6000f8e02ff */
[----:B0-----:R-:W2:Y:S04]  /*1a500*/  LDL.LU R2, [R1+0x88] ;  /* 0x0000880001027983 */ /* 0x001ea80000300800 */
        /* <DEDUP_REMOVED lines=30> */
[----:B------:R-:W4:Y:S04]  /*1a6f0*/  LDL.LU R52, [R1+0xc] ;  /* 0x00000c0001347983 */ /* 0x000f280000300800 */
[----:B------:R-:W4:Y:S01]  /*1a700*/  LDL.LU R24, [R1+0x8] ;  /* 0x0000080001187983 */ /* 0x000f220000300800 */
[----:B--2---:R-:W-:-:S05]  /*1a710*/  IMAD R2, R2, UR7, RZ ;  /* 0x0000000702027c24 */ /* 0x004fca000f8e02ff */
[----:B------:R0:W-:Y:S01]  /*1a720*/  STL [R1+0x88], R2 ;  /* 0x0000880201007387 */ /* 0x0001e20000100800 */
[----:B---3--:R-:W-:-:S03]  /*1a730*/  IMAD R4, R4, UR7, RZ ;  /* 0x0000000704047c24 */ /* 0x008fc6000f8e02ff */
[----:B0-----:R-:W2:Y:S04]  /*1a740*/  LDL.LU R2, [R1+0x2be4] ;  /* 0x002be40001027983 */ /* 0x001ea80000300800 */
[----:B------:R0:W-:Y:S01]  /*1a750*/  STL [R1+0x84], R4 ;  /* 0x0000840401007387 */ /* 0x0001e20000100800 */
[----:B----4-:R-:W-:Y:S02]  /*1a760*/  IMAD R5, R5, UR7, RZ ;  /* 0x0000000705057c24 */ /* 0x010fe4000f8e02ff */
[----:B------:R-:W-:Y:S01]  /*1a770*/  IMAD R6, R6, UR7, RZ ;  /* 0x0000000706067c24 */ /* 0x000fe2000f8e02ff */
[----:B0-----:R-:W3:Y:S01]  /*1a780*/  LDL.LU R4, [R1+0x2be0] ;  /* 0x002be00001047983 */ /* 0x001ee20000300800 */
[----:B------:R-:W-:-:S03]  /*1a790*/  IMAD R7, R7, UR7, RZ ;  /* 0x0000000707077c24 */ /* 0x000fc6000f8e02ff */
[----:B------:R0:W-:Y:S01]  /*1a7a0*/  STL [R1+0x80], R5 ;  /* 0x0000800501007387 */ /* 0x0001e20000100800 */
[----:B------:R-:W-:Y:S02]  /*1a7b0*/  IMAD R8, R8, UR7, RZ ;  /* 0x0000000708087c24 */ /* 0x000fe4000f8e02ff */
[----:B------:R-:W-:Y:S01]  /*1a7c0*/  IMAD R9, R9, UR7, RZ ;  /* 0x0000000709097c24 */ /* 0x000fe2000f8e02ff */
[----:B0-----:R-:W4:Y:S01]  /*1a7d0*/  LDL.LU R5, [R1+0x2bdc] ;  /* 0x002bdc0001057983 */ /* 0x001f220000300800 */
[----:B------:R-:W-:-:S03]  /*1a7e0*/  IMAD R10, R10, UR7, RZ ;  /* 0x000000070a0a7c24 */ /* 0x000fc6000f8e02ff */
[----:B------:R0:W-:Y:S01]  /*1a7f0*/  STL [R1+0x7c], R6 ;  /* 0x00007c0601007387 */ /* 0x0001e20000100800 */
[----:B------:R-:W-:Y:S02]  /*1a800*/  IMAD R11, R11, UR7, RZ ;  /* 0x000000070b0b7c24 */ /* 0x000fe4000f8e02ff */
[----:B------:R-:W-:Y:S01]  /*1a810*/  IMAD R12, R12, UR7, RZ ;  /* 0x000000070c0c7c24 */ /* 0x000fe2000f8e02ff */
[----:B0-----:R-:W2:Y:S04]  /*1a820*/  LDL.LU R6, [R1+0x2bd8] ;  /* 0x002bd80001067983 */ /* 0x001ea80000300800 */
[----:B------:R0:W-:Y:S01]  /*1a830*/  STL [R1+0x78], R7 ;  /* 0x0000780701007387 */ /* 0x0001e20000100800 */
[----:B------:R-:W-:-:S03]  /*1a840*/  IMAD R13, R13, UR7, RZ ;  /* 0x000000070d0d7c24 */ /* 0x000fc6000f8e02ff */
        /* <DEDUP_REMOVED lines=58> */
[----:B------:R0:W-:Y:S04]  /*1abf0*/  STL [R1+0x20], R58 ;  /* 0x0000203a01007387 */ /* 0x0001e80000100800 */
        /* <DEDUP_REMOVED lines=10> */
[----:B0-----:R-:W2:Y:S01]  /*1aca0*/  LDL.LU R52, [R1+0x2b70] ;  /* 0x002b700001347983 */ /* 0x001ea20000300800 */
[----:B------:R-:W-:-:S05]  /*1acb0*/  IMAD R24, R24, UR7, RZ ;  /* 0x0000000718187c24 */ /* 0x000fca000f8e02ff */
[----:B------:R2:W-:Y:S02]  /*1acc0*/  STL [R1+0x8], R24 ;  /* 0x0000081801007387 */ /* 0x0005e40000100800 */
[----:B--2---:R-:W-:Y:S02]  /*1acd0*/  IMAD R24, R52, UR7, RZ ;  /* 0x0000000734187c24 */ /* 0x004fe4000f8e02ff */
[----:B------:R-:W2:Y:S04]  /*1ace0*/  LDL.LU R52, [R1+0x2b6c] ;  /* 0x002b6c0001347983 */ /* 0x000ea80000300800 */
[----:B------:R2:W-:Y:S02]  /*1acf0*/  STL [R1+0x4], R24 ;  /* 0x0000041801007387 */ /* 0x0005e40000100800 */
[----:B--2---:R-:W-:-:S05]  /*1ad00*/  IADD3 R24, P2, PT, R25, R52, RZ ;  /* 0x0000003419187210 */ /* 0x004fca0007f5e0ff */
[----:B------:R0:W-:Y:S02]  /*1ad10*/  STL [R1+0x1fc4], R24 ;  /* 0x001fc41801007387 */ /* 0x0001e40000100800 */
[----:B0-----:R-:W-:-:S05]  /*1ad20*/  IADD3 R24, P6, PT, R26, R52, RZ ;  /* 0x000000341a187210 */ /* 0x001fca0007fde0ff */
        /* <DEDUP_REMOVED lines=8> */
[----:B------:R0:W-:Y:S04]  /*1adb0*/  STL [R1+0x1fd8], R24 ;  /* 0x001fd81801007387 */ /* 0x0001e80000100800 */
[----:B0-----:R-:W2:Y:S01]  /*1adc0*/  LDL.LU R24, [R1+0x2b68] ;  /* 0x002b680001187983 */ /* 0x001ea20000300800 */
[----:B------:R-:W-:Y:S02]  /*1add0*/  IMAD R33, R33, UR7, RZ ;  /* 0x0000000721217c24 */ /* 0x000fe4000f8e02ff */
[----:B------:R-:W-:Y:S02]  /*1ade0*/  IMAD R34, R34, UR7, RZ ;  /* 0x0000000722227c24 */ /* 0x000fe4000f8e02ff */
[----:B------:R-:W-:Y:S02]  /*1adf0*/  IMAD R35, R35, UR7, RZ ;  /* 0x0000000723237c24 */ /* 0x000fe4000f8e02ff */
[----:B------:R-:W-:-:S02]  /*1ae00*/  IMAD R36, R36, UR7, RZ ;  /* 0x0000000724247c24 */ /* 0x000fc4000f8e02ff */
[----:B------:R-:W-:Y:S02]  /*1ae10*/  IMAD R37, R37, UR7, RZ ;  /* 0x0000000725257c24 */ /* 0x000fe4000f8e02ff */
[----:B------:R-:W-:Y:S02]  /*1ae20*/  IMAD R38, R38, UR7, RZ ;  /* 0x0000000726267c24 */ /* 0x000fe4000f8e02ff */
[----:B------:R-:W-:Y:S02]  /*1ae30*/  IMAD R39, R39, UR7, RZ ;  /* 0x0000000727277c24 */ /* 0x000fe4000f8e02ff */
[----:B------:R-:W-:Y:S02]  /*1ae40*/  IMAD R40, R40, UR7, RZ ;  /* 0x0000000728287c24 */ /* 0x000fe4000f8e02ff */
[----:B------:R-:W-:Y:S02]  /*1ae50*/  IMAD R41, R41, UR7, RZ ;  /* 0x0000000729297c24 */ /* 0x000fe4000f8e02ff */
[----:B------:R-:W-:-:S02]  /*1ae60*/  IMAD R42, R42, UR7, RZ ;  /* 0x000000072a2a7c24 */ /* 0x000fc4000f8e02ff */
[----:B------:R-:W-:Y:S02]  /*1ae70*/  IMAD R43, R43, UR7, RZ ;  /* 0x000000072b2b7c24 */ /* 0x000fe4000f8e02ff */
[----:B------:R-:W-:Y:S01]  /*1ae80*/  IMAD R44, R44, UR7, RZ ;  /* 0x000000072c2c7c24 */ /* 0x000fe2000f8e02ff */
[----:B--2---:R-:W-:-:S05]  /*1ae90*/  LEA.HI.X.SX32 R25, R25, R24, 0x1, P2 ;  /* 0x0000001819197211 */ /* 0x004fca00010f0eff */
[----:B------:R0:W-:Y:S01]  /*1aea0*/  STL [R1+0x1fbc], R25 ;  /* 0x001fbc1901007387 */ /* 0x0001e20000100800 */
[----:B------:R-:W-:Y:S02]  /*1aeb0*/  LEA.HI.X.SX32 R26, R26, R24, 0x1, P6 ;  /* 0x000000181a1a7211 */ /* 0x000fe400030f0eff */
[----:B0-----:R-:W-:-:S05]  /*1aec0*/  IADD3 R25, P3, PT, R31, R52, RZ ;  /* 0x000000341f197210 */ /* 0x001fca0007f7e0ff */
[----:B------:R0:W-:Y:S04]  /*1aed0*/  STL [R1+0x1fc0], R25 ;  /* 0x001fc01901007387 */ /* 0x0001e80000100800 */
[----:B------:R1:W-:Y:S01]  /*1aee0*/  STL [R1+0x1fb4], R26 ;  /* 0x001fb41a01007387 */ /* 0x0003e20000100800 */
[----:B0-----:R-:W-:Y:S02]  /*1aef0*/  IADD3 R25, P2, PT, R32, R52, RZ ;  /* 0x0000003420197210 */ /* 0x001fe40007f5e0ff */
[----:B-1----:R-:W-:-:S03]  /*1af00*/  LEA.HI.X.SX32 R26, R27, R24, 0x1, P1 ;  /* 0x000000181b1a7211 */ /* 0x002fc600008f0eff */
[----:B------:R0:W-:Y:S01]  /*1af10*/  STL [R1+0x1fb8], R25 ;  /* 0x001fb81901007387 */ /* 0x0001e20000100800 */
[----:B------:R-:W-:-:S03]  /*1af20*/  LEA.HI.X.SX32 R27, R28, R24, 0x1, P0 ;  /* 0x000000181c1b7211 */ /* 0x000fc600000f0eff */
[----:B------:R1:W-:Y:S01]  /*1af30*/  STL [R1+0x1fac], R26 ;  /* 0x001fac1a01007387 */ /* 0x0003e20000100800 */
[-C--:B0-----:R-:W-:Y:S02]  /*1af40*/  IADD3 R25, P1, PT, R33, R52.reuse, RZ ;  /* 0x0000003421197210 */ /* 0x081fe40007f3e0ff */
[----:B-1----:R-:W-:-:S03]  /*1af50*/  IADD3 R26, P0, PT, R34, R52, RZ ;  /* 0x00000034221a7210 */ /* 0x002fc60007f1e0ff */
[----:B------:R0:W-:Y:S04]  /*1af60*/  STL [R1+0x1fb0], R25 ;  /* 0x001fb01901007387 */ /* 0x0001e80000100800 */
[----:B------:R1:W-:Y:S01]  /*1af70*/  STL [R1+0x1fa4], R27 ;  /* 0x001fa41b01007387 */ /* 0x0003e20000100800 */
[----:B0-----:R-:W-:-:S03]  /*1af80*/  LEA.HI.X.SX32 R25, R29, R24, 0x1, P5 ;  /* 0x000000181d197211 */ /* 0x001fc600028f0eff */
[----:B------:R0:W-:Y:S01]  /*1af90*/  STL [R1+0x1fa8], R26 ;  /* 0x001fa81a01007387 */ /* 0x0001e20000100800 */
[----:B-1----:R-:W-:-:S03]  /*1afa0*/  IADD3 R27, P5, PT, R35, R52, RZ ;  /* 0x00000034231b7210 */ /* 0x002fc60007fbe0ff */
[----:B------:R1:W-:Y:S04]  /*1afb0*/  STL [R1+0x1f9c], R25 ;  /* 0x001f9c1901007387 */ /* 0x0003e80000100800 */
[----:B------:R2:W-:Y:S01]  /*1afc0*/  STL [R1+0x1fa0], R27 ;  /* 0x001fa01b01007387 */ /* 0x0005e20000100800 */
[----:B0-----:R-:W-:Y:S02]  /*1afd0*/  LEA.HI.X.SX32 R26, R30, R24, 0x1, P4 ;  /* 0x000000181e1a7211 */ /* 0x001fe400020f0eff */
[----:B-1----:R-:W-:-:S03]  /*1afe0*/  IADD3 R25, P4, PT, R36, R52, RZ ;  /* 0x0000003424197210 */ /* 0x002fc60007f9e0ff */
[----:B------:R0:W-:Y:S01]  /*1aff0*/  STL [R1+0x1f94], R26 ;  /* 0x001f941a01007387 */ /* 0x0001e20000100800 */
[----:B--2---:R-:W-:-:S03]  /*1b000*/  LEA.HI.X.SX32 R27, R31, R24, 0x1, P3 ;  /* 0x000000181f1b7211 */ /* 0x004fc600018f0eff */
[----:B------:R1:W-:Y:S04]  /*1b010*/  STL [R1+0x1f98], R25 ;  /* 0x001f981901007387 */ /* 0x0003e80000100800 */
[----:B------:R2:W-:Y:S01]  /*1b020*/  STL [R1+0x1f8c], R27 ;  /* 0x001f8c1b01007387 */ /* 0x0005e20000100800 */
[----:B0-----:R-:W-:Y:S02]  /*1b030*/  IADD3 R26, P3, PT, R37, R52, RZ ;  /* 0x00000034251a7210 */ /* 0x001fe40007f7e0ff */
[----:B-1----:R-:W-:-:S03]  /*1b040*/  LEA.HI.X.SX32 R25, R32, R24, 0x1, P2 ;  /* 0x0000001820197211 */ /* 0x002fc600010f0eff */
[----:B------:R0:W-:Y:S01]  /*1b050*/  STL [R1+0x1f90], R26 ;  /* 0x001f901a01007387 */ /* 0x0001e20000100800 */
[----:B--2---:R-:W-:-:S03]  /*1b060*/  IADD3 R27, P2, PT, R38, R52, RZ ;  /* 0x00000034261b7210 */ /* 0x004fc60007f5e0ff */
        /* <DEDUP_REMOVED lines=19> */
[----:B------:R-:W-:Y:S01]  /*1b1a0*/  STL [R1+0x1f5c], R27 ;  /* 0x001f5c1b01007387 */ /* 0x000fe20000100800 */
[----:B0-----:R-:W-:-:S03]  /*1b1b0*/  IADD3 R26, P3, PT, R43, R52, RZ ;  /* 0x000000342b1a7210 */ /* 0x001fc60007f7e0ff */
[----:B------:R-:W2:Y:S01]  /*1b1c0*/  LDL.LU R37, [R1+0xac] ;  /* 0x0000ac0001257983 */ /* 0x000ea20000300800 */
[----:B-1----:R-:W-:-:S03]  /*1b1d0*/  LEA.HI.X.SX32 R25, R38, R24, 0x1, P2 ;  /* 0x0000001826197211 */ /* 0x002fc600010f0eff */
[----:B------:R0:W-:Y:S04]  /*1b1e0*/  STL [R1+0x1f60], R26 ;  /* 0x001f601a01007387 */ /* 0x0001e80000100800 */
[----:B------:R1:W-:Y:S04]  /*1b1f0*/  STL [R1+0x1f54], R25 ;  /* 0x001f541901007387 */ /* 0x0003e80000100800 */
[----:B------:R-:W3:Y:S01]  /*1b200*/  LDL.LU R36, [R1+0xb8] ;  /* 0x0000b80001247983 */ /* 0x000ee20000300800 */
[----:B0-----:R-:W-:Y:S02]  /*1b210*/  IADD3 R26, P2, PT, R44, R52, RZ ;  /* 0x000000342c1a7210 */ /* 0x001fe40007f5e0ff */
[----:B-1----:R-:W-:-:S03]  /*1b220*/  LEA.HI.X.SX32 R25, R39, R24, 0x1, P1 ;  /* 0x0000001827197211 */ /* 0x002fc600008f0eff */
[----:B------:R0:W-:Y:S04]  /*1b230*/  STL [R1+0x1f58], R26 ;  /* 0x001f581a01007387 */ /* 0x0001e80000100800 */
[----:B------:R1:W-:Y:S04]  /*1b240*/  STL [R1+0x1f4c], R25 ;  /* 0x001f4c1901007387 */ /* 0x0003e80000100800 */
[----:B------:R-:W4:Y:S01]  /*1b250*/  LDL.LU R35, [R1+0xc4] ;  /* 0x0000c40001237983 */ /* 0x000f220000300800 */
[----:B------:R-:W-:Y:S02]  /*1b260*/  IMAD R45, R45, UR7, RZ ;  /* 0x000000072d2d7c24 */ /* 0x000fe4000f8e02ff */
[----:B------:R-:W-:-:S03]  /*1b270*/  IMAD R46, R46, UR7, RZ ;  /* 0x000000072e2e7c24 */ /* 0x000fc6000f8e02ff */
[----:B0-----:R-:W-:Y:S02]  /*1b280*/  IADD3 R26, P1, PT, R45, R52, RZ ;  /* 0x000000342d1a7210 */ /* 0x001fe40007f3e0ff */
[----:B-1----:R-:W-:Y:S01]  /*1b290*/  LEA.HI.X.SX32 R25, R40, R24, 0x1, P0 ;  /* 0x0000001828197211 */ /* 0x002fe200000f0eff */
[----:B------:R-:W-:Y:S02]  /*1b2a0*/  IMAD R47, R47, UR7, RZ ;  /* 0x000000072f2f7c24 */ /* 0x000fe4000f8e02ff */
[----:B------:R0:W-:Y:S04]  /*1b2b0*/  STL [R1+0x1f50], R26 ;  /* 0x001f501a01007387 */ /* 0x0001e80000100800 */
[----:B------:R1:W-:Y:S04]  /*1b2c0*/  STL [R1+0x1f44], R25 ;  /* 0x001f441901007387 */ /* 0x0003e80000100800 */
[----:B------:R-:W4:Y:S01]  /*1b2d0*/  LDL.LU R34, [R1+0xd0] ;  /* 0x0000d00001227983 */ /* 0x000f220000300800 */
[----:B0-----:R-:W-:-:S02]  /*1b2e0*/  IADD3 R26, P0, PT, R46, R52, RZ ;  /* 0x000000342e1a7210 */ /* 0x001fc40007f1e0ff */
[----:B-1----:R-:W-:-:S03]  /*1b2f0*/  LEA.HI.X.SX32 R25, R41, R24, 0x1, P5 ;  /* 0x0000001829197211 */ /* 0x002fc600028f0eff */
[----:B------:R0:W-:Y:S01]  /*1b300*/  STL [R1+0x1f48], R26 ;  /* 0x001f481a01007387 */ /* 0x0001e20000100800 */
[----:B------:R-:W-:-:S03]  /*1b310*/  IMAD R48, R48, UR7, RZ ;  /* 0x0000000730307c24 */ /* 0x000fc6000f8e02ff */
[----:B------:R1:W-:Y:S04]  /*1b320*/  STL [R1+0x1f3c], R25 ;  /* 0x001f3c1901007387 */ /* 0x0003e80000100800 */
[----:B------:R-:W4:Y:S01]  /*1b330*/  LDL.LU R33, [R1+0xdc] ;  /* 0x0000dc0001217983 */ /* 0x000f220000300800 */
[----:B0-----:R-:W-:Y:S02]  /*1b340*/  IADD3 R26, P5, PT, R47, R52, RZ ;  /* 0x000000342f1a7210 */ /* 0x001fe40007fbe0ff */
        /* <DEDUP_REMOVED lines=19> */
[----:B------:R0:W-:Y:S04]  /*1b480*/  STL [R1+0x1f28], R26 ;  /* 0x001f281a01007387 */ /* 0x0001e80000100800 */
        /* <DEDUP_REMOVED lines=15> */
[----:B------:R-:W-:Y:S04]  /*1b580*/  STL [R1+0x1f10], R26 ;  /* 0x001f101a01007387 */ /* 0x000fe80000100800 */
[----:B------:R0:W-:Y:S04]  /*1b590*/  STL [R1+0x1f04], R25 ;  /* 0x001f041901007387 */ /* 0x0001e80000100800 */
[----:B------:R-:W4:Y:S01]  /*1b5a0*/  LDL.LU R27, [R1+0x134] ;  /* 0x00013400011b7983 */ /* 0x000f220000300800 */
[----:B0-----:R-:W-:Y:S02]  /*1b5b0*/  LEA.HI.X.SX32 R25, R49, R24, 0x1, P3 ;  /* 0x0000001831197211 */ /* 0x001fe400018f0eff */
[----:B--2---:R-:W-:-:S05]  /*1b5c0*/  IADD3 R26, P4, PT, R37, R52, RZ ;  /* 0x00000034251a7210 */ /* 0x004fca0007f9e0ff */
[----:B------:R3:W-:Y:S04]  /*1b5d0*/  STL [R1+0x1f08], R26 ;  /* 0x001f081a01007387 */ /* 0x0007e80000100800 */
[----:B------:R0:W-:Y:S04]  /*1b5e0*/  STL [R1+0x1efc], R25 ;  /* 0x001efc1901007387 */ /* 0x0001e80000100800 */
[----:B------:R-:W2:Y:S01]  /*1b5f0*/  LDL.LU R39, [R1+0x144] ;  /* 0x0001440001277983 */ /* 0x000ea20000300800 */
[----:B---3--:R-:W-:Y:S02]  /*1b600*/  IADD3 R26, P3, PT, R36, R52, RZ ;  /* 0x00000034241a7210 */ /* 0x008fe40007f7e0ff */
[----:B0-----:R-:W-:-:S03]  /*1b610*/  LEA.HI.X.SX32 R25, R50, R24, 0x1, P2 ;  /* 0x0000001832197211 */ /* 0x001fc600010f0eff */
[----:B------:R0:W-:Y:S04]  /*1b620*/  STL [R1+0x1f00], R26 ;  /* 0x001f001a01007387 */ /* 0x0001e80000100800 */
[----:B------:R1:W-:Y:S01]  /*1b630*/  STL [R1+0x1ef4], R25 ;  /* 0x001ef41901007387 */ /* 0x0003e20000100800 */
[----:B----4-:R-:W-:-:S03]  /*1b640*/  IADD3 R38, P2, PT, R35, R52, RZ ;  /* 0x0000003423267210 */ /* 0x010fc60007f5e0ff */
[----:B0-----:R-:W3:Y:S01]  /*1b650*/  LDL.LU R26, [R1+0x150] ;  /* 0x00015000011a7983 */ /* 0x001ee20000300800 */
[----:B-1----:R-:W-:-:S03]  /*1b660*/  LEA.HI.X.SX32 R25, R51, R24, 0x1, P1 ;  /* 0x0000001833197211 */ /* 0x002fc600008f0eff */
[----:B------:R-:W-:Y:S04]  /*1b670*/  STL [R1+0x1ef8], R38 ;  /* 0x001ef82601007387 */ /* 0x000fe80000100800 */
[----:B------:R0:W-:Y:S04]  /*1b680*/  STL [R1+0x1eec], R25 ;  /* 0x001eec1901007387 */ /* 0x0001e80000100800 */
[----:B0-----:R-:W4:Y:S01]  /*1b690*/  LDL.LU R25, [R1+0x15c] ;  /* 0x00015c0001197983 */ /* 0x001f220000300800 */
[----:B------:R-:W-:Y:S02]  /*1b6a0*/  IADD3 R41, P1, PT, R34, R52, RZ ;  /* 0x0000003422297210 */ /* 0x000fe40007f3e0ff */
[----:B------:R-:W-:-:S03]  /*1b6b0*/  LEA.HI.X.SX32 R38, R53, R24, 0x1, P0 ;  /* 0x0000001835267211 */ /* 0x000fc600000f0eff */
[----:B------:R0:W-:Y:S04]  /*1b6c0*/  STL [R1+0x1ef0], R41 ;  /* 0x001ef02901007387 */ /* 0x0001e80000100800 */
[----:B------:R1:W-:Y:S01]  /*1b6d0*/  STL [R1+0x1ee4], R38 ;  /* 0x001ee42601007387 */ /* 0x0003e20000100800 */
[----:B------:R-:W-:Y:S02]  /*1b6e0*/  IADD3 R42, P0, PT, R33, R52, RZ ;  /* 0x00000034212a7210 */ /* 0x000fe40007f1e0ff */
[----:B0-----:R-:W-:Y:S01]  /*1b6f0*/  LEA.HI.X.SX32 R41, R54, R24, 0x1, P5 ;  /* 0x0000001836297211 */ /* 0x001fe200028f0eff */
[----:B-1----:R-:W4:Y:S04]  /*1b700*/  LDL.LU R38, [R1+0x16c] ;  /* 0x00016c0001267983 */ /* 0x002f280000300800 */
[----:B------:R0:W-:Y:S04]  /*1b710*/  STL [R1+0x1ee8], R42 ;  /* 0x001ee82a01007387 */ /* 0x0001e80000100800 */
[----:B------:R1:W-:Y:S01]  /*1b720*/  STL [R1+0x17f8], R41 ;  /* 0x0017f82901007387 */ /* 0x0003e20000100800 */
[----:B0-----:R-:W-:-:S02]  /*1b730*/  IADD3 R42, P5, PT, R32, R52, RZ ;  /* 0x00000034202a7210 */ /* 0x001fc40007fbe0ff */
[----:B-1----:R-:W-:Y:S02]  /*1b740*/  LEA.HI.X.SX32 R41, R37, R24, 0x1, P4 ;  /* 0x0000001825297211 */ /* 0x002fe400020f0eff */
[----:B------:R-:W4:Y:S04]  /*1b750*/  LDL.LU R37, [R1+0x174] ;  /* 0x0001740001257983 */ /* 0x000f280000300800 */
        /* <DEDUP_REMOVED lines=28> */
[-C--:B-1----:R-:W-:Y:S02]  /*1b920*/  LEA.HI.X.SX32 R41, R31, R24.reuse, 0x1, P4 ;  /* 0x000000181f297211 */ /* 0x082fe400020f0eff */
[----:B------:R-:W4:Y:S04]  /*1b930*/  LDL.LU R31, [R1+0x1c0] ;  /* 0x0001c000011f7983 */ /* 0x000f280000300800 */
[----:B------:R-:W-:Y:S04]  /*1b940*/  STL [R1+0x1844], R42 ;  /* 0x0018442a01007387 */ /* 0x000fe80000100800 */
[----:B------:R0:W-:Y:S02]  /*1b950*/  STL [R1+0x1818], R41 ;  /* 0x0018182901007387 */ /* 0x0001e40000100800 */
[----:B0-----:R-:W-:-:S02]  /*1b960*/  LEA.HI.X.SX32 R41, R30, R24, 0x1, P3 ;  /* 0x000000181e297211 */ /* 0x001fc400018f0eff */
[----:B------:R-:W4:Y:S01]  /*1b970*/  LDL.LU R30, [R1+0x1d0] ;  /* 0x0001d000011e7983 */ /* 0x000f220000300800 */
[----:B--2---:R-:W-:-:S05]  /*1b980*/  IADD3 R42, P4, PT, R39, R52, RZ ;  /* 0x00000034272a7210 */ /* 0x004fca0007f9e0ff */
[----:B------:R3:W-:Y:S04]  /*1b990*/  STL [R1+0x184c], R42 ;  /* 0x00184c2a01007387 */ /* 0x0007e80000100800 */
[----:B------:R0:W-:Y:S01]  /*1b9a0*/  STL [R1+0x1820], R41 ;  /* 0x0018202901007387 */ /* 0x0001e20000100800 */
[----:B---3--:R-:W-:Y:S02]  /*1b9b0*/  IADD3 R42, P3, PT, R26, R52, RZ ;  /* 0x000000341a2a7210 */ /* 0x008fe40007f7e0ff */
[----:B0-----:R-:W-:Y:S02]  /*1b9c0*/  LEA.HI.X.SX32 R41, R29, R24, 0x1, P2 ;  /* 0x000000181d297211 */ /* 0x001fe400010f0eff */
[----:B------:R-:W2:Y:S04]  /*1b9d0*/  LDL.LU R29, [R1+0x1dc] ;  /* 0x0001dc00011d7983 */ /* 0x000ea80000300800 */
[----:B------:R4:W-:Y:S04]  /*1b9e0*/  STL [R1+0x1854], R42 ;  /* 0x0018542a01007387 */ /* 0x0009e80000100800 */
[----:B------:R0:W-:Y:S01]  /*1b9f0*/  STL [R1+0x1828], R41 ;  /* 0x0018282901007387 */ /* 0x0001e20000100800 */
[----:B----4-:R-:W-:-:S02]  /*1ba00*/  IADD3 R42, P2, PT, R25, R52, RZ ;  /* 0x00000034192a7210 */ /* 0x010fc40007f5e0ff */
[-C--:B0-----:R-:W-:Y:S02]  /*1ba10*/  LEA.HI.X.SX32 R41, R40, R24.reuse, 0x1, P1 ;  /* 0x0000001828297211 */ /* 0x081fe400008f0eff */
[----:B------:R-:W3:Y:S04]  /*1ba20*/  LDL.LU R40, [R1+0x1e8] ;  /* 0x0001e80001287983 */ /* 0x000ee80000300800 */
[----:B------:R-:W-:Y:S04]  /*1ba30*/  STL [R1+0x185c], R42 ;  /* 0x00185c2a01007387 */ /* 0x000fe80000100800 */
[----:B------:R0:W-:Y:S02]  /*1ba40*/  STL [R1+0x1830], R41 ;  /* 0x0018302901007387 */ /* 0x0001e40000100800 */
[----:B0-----:R-:W-:-:S02]  /*1ba50*/  LEA.HI.X.SX32 R41, R28, R24, 0x1, P0 ;  /* 0x000000181c297211 */ /* 0x001fc400000f0eff */
[----:B------:R-:W4:Y:S01]  /*1ba60*/  LDL.LU R28, [R1+0x1f4] ;  /* 0x0001f400011c7983 */ /* 0x000f220000300800 */
[----:B------:R-:W-:-:S05]  /*1ba70*/  IADD3 R42, P1, PT, R38, R52, RZ ;  /* 0x00000034262a7210 */ /* 0x000fca0007f3e0ff */
[----:B------:R0:W-:Y:S04]  /*1ba80*/  STL [R1+0x1864], R42 ;  /* 0x0018642a01007387 */ /* 0x0001e80000100800 */
[----:B------:R1:W-:Y:S01]  /*1ba90*/  STL [R1+0x1838], R41 ;  /* 0x0018382901007387 */ /* 0x0003e20000100800 */
[----:B0-----:R-:W-:Y:S02]  /*1baa0*/  IADD3 R42, P0, PT, R37, R52, RZ ;  /* 0x00000034252a7210 */ /* 0x001fe40007f1e0ff */
        /* <DEDUP_REMOVED lines=42> */
[----:B------:R-:W-:Y:S04]  /*1bd50*/  STL [R1+0x18ac], R42 ;  /* 0x0018ac2a01007387 */ /* 0x000fe80000100800 */
[----:B------:R0:W-:Y:S02]  /*1bd60*/  STL [R1+0x1880], R41 ;  /* 0x0018802901007387 */ /* 0x0001e40000100800 */
[----:B0-----:R-:W-:Y:S02]  /*1bd70*/  LEA.HI.X.SX32 R41, R33, R24, 0x1, P2 ;  /* 0x0000001821297211 */ /* 0x001fe400010f0eff */
[-C--:B---3--:R-:W-:Y:S01]  /*1bd80*/  IADD3 R42, P3, PT, R40, R52.reuse, RZ ;  /* 0x00000034282a7210 */ /* 0x088fe20007f7e0ff */
        /* <DEDUP_REMOVED lines=59> */
[----:B------:R-:W2:Y:S01]  /*1c140*/  LDL.LU R37, [R1+0x2ac] ;  /* 0x0002ac0001257983 */ /* 0x000ea20000300800 */
[----:B---3--:R-:W-:-:S05]  /*1c150*/  IADD3 R42, P3, PT, R32, R52, RZ ;  /* 0x00000034202a7210 */ /* 0x008fca0007f7e0ff */
[----:B------:R-:W-:Y:S04]  /*1c160*/  STL [R1+0x1914], R42 ;  /* 0x0019142a01007387 */ /* 0x000fe80000100800 */
[----:B------:R0:W-:Y:S02]  /*1c170*/  STL [R1+0x18e8], R41 ;  /* 0x0018e82901007387 */ /* 0x0001e40000100800 */
[----:B0-----:R-:W-:Y:S02]  /*1c180*/  LEA.HI.X.SX32 R41, R36, R24, 0x1, P1 ;  /* 0x0000001824297211 */ /* 0x001fe400008f0eff */
[----:B----4-:R-:W-:Y:S01]  /*1c190*/  IADD3 R42, P2, PT, R31, R52, RZ ;  /* 0x000000341f2a7210 */ /* 0x010fe20007f5e0ff */
        /* <DEDUP_REMOVED lines=66> */
[----:B------:R-:W-:Y:S04]  /*1c5c0*/  STL [R1+0x1984], R42 ;  /* 0x0019842a01007387 */ /* 0x000fe80000100800 */
[----:B------:R0:W-:Y:S02]  /*1c5d0*/  STL [R1+0x1958], R41 ;  /* 0x0019582901007387 */ /* 0x0001e40000100800 */
[----:B0-----:R-:W-:Y:S02]  /*1c5e0*/  LEA.HI.X.SX32 R41, R38, R24, 0x1, P5 ;  /* 0x0000001826297211 */ /* 0x001fe400028f0eff */
[-C--:B------:R-:W-:Y:S01]  /*1c5f0*/  IADD3 R42, P0, PT, R33, R52.reuse, RZ ;  /* 0x00000034212a7210 */ /* 0x080fe20007f1e0ff */
        /* <DEDUP_REMOVED lines=239> */
[----:B------:R-:W-:Y:S01]  /*1d4f0*/  IADD3 R42, P0, PT, R33, R52, RZ ;  /* 0x00000034212a7210 */ /* 0x000fe20007f1e0ff */
[----:B------:R-:W4:Y:S04]  /*1d500*/  LDL.LU R38, [R1+0x1b8] ;  /* 0x0001b80001267983 */ /* 0x000f280000300800 */
        /* <DEDUP_REMOVED lines=121> */
[----:B------:R0:W-:Y:S01]  /*1dca0*/  STL [R1+0x1ba0], R41 ;  /* 0x001ba02901007387 */ /* 0x0001e20000100800 */
[----:B------:R-:W-:-:S02]  /*1dcb0*/  LEA.HI.X.SX32 R40, R40, R24, 0x1, P3 ;  /* 0x0000001828287211 */ /* 0x000fc400018f0eff */
[----:B0-----:R-:W-:Y:S02]  /*1dcc0*/  LEA.HI.X.SX32 R41, R29, R24, 0x1, P4 ;  /* 0x000000181d297211 */ /* 0x001fe400020f0eff */
[-C--:B------:R-:W-:Y:S01]  /*1dcd0*/  IADD3 R42, P5, PT, R26, R52.reuse, RZ ;  /* 0x000000341a2a7210 */ /* 0x080fe20007fbe0ff */
[----:B------:R-:W4:Y:S04]  /*1dce0*/  LDL.LU R29, [R1+0x124] ;  /* 0x00012400011d7983 */ /* 0x000f280000300800 */
[----:B------:R-:W-:Y:S04]  /*1dcf0*/  STL [R1+0x1bd4], R42 ;  /* 0x001bd42a01007387 */ /* 0x000fe80000100800 */
[----:B------:R0:W-:Y:S04]  /*1dd00*/  STL [R1+0x1ba8], R41 ;  /* 0x001ba82901007387 */ /* 0x0001e80000100800 */
[----:B0-----:R-:W4:Y:S01]  /*1dd10*/  LDL.LU R41, [R1+0x120] ;  /* 0x0001200001297983 */ /* 0x001f220000300800 */
[----:B------:R-:W-:-:S05]  /*1dd20*/  IADD3 R42, P4, PT, R25, R52, RZ ;  /* 0x00000034192a7210 */ /* 0x000fca0007f9e0ff */
[----:B------:R-:W-:Y:S04]  /*1dd30*/  STL [R1+0x1bdc], R42 ;  /* 0x001bdc2a01007387 */ /* 0x000fe80000100800 */
[----:B------:R0:W-:Y:S02]  /*1dd40*/  STL [R1+0x1bb0], R40 ;  /* 0x001bb02801007387 */ /* 0x0001e40000100800 */
[----:B0-----:R-:W-:Y:S02]  /*1dd50*/  LEA.HI.X.SX32 R40, R28, R24, 0x1, P2 ;  /* 0x000000181c287211 */ /* 0x001fe400010f0eff */
[----:B------:R-:W4:Y:S01]  /*1dd60*/  LDL.LU R28, [R1+0x118] ;  /* 0x00011800011c7983 */ /* 0x000f220000300800 */
[----:B------:R-:W-:-:S05]  /*1dd70*/  IADD3 R42, P3, PT, R38, R52, RZ ;  /* 0x00000034262a7210 */ /* 0x000fca0007f7e0ff */
[----:B------:R-:W-:Y:S04]  /*1dd80*/  STL [R1+0x1be4], R42 ;  /* 0x001be42a01007387 */ /* 0x000fe80000100800 */
[----:B------:R0:W-:Y:S01]  /*1dd90*/  STL [R1+0x1bb8], R40 ;  /* 0x001bb82801007387 */ /* 0x0001e20000100800 */
[-C--:B------:R-:W-:Y:S02]  /*1dda0*/  LEA.HI.X.SX32 R39, R39, R24.reuse, 0x1, P0 ;  /* 0x0000001827277211 */ /* 0x080fe400000f0eff */
[----:B0-----:R-:W-:Y:S02]  /*1ddb0*/  LEA.HI.X.SX32 R40, R27, R24, 0x1, P1 ;  /* 0x000000181b287211 */ /* 0x001fe400008f0eff */
[----:B------:R-:W4:Y:S01]  /*1ddc0*/  LDL.LU R27, [R1+0x114] ;  /* 0x00011400011b7983 */ /* 0x000f220000300800 */
[----:B------:R-:W-:-:S05]  /*1ddd0*/  IADD3 R42, P2, PT, R37, R52, RZ ;  /* 0x00000034252a7210 */ /* 0x000fca0007f5e0ff */
[----:B------:R-:W-:Y:S04]  /*1dde0*/  STL [R1+0x1bec], R42 ;  /* 0x001bec2a01007387 */ /* 0x000fe80000100800 */
[----:B------:R0:W-:Y:S04]  /*1ddf0*/  STL [R1+0x1bc0], R40 ;  /* 0x001bc02801007387 */ /* 0x0001e80000100800 */
[----:B0-----:R-:W4:Y:S01]  /*1de00*/  LDL.LU R40, [R1+0x10c] ;  /* 0x00010c0001287983 */ /* 0x001f220000300800 */
[----:B------:R-:W-:-:S05]  /*1de10*/  IADD3 R42, P1, PT, R36, R52, RZ ;  /* 0x00000034242a7210 */ /* 0x000fca0007f3e0ff */
[----:B------:R-:W-:Y:S04]  /*1de20*/  STL [R1+0x1bf4], R42 ;  /* 0x001bf42a01007387 */ /* 0x000fe80000100800 */
[----:B------:R0:W-:Y:S02]  /*1de30*/  STL [R1+0x1bc8], R39 ;  /* 0x001bc82701007387 */ /* 0x0001e40000100800 */
[----:B0-----:R-:W-:Y:S02]  /*1de40*/  LEA.HI.X.SX32 R39, R26, R24, 0x1, P5 ;  /* 0x000000181a277211 */ /* 0x001fe400028f0eff */
[----:B------:R-:W-:Y:S01]  /*1de50*/  IADD3 R42, P0, PT, R35, R52, RZ ;  /* 0x00000034232a7210 */ /* 0x000fe20007f1e0ff */
[----:B------:R-:W4:Y:S04]  /*1de60*/  LDL.LU R26, [R1+0x108] ;  /* 0x00010800011a7983 */ /* 0x000f280000300800 */
[----:B------:R0:W-:Y:S04]  /*1de70*/  STL [R1+0x1bfc], R42 ;  /* 0x001bfc2a01007387 */ /* 0x0001e80000100800 */
[----:B------:R1:W-:Y:S01]  /*1de80*/  STL [R1+0x1bd0], R39 ;  /* 0x001bd02701007387 */ /* 0x0003e20000100800 */
[----:B------:R-:W-:-:S02]  /*1de90*/  LEA.HI.X.SX32 R38, R38, R24, 0x1, P3 ;  /* 0x0000001826267211 */ /* 0x000fc400018f0eff */
[----:B0-----:R-:W-:Y:S02]  /*1dea0*/  IADD3 R42, P5, PT, R34, R52, RZ ;  /* 0x00000034222a7210 */ /* 0x001fe40007fbe0ff */
[-C--:B-1----:R-:W-:Y:S02]  /*1deb0*/  LEA.HI.X.SX32 R39, R25, R24.reuse, 0x1, P4 ;  /* 0x0000001819277211 */ /* 0x082fe400020f0eff */
[----:B------:R-:W4:Y:S04]  /*1dec0*/  LDL.LU R25, [R1+0x100] ;  /* 0x0001000001197983 */ /* 0x000f280000300800 */
[----:B------:R-:W-:Y:S04]  /*1ded0*/  STL [R1+0x1c04], R42 ;  /* 0x001c042a01007387 */ /* 0x000fe80000100800 */
[----:B------:R0:W-:Y:S01]  /*1dee0*/  STL [R1+0x1bd8], R39 ;  /* 0x001bd82701007387 */ /* 0x0001e20000100800 */
[----:B------:R-:W-:-:S03]  /*1def0*/  LEA.HI.X.SX32 R37, R37, R24, 0x1, P2 ;  /* 0x0000001825257211 */ /* 0x000fc600010f0eff */
[----:B0-----:R-:W4:Y:S01]  /*1df00*/  LDL.LU R39, [R1+0xfc] ;  /* 0x0000fc0001277983 */ /* 0x001f220000300800 */
[----:B------:R-:W-:Y:S02]  /*1df10*/  LEA.HI.X.SX32 R36, R36, R24, 0x1, P1 ;  /* 0x0000001824247211 */ /* 0x000fe400008f0eff */
[----:B--2---:R-:W-:-:S05]  /*1df20*/  IADD3 R42, P4, PT, R33, R52, RZ ;  /* 0x00000034212a7210 */ /* 0x004fca0007f9e0ff */
[----:B------:R-:W-:Y:S04]  /*1df30*/  STL [R1+0x1c0c], R42 ;  /* 0x001c0c2a01007387 */ /* 0x000fe80000100800 */
[----:B------:R0:W-:Y:S04]  /*1df40*/  STL [R1+0x1be0], R38 ;  /* 0x001be02601007387 */ /* 0x0001e80000100800 */
[----:B0-----:R-:W2:Y:S01]  /*1df50*/  LDL.LU R38, [R1+0xf8] ;  /* 0x0000f80001267983 */ /* 0x001ea20000300800 */
[----:B---3--:R-:W-:-:S05]  /*1df60*/  IADD3 R42, P3, PT, R32, R52, RZ ;  /* 0x00000034202a7210 */ /* 0x008fca0007f7e0ff */
[----:B------:R-:W-:Y:S04]  /*1df70*/  STL [R1+0x1c14], R42 ;  /* 0x001c142a01007387 */ /* 0x000fe80000100800 */
[----:B------:R0:W-:Y:S04]  /*1df80*/  STL [R1+0x1be8], R37 ;  /* 0x001be82501007387 */ /* 0x0001e80000100800 */
[----:B0-----:R-:W3:Y:S01]  /*1df90*/  LDL.LU R37, [R1+0xf0] ;  /* 0x0000f00001257983 */ /* 0x001ee20000300800 */
[----:B----4-:R-:W-:-:S05]  /*1dfa0*/  IADD3 R42, P2, PT, R31, R52, RZ ;  /* 0x000000341f2a7210 */ /* 0x010fca0007f5e0ff */
[----:B------:R-:W-:Y:S04]  /*1dfb0*/  STL [R1+0x1c1c], R42 ;  /* 0x001c1c2a01007387 */ /* 0x000fe80000100800 */
[----:B------:R0:W-:Y:S04]  /*1dfc0*/  STL [R1+0x1bf0], R36 ;  /* 0x001bf02401007387 */ /* 0x0001e80000100800 */
[----:B0-----:R-:W4:Y:S01]  /*1dfd0*/  LDL.LU R36, [R1+0xe8] ;  /* 0x0000e80001247983 */ /* 0x001f220000300800 */
[----:B------:R-:W-:Y:S02]  /*1dfe0*/  LEA.HI.X.SX32 R35, R35, R24, 0x1, P0 ;  /* 0x0000001823237211 */ /* 0x000fe400000f0eff */
[----:B------:R-:W-:-:S02]  /*1dff0*/  IADD3 R42, P1, PT, R30, R52, RZ ;  /* 0x000000341e2a7210 */ /* 0x000fc40007f3e0ff */
[----:B------:R-:W-:-:S03]  /*1e000*/  LEA.HI.X.SX32 R34, R34, R24, 0x1, P5 ;  /* 0x0000001822227211 */ /* 0x000fc600028f0eff */
[----:B------:R-:W-:Y:S04]  /*1e010*/  STL [R1+0x1c24], R42 ;  /* 0x001c242a01007387 */ /* 0x000fe80000100800 */
[----:B------:R0:W-:Y:S01]  /*1e020*/  STL [R1+0x1bf8], R35 ;  /* 0x001bf82301007387 */ /* 0x0001e20000100800 */
[----:B------:R-:W-:-:S03]  /*1e030*/  LEA.HI.X.SX32 R33, R33, R24, 0x1, P4 ;  /* 0x0000001821217211 */ /* 0x000fc600020f0eff */
[----:B0-----:R-:W4:Y:S01]  /*1e040*/  LDL.LU R35, [R1+0xe4] ;  /* 0x0000e40001237983 */ /* 0x001f220000300800 */
[----:B------:R-:W-:-:S05]  /*1e050*/  IADD3 R42, P0, PT, R29, R52, RZ ;  /* 0x000000341d2a7210 */ /* 0x000fca0007f1e0ff */
[----:B------:R0:W-:Y:S04]  /*1e060*/  STL [R1+0x1c2c], R42 ;  /* 0x001c2c2a01007387 */ /* 0x0001e80000100800 */
[----:B------:R1:W-:Y:S01]  /*1e070*/  STL [R1+0x1c00], R34 ;  /* 0x001c002201007387 */ /* 0x0003e20000100800 */
[----:B0-----:R-:W-:-:S03]  /*1e080*/  IADD3 R42, P5, PT, R41, R52, RZ ;  /* 0x00000034292a7210 */ /* 0x001fc60007fbe0ff */
[----:B-1----:R-:W4:Y:S04]  /*1e090*/  LDL.LU R34, [R1+0xe0] ;  /* 0x0000e00001227983 */ /* 0x002f280000300800 */
[----:B------:R-:W-:Y:S01]  /*1e0a0*/  STL [R1+0x1c34], R42 ;  /* 0x001c342a01007387 */ /* 0x000fe20000100800 */
[----:B------:R-:W-:-:S03]  /*1e0b0*/  LEA.HI.X.SX32 R43, R32, R24, 0x1, P3 ;  /* 0x00000018202b7211 */ /* 0x000fc600018f0eff */
[----:B------:R0:W-:Y:S04]  /*1e0c0*/  STL [R1+0x1c08], R33 ;  /* 0x001c082101007387 */ /* 0x0001e80000100800 */
[----:B0-----:R-:W4:Y:S01]  /*1e0d0*/  LDL.LU R33, [R1+0xd8] ;  /* 0x0000d80001217983 */ /* 0x001f220000300800 */
[----:B------:R-:W-:-:S05]  /*1e0e0*/  IADD3 R42, P4, PT, R28, R52, RZ ;  /* 0x000000341c2a7210 */ /* 0x000fca0007f9e0ff */
[----:B------:R0:W-:Y:S04]  /*1e0f0*/  STL [R1+0x1c3c], R42 ;  /* 0x001c3c2a01007387 */ /* 0x0001e80000100800 */
[----:B------:R-:W4:Y:S04]  /*1e100*/  LDL.LU R32, [R1+0xd4] ;  /* 0x0000d40001207983 */ /* 0x000f280000300800 */
[----:B------:R1:W-:Y:S01]  /*1e110*/  STL [R1+0x1c10], R43 ;  /* 0x001c102b01007387 */ /* 0x0003e20000100800 */
[----:B0-----:R-:W-:Y:S02]  /*1e120*/  IADD3 R42, P3, PT, R27, R52, RZ ;  /* 0x000000341b2a7210 */ /* 0x001fe40007f7e0ff */
[----:B-1----:R-:W-:-:S03]  /*1e130*/  LEA.HI.X.SX32 R43, R31, R24, 0x1, P2 ;  /* 0x000000181f2b7211 */ /* 0x002fc600010f0eff */
[----:B------:R0:W-:Y:S04]  /*1e140*/  STL [R1+0x1c44], R42 ;  /* 0x001c442a01007387 */ /* 0x0001e80000100800 */
[----:B------:R-:W4:Y:S04]  /*1e150*/  LDL.LU R31, [R1+0xcc] ;  /* 0x0000cc00011f7983 */ /* 0x000f280000300800 */
[----:B------:R1:W-:Y:S01]  /*1e160*/  STL [R1+0x1c18], R43 ;  /* 0x001c182b01007387 */ /* 0x0003e20000100800 */
[----:B0-----:R-:W-:Y:S02]  /*1e170*/  IADD3 R42, P2, PT, R40, R52, RZ ;  /* 0x00000034282a7210 */ /* 0x001fe40007f5e0ff */
[----:B-1----:R-:W-:-:S03]  /*1e180*/  LEA.HI.X.SX32 R43, R30, R24, 0x1, P1 ;  /* 0x000000181e2b7211 */ /* 0x002fc600008f0eff */
[----:B------:R-:W-:Y:S04]  /*1e190*/  STL [R1+0x1c4c], R42 ;  /* 0x001c4c2a01007387 */ /* 0x000fe80000100800 */
[----:B------:R-:W4:Y:S04]  /*1e1a0*/  LDL.LU R30, [R1+0xc8] ;  /* 0x0000c800011e7983 */ /* 0x000f280000300800 */
[----:B------:R0:W-:Y:S02]  /*1e1b0*/  STL [R1+0x1c20], R43 ;  /* 0x001c202b01007387 */ /* 0x0001e40000100800 */
[----:B0-----:R-:W-:-:S02]  /*1e1c0*/  LEA.HI.X.SX32 R43, R29, R24, 0x1, P0 ;  /* 0x000000181d2b7211 */ /* 0x001fc400000f0eff */
[----:B------:R-:W-:-:S05]  /*1e1d0*/  IADD3 R42, P1, PT, R26, R52, RZ ;  /* 0x000000341a2a7210 */ /* 0x000fca0007f3e0ff */
[----:B------:R0:W-:Y:S04]  /*1e1e0*/  STL [R1+0x1c54], R42 ;  /* 0x001c542a01007387 */ /* 0x0001e80000100800 */
[----:B------:R-:W4:Y:S04]  /*1e1f0*/  LDL.LU R29, [R1+0xc0] ;  /* 0x0000c000011d7983 */ /* 0x000f280000300800 */
[----:B------:R1:W-:Y:S01]  /*1e200*/  STL [R1+0x1c28], R43 ;  /* 0x001c282b01007387 */ /* 0x0003e20000100800 */
[----:B0-----:R-:W-:Y:S02]  /*1e210*/  IADD3 R42, P0, PT, R25, R52, RZ ;  /* 0x00000034192a7210 */ /* 0x001fe40007f1e0ff */
[----:B-1----:R-:W-:-:S03]  /*1e220*/  LEA.HI.X.SX32 R43, R41, R24, 0x1, P5 ;  /* 0x00000018292b7211 */ /* 0x002fc600028f0eff */
[----:B------:R0:W-:Y:S04]  /*1e230*/  STL [R1+0x1c5c], R42 ;  /* 0x001c5c2a01007387 */ /* 0x0001e80000100800 */
[----:B------:R-:W-:Y:S01]  /*1e240*/  STL [R1+0x1c30], R43 ;  /* 0x001c302b01007387 */ /* 0x000fe20000100800 */
[----:B0-----:R-:W-:-:S03]  /*1e250*/  LEA.HI.X.SX32 R42, R28, R24, 0x1, P4 ;  /* 0x000000181c2a7211 */ /* 0x001fc600020f0eff */
[----:B------:R-:W4:Y:S01]  /*1e260*/  LDL.LU R28, [R1+0xbc] ;  /* 0x0000bc00011c7983 */ /* 0x000f220000300800 */
[----:B------:R-:W-:-:S05]  /*1e270*/  IADD3 R41, P5, PT, R39, R52, RZ ;  /* 0x0000003427297210 */ /* 0x000fca0007fbe0ff */
[----:B------:R-:W-:Y:S04]  /*1e280*/  STL [R1+0x1c64], R41 ;  /* 0x001c642901007387 */ /* 0x000fe80000100800 */
[----:B------:R0:W-:Y:S01]  /*1e290*/  STL [R1+0x1c38], R42 ;  /* 0x001c382a01007387 */ /* 0x0001e20000100800 */
[-C--:B------:R-:W-:Y:S02]  /*1e2a0*/  LEA.HI.X.SX32 R40, R40, R24.reuse, 0x1, P2 ;  /* 0x0000001828287211 */ /* 0x080fe400010f0eff */
[----:B0-----:R-:W-:Y:S02]  /*1e2b0*/  LEA.HI.X.SX32 R42, R27, R24, 0x1, P3 ;  /* 0x000000181b2a7211 */ /* 0x001fe400018f0eff */
[----:B------:R-:W4:Y:S01]  /*1e2c0*/  LDL.LU R27, [R1+0xb4] ;  /* 0x0000b400011b7983 */ /* 0x000f220000300800 */
[----:B--2---:R-:W-:-:S05]  /*1e2d0*/  IADD3 R41, P4, PT, R38, R52, RZ ;  /* 0x0000003426297210 */ /* 0x004fca0007f9e0ff */
[----:B------:R-:W-:Y:S04]  /*1e2e0*/  STL [R1+0x1c6c], R41 ;  /* 0x001c6c2901007387 */ /* 0x000fe80000100800 */
[----:B------:R0:W-:Y:S04]  /*1e2f0*/  STL [R1+0x1c40], R42 ;  /* 0x001c402a01007387 */ /* 0x0001e80000100800 */
[----:B0-----:R-:W2:Y:S01]  /*1e300*/  LDL.LU R42, [R1+0xb0] ;  /* 0x0000b000012a7983 */ /* 0x001ea20000300800 */
        /* <DEDUP_REMOVED lines=11> */
[----:B------:R0:W-:Y:S01]  /*1e3c0*/  STL [R1+0x1c84], R41 ;  /* 0x001c842901007387 */ /* 0x0001e20000100800 */
[----:B------:R-:W-:-:S03]  /*1e3d0*/  LEA.HI.X.SX32 R39, R39, R24, 0x1, P5 ;  /* 0x0000001827277211 */ /* 0x000fc600028f0eff */
[----:B------:R-:W-:Y:S01]  /*1e3e0*/  STL [R1+0x1c58], R40 ;  /* 0x001c582801007387 */ /* 0x000fe20000100800 */
[----:B0-----:R-:W-:-:S05]  /*1e3f0*/  IADD3 R41, P0, PT, R34, R52, RZ ;  /* 0x0000003422297210 */ /* 0x001fca0007f1e0ff */
[----:B------:R0:W-:Y:S04]  /*1e400*/  STL [R1+0x1c8c], R41 ;  /* 0x001c8c2901007387 */ /* 0x0001e80000100800 */
[----:B0-----:R-:W4:Y:S01]  /*1e410*/  LDL.LU R41, [R1+0xa0] ;  /* 0x0000a00001297983 */ /* 0x001f220000300800 */
[----:B------:R-:W-:-:S03]  /*1e420*/  IADD3 R40, P5, PT, R33, R52, RZ ;  /* 0x0000003421287210 */ /* 0x000fc60007fbe0ff */
[----:B------:R0:W-:Y:S04]  /*1e430*/  STL [R1+0x1c60], R39 ;  /* 0x001c602701007387 */ /* 0x0001e80000100800 */
[----:B------:R1:W-:Y:S01]  /*1e440*/  STL [R1+0x1c94], R40 ;  /* 0x001c942801007387 */ /* 0x0003e20000100800 */
[-C--:B------:R-:W-:Y:S02]  /*1e450*/  LEA.HI.X.SX32 R37, R37, R24.reuse, 0x1, P3 ;  /* 0x0000001825257211 */ /* 0x080fe400018f0eff */
[----:B0-----:R-:W-:Y:S02]  /*1e460*/  LEA.HI.X.SX32 R39, R38, R24, 0x1, P4 ;  /* 0x0000001826277211 */ /* 0x001fe400020f0eff */
[-C--:B------:R-:W-:Y:S01]  /*1e470*/  IADD3 R38, P4, PT, R32, R52.reuse, RZ ;  /* 0x0000003420267210 */ /* 0x080fe20007f9e0ff */
[----:B-1----:R-:W4:Y:S04]  /*1e480*/  LDL.LU R40, [R1+0x9c] ;  /* 0x00009c0001287983 */ /* 0x002f280000300800 */
[----:B------:R0:W-:Y:S04]  /*1e490*/  STL [R1+0x1c68], R39 ;  /* 0x001c682701007387 */ /* 0x0001e80000100800 */
[----:B------:R1:W-:Y:S04]  /*1e4a0*/  STL [R1+0x1c9c], R38 ;  /* 0x001c9c2601007387 */ /* 0x0003e80000100800 */
[----:B0-----:R-:W4:Y:S04]  /*1e4b0*/  LDL.LU R39, [R1+0x98] ;  /* 0x0000980001277983 */ /* 0x001f280000300800 */
[----:B------:R0:W-:Y:S01]  /*1e4c0*/  STL [R1+0x1c70], R37 ;  /* 0x001c702501007387 */ /* 0x0001e20000100800 */
[----:B-1----:R-:W-:-:S05]  /*1e4d0*/  IADD3 R38, P3, PT, R31, R52, RZ ;  /* 0x000000341f267210 */ /* 0x002fca0007f7e0ff */
[----:B------:R1:W-:Y:S01]  /*1e4e0*/  STL [R1+0x1ca4], R38 ;  /* 0x001ca42601007387 */ /* 0x0003e20000100800 */
[-C--:B0-----:R-:W-:Y:S02]  /*1e4f0*/  LEA.HI.X.SX32 R37, R36, R24.reuse, 0x1, P2 ;  /* 0x0000001824257211 */ /* 0x081fe400010f0eff */
[----:B------:R-:W-:Y:S01]  /*1e500*/  LEA.HI.X.SX32 R35, R35, R24, 0x1, P1 ;  /* 0x0000001823237211 */ /* 0x000fe200008f0eff */
[----:B-1----:R-:W4:Y:S01]  /*1e510*/  LDL.LU R38, [R1+0x94] ;  /* 0x0000940001267983 */ /* 0x002f220000300800 */
[----:B------:R-:W-:-:S03]  /*1e520*/  IADD3 R36, P2, PT, R30, R52, RZ ;  /* 0x000000341e247210 */ /* 0x000fc60007f5e0ff */
[----:B------:R0:W-:Y:S04]  /*1e530*/  STL [R1+0x1c78], R37 ;  /* 0x001c782501007387 */ /* 0x0001e80000100800 */
[----:B------:R1:W-:Y:S04]  /*1e540*/  STL [R1+0x1cac], R36 ;  /* 0x001cac2401007387 */ /* 0x0003e80000100800 */
[----:B0-----:R-:W4:Y:S04]  /*1e550*/  LDL.LU R37, [R1+0x90] ;  /* 0x0000900001257983 */ /* 0x001f280000300800 */
[----:B------:R0:W-:Y:S01]  /*1e560*/  STL [R1+0x1c80], R35 ;  /* 0x001c802301007387 */ /* 0x0001e20000100800 */
[----:B------:R-:W-:-:S02]  /*1e570*/  LEA.HI.X.SX32 R33, R33, R24, 0x1, P5 ;  /* 0x0000001821217211 */ /* 0x000fc400028f0eff */
[----:B-1----:R-:W-:Y:S02]  /*1e580*/  IADD3 R36, P1, PT, R29, R52, RZ ;  /* 0x000000341d247210 */ /* 0x002fe40007f3e0ff */
[----:B0-----:R-:W-:-:S03]  /*1e590*/  LEA.HI.X.SX32 R35, R34, R24, 0x1, P0 ;  /* 0x0000001822237211 */ /* 0x001fc600000f0eff */
[----:B------:R0:W-:Y:S04]  /*1e5a0*/  STL [R1+0x1cb4], R36 ;  /* 0x001cb42401007387 */ /* 0x0001e80000100800 */
[----:B0-----:R-:W4:Y:S04]  /*1e5b0*/  LDL.LU R36, [R1+0x8c] ;  /* 0x00008c0001247983 */ /* 0x001f280000300800 */
[----:B------:R0:W-:Y:S04]  /*1e5c0*/  STL [R1+0x1c88], R35 ;  /* 0x001c882301007387 */ /* 0x0001e80000100800 */
[----:B0-----:R-:W4:Y:S01]  /*1e5d0*/  LDL.LU R35, [R1+0x88] ;  /* 0x0000880001237983 */ /* 0x001f220000300800 */
[----:B------:R-:W-:-:S05]  /*1e5e0*/  IADD3 R34, P0, PT, R28, R52, RZ ;  /* 0x000000341c227210 */ /* 0x000fca0007f1e0ff */
[----:B------:R0:W-:Y:S04]  /*1e5f0*/  STL [R1+0x1cbc], R34 ;  /* 0x001cbc2201007387 */ /* 0x0001e80000100800 */
[----:B------:R1:W-:Y:S04]  /*1e600*/  STL [R1+0x1c90], R33 ;  /* 0x001c902101007387 */ /* 0x0003e80000100800 */
[----:B0-----:R-:W4:Y:S01]  /*1e610*/  LDL.LU R34, [R1+0x84] ;  /* 0x0000840001227983 */ /* 0x001f220000300800 */
[----:B-1----:R-:W-:Y:S02]  /*1e620*/  LEA.HI.X.SX32 R33, R32, R24, 0x1, P4 ;  /* 0x0000001820217211 */ /* 0x002fe400020f0eff */
[----:B------:R-:W-:-:S05]  /*1e630*/  IADD3 R43, P5, PT, R27, R52, RZ ;  /* 0x000000341b2b7210 */ /* 0x000fca0007fbe0ff */
[----:B------:R0:W-:Y:S04]  /*1e640*/  STL [R1+0x1cc4], R43 ;  /* 0x001cc42b01007387 */ /* 0x0001e80000100800 */
[----:B------:R1:W-:Y:S01]  /*1e650*/  STL [R1+0x1c98], R33 ;  /* 0x001c982101007387 */ /* 0x0003e20000100800 */
[----:B0-----:R-:W-:-:S03]  /*1e660*/  LEA.HI.X.SX32 R43, R31, R24, 0x1, P3 ;  /* 0x000000181f2b7211 */ /* 0x001fc600018f0eff */
[----:B-1----:R-:W4:Y:S01]  /*1e670*/  LDL.LU R33, [R1+0x80] ;  /* 0x0000800001217983 */ /* 0x002f220000300800 */
[----:B--2---:R-:W-:-:S05]  /*1e680*/  IADD3 R32, P4, PT, R42, R52, RZ ;  /* 0x000000342a207210 */ /* 0x004fca0007f9e0ff */
[----:B------:R0:W-:Y:S04]  /*1e690*/  STL [R1+0x1ccc], R32 ;  /* 0x001ccc2001007387 */ /* 0x0001e80000100800 */
[----:B0-----:R-:W2:Y:S04]  /*1e6a0*/  LDL.LU R32, [R1+0x7c] ;  /* 0x00007c0001207983 */ /* 0x001ea80000300800 */
[----:B------:R0:W-:Y:S01]  /*1e6b0*/  STL [R1+0x1ca0], R43 ;  /* 0x001ca02b01007387 */ /* 0x0001e20000100800 */
[----:B---3--:R-:W-:Y:S02]  /*1e6c0*/  IADD3 R31, P3, PT, R26, R52, RZ ;  /* 0x000000341a1f7210 */ /* 0x008fe40007f7e0ff */
[----:B0-----:R-:W-:-:S03]  /*1e6d0*/  LEA.HI.X.SX32 R43, R30, R24, 0x1, P2 ;  /* 0x000000181e2b7211 */ /* 0x001fc600010f0eff */
[----:B------:R0:W-:Y:S04]  /*1e6e0*/  STL [R1+0x1cd4], R31 ;  /* 0x001cd41f01007387 */ /* 0x0001e80000100800 */
[----:B0-----:R-:W3:Y:S01]  /*1e6f0*/  LDL.LU R31, [R1+0x78] ;  /* 0x00007800011f7983 */ /* 0x001ee20000300800 */
[----:B----4-:R-:W-:-:S03]  /*1e700*/  IADD3 R30, P2, PT, R25, R52, RZ ;  /* 0x00000034191e7210 */ /* 0x010fc60007f5e0ff */
[----:B------:R-:W-:Y:S04]  /*1e710*/  STL [R1+0x1ca8], R43 ;  /* 0x001ca82b01007387 */ /* 0x000fe80000100800 */
[----:B------:R0:W-:Y:S04]  /*1e720*/  STL [R1+0x1cdc], R30 ;  /* 0x001cdc1e01007387 */ /* 0x0001e80000100800 */
[----:B0-----:R-:W4:Y:S01]  /*1e730*/  LDL.LU R30, [R1+0x6c] ;  /* 0x00006c00011e7983 */ /* 0x001f220000300800 */
[-C--:B------:R-:W-:Y:S02]  /*1e740*/  LEA.HI.X.SX32 R29, R29, R24.reuse, 0x1, P1 ;  /* 0x000000181d1d7211 */ /* 0x080fe400008f0eff */
[----:B------:R-:W-:-:S03]  /*1e750*/  LEA.HI.X.SX32 R28, R28, R24, 0x1, P0 ;  /* 0x000000181c1c7211 */ /* 0x000fc600000f0eff */
        /* <DEDUP_REMOVED lines=8> */
[----:B------:R0:W-:Y:S01]  /*1e7e0*/  STL [R1+0x1cec], R43 ;  /* 0x001cec2b01007387 */ /* 0x0001e20000100800 */
[----:B------:R-:W-:-:S03]  /*1e7f0*/  LEA.HI.X.SX32 R44, R42, R24, 0x1, P4 ;  /* 0x000000182a2c7211 */ /* 0x000fc600020f0eff */
[----:B------:R1:W-:Y:S01]  /*1e800*/  STL [R1+0x1cc0], R27 ;  /* 0x001cc01b01007387 */ /* 0x0003e20000100800 */
[----:B0-----:R-:W-:-:S03]  /*1e810*/  IADD3 R43, P5, PT, R39, R52, RZ ;  /* 0x00000034272b7210 */ /* 0x001fc60007fbe0ff */
[----:B-1----:R-:W4:Y:S01]  /*1e820*/  LDL.LU R27, [R1+0x60] ;  /* 0x00006000011b7983 */ /* 0x002f220000300800 */
[----:B------:R-:W-:-:S03]  /*1e830*/  LEA.HI.X.SX32 R42, R26, R24, 0x1, P3 ;  /* 0x000000181a2a7211 */ /* 0x000fc600018f0eff */
[----:B------:R0:W-:Y:S04]  /*1e840*/  STL [R1+0x1cf4], R43 ;  /* 0x001cf42b01007387 */ /* 0x0001e80000100800 */
[----:B------:R1:W-:Y:S04]  /*1e850*/  STL [R1+0x1cc8], R44 ;  /* 0x001cc82c01007387 */ /* 0x0003e80000100800 */
[----:B------:R-:W4:Y:S01]  /*1e860*/  LDL.LU R26, [R1+0x5c] ;  /* 0x00005c00011a7983 */ /* 0x000f220000300800 */
[----:B0-----:R-:W-:-:S05]  /*1e870*/  IADD3 R43, P4, PT, R38, R52, RZ ;  /* 0x00000034262b7210 */ /* 0x001fca0007f9e0ff */
[----:B------:R-:W-:Y:S04]  /*1e880*/  STL [R1+0x1cfc], R43 ;  /* 0x001cfc2b01007387 */ /* 0x000fe80000100800 */
[----:B------:R0:W-:Y:S01]  /*1e890*/  STL [R1+0x1cd0], R42 ;  /* 0x001cd02a01007387 */ /* 0x0001e20000100800 */
[----:B-1----:R-:W-:Y:S02]  /*1e8a0*/  IADD3 R44, P3, PT, R37, R52, RZ ;  /* 0x00000034252c7210 */ /* 0x002fe40007f7e0ff */
[----:B0-----:R-:W-:-:S03]  /*1e8b0*/  LEA.HI.X.SX32 R42, R25, R24, 0x1, P2 ;  /* 0x00000018192a7211 */ /* 0x001fc600010f0eff */
[----:B------:R-:W-:Y:S04]  /*1e8c0*/  STL [R1+0x1d04], R44 ;  /* 0x001d042c01007387 */ /* 0x000fe80000100800 */
[----:B------:R-:W4:Y:S04]  /*1e8d0*/  LDL.LU R25, [R1+0x58] ;  /* 0x0000580001197983 */ /* 0x000f280000300800 */
[----:B------:R0:W-:Y:S01]  /*1e8e0*/  STL [R1+0x1cd8], R42 ;  /* 0x001cd82a01007387 */ /* 0x0001e20000100800 */
[-C--:B------:R-:W-:Y:S02]  /*1e8f0*/  LEA.HI.X.SX32 R40, R40, R24.reuse, 0x1, P0 ;  /* 0x0000001828287211 */ /* 0x080fe400000f0eff */
[----:B0-----:R-:W-:-:S02]  /*1e900*/  LEA.HI.X.SX32 R42, R41, R24, 0x1, P1 ;  /* 0x00000018292a7211 */ /* 0x001fc400008f0eff */
[----:B------:R-:W-:-:S05]  /*1e910*/  IADD3 R43, P2, PT, R36, R52, RZ ;  /* 0x00000034242b7210 */ /* 0x000fca0007f5e0ff */
[----:B------:R-:W-:Y:S04]  /*1e920*/  STL [R1+0x1d0c], R43 ;  /* 0x001d0c2b01007387 */ /* 0x000fe80000100800 */
[----:B------:R-:W-:Y:S04]  /*1e930*/  STL [R1+0x1ce0], R42 ;  /* 0x001ce02a01007387 */ /* 0x000fe80000100800 */
[----:B------:R-:W4:Y:S01]  /*1e940*/  LDL.LU R45, [R1+0x54] ;  /* 0x00005400012d7983 */ /* 0x000f220000300800 */
[----:B------:R-:W-:Y:S02]  /*1e950*/  IADD3 R41, P1, PT, R35, R52, RZ ;  /* 0x0000003423297210 */ /* 0x000fe40007f3e0ff */
[----:B------:R-:W-:-:S03]  /*1e960*/  LEA.HI.X.SX32 R39, R39, R24, 0x1, P5 ;  /* 0x0000001827277211 */ /* 0x000fc600028f0eff */
[----:B------:R0:W-:Y:S04]  /*1e970*/  STL [R1+0x1d14], R41 ;  /* 0x001d142901007387 */ /* 0x0001e80000100800 */
[----:B------:R-:W-:Y:S01]  /*1e980*/  STL [R1+0x1ce8], R40 ;  /* 0x001ce82801007387 */ /* 0x000fe20000100800 */
[----:B0-----:R-:W-:-:S05]  /*1e990*/  IADD3 R41, P0, PT, R34, R52, RZ ;  /* 0x0000003422297210 */ /* 0x001fca0007f1e0ff */
        /* <DEDUP_REMOVED lines=9> */
[----:B------:R-:W-:Y:S02]  /*1ea30*/  LEA.HI.X.SX32 R36, R36, R24, 0x1, P2 ;  /* 0x0000001824247211 */ /* 0x000fe400010f0eff */
[----:B--2---:R-:W-:-:S05]  /*1ea40*/  IADD3 R38, P4, PT, R32, R52, RZ ;  /* 0x0000003420267210 */ /* 0x004fca0007f9e0ff */
[----:B------:R3:W-:Y:S04]  /*1ea50*/  STL [R1+0x1d2c], R38 ;  /* 0x001d2c2601007387 */ /* 0x0007e80000100800 */
[----:B------:R4:W-:Y:S01]  /*1ea60*/  STL [R1+0x1d00], R37 ;  /* 0x001d002501007387 */ /* 0x0009e20000100800 */
[----:B---3--:R-:W-:-:S05]  /*1ea70*/  IADD3 R38, P3, PT, R31, R52, RZ ;  /* 0x000000341f267210 */ /* 0x008fca0007f7e0ff */
[----:B------:R-:W-:Y:S04]  /*1ea80*/  STL [R1+0x1d34], R38 ;  /* 0x001d342601007387 */ /* 0x000fe80000100800 */
[----:B------:R-:W2:Y:S04]  /*1ea90*/  LDL.LU R42, [R1+0x48] ;  /* 0x00004800012a7983 */ /* 0x000ea80000300800 */
[----:B------:R0:W-:Y:S01]  /*1eaa0*/  STL [R1+0x1d08], R36 ;  /* 0x001d082401007387 */ /* 0x0001e20000100800 */
[----:B----4-:R-:W-:Y:S02]  /*1eab0*/  IADD3 R37, P2, PT, R30, R52, RZ ;  /* 0x000000341e257210 */ /* 0x010fe40007f5e0ff */
[----:B0-----:R-:W-:-:S03]  /*1eac0*/  LEA.HI.X.SX32 R36, R35, R24, 0x1, P1 ;  /* 0x0000001823247211 */ /* 0x001fc600008f0eff */
[----:B------:R-:W-:Y:S04]  /*1ead0*/  STL [R1+0x1d3c], R37 ;  /* 0x001d3c2501007387 */ /* 0x000fe80000100800 */
[----:B------:R-:W-:Y:S04]  /*1eae0*/  STL [R1+0x1d10], R36 ;  /* 0x001d102401007387 */ /* 0x000fe80000100800 */
[----:B------:R-:W3:Y:S01]  /*1eaf0*/  LDL.LU R41, [R1+0x44] ;  /* 0x0000440001297983 */ /* 0x000ee20000300800 */
[----:B------:R-:W-:Y:S02]  /*1eb00*/  LEA.HI.X.SX32 R34, R34, R24, 0x1, P0 ;  /* 0x0000001822227211 */ /* 0x000fe400000f0eff */
[----:B------:R-:W-:-:S05]  /*1eb10*/  IADD3 R35, P1, PT, R29, R52, RZ ;  /* 0x000000341d237210 */ /* 0x000fca0007f3e0ff */
[----:B------:R-:W-:Y:S04]  /*1eb20*/  STL [R1+0x1d44], R35 ;  /* 0x001d442301007387 */ /* 0x000fe80000100800 */
[----:B------:R0:W-:Y:S01]  /*1eb30*/  STL [R1+0x1d18], R34 ;  /* 0x001d182201007387 */ /* 0x0001e20000100800 */
[-C--:B------:R-:W-:Y:S02]  /*1eb40*/  LEA.HI.X.SX32 R32, R32, R24.reuse, 0x1, P4 ;  /* 0x0000001820207211 */ /* 0x080fe400020f0eff */
[----:B0-----:R-:W-:Y:S02]  /*1eb50*/  LEA.HI.X.SX32 R34, R33, R24, 0x1, P5 ;  /* 0x0000001821227211 */ /* 0x001fe400028f0eff */
[----:B------:R-:W-:-:S05]  /*1eb60*/  IADD3 R35, P0, PT, R28, R52, RZ ;  /* 0x000000341c237210 */ /* 0x000fca0007f1e0ff */
[----:B------:R-:W-:Y:S04]  /*1eb70*/  STL [R1+0x1d4c], R35 ;  /* 0x001d4c2301007387 */ /* 0x000fe80000100800 */
[----:B------:R-:W4:Y:S04]  /*1eb80*/  LDL.LU R40, [R1+0x40] ;  /* 0x0000400001287983 */ /* 0x000f280000300800 */
[----:B------:R-:W-:Y:S01]  /*1eb90*/  STL [R1+0x1d20], R34 ;  /* 0x001d202201007387 */ /* 0x000fe20000100800 */
[----:B------:R-:W-:-:S05]  /*1eba0*/  IADD3 R33, P5, PT, R27, R52, RZ ;  /* 0x000000341b217210 */ /* 0x000fca0007fbe0ff */
[----:B------:R0:W-:Y:S04]  /*1ebb0*/  STL [R1+0x1d54], R33 ;  /* 0x001d542101007387 */ /* 0x0001e80000100800 */
[----:B------:R-:W4:Y:S01]  /*1ebc0*/  LDL.LU R39, [R1+0x3c] ;  /* 0x00003c0001277983 */ /* 0x000f220000300800 */
[----:B0-----:R-:W-:-:S03]  /*1ebd0*/  IADD3 R33, P4, PT, R26, R52, RZ ;  /* 0x000000341a217210 */ /* 0x001fc60007f9e0ff */
[----:B------:R0:W-:Y:S04]  /*1ebe0*/  STL [R1+0x1d28], R32 ;  /* 0x001d282001007387 */ /* 0x0001e80000100800 */
[----:B------:R-:W4:Y:S04]  /*1ebf0*/  LDL.LU R38, [R1+0x38] ;  /* 0x0000380001267983 */ /* 0x000f280000300800 */
[----:B------:R-:W-:Y:S01]  /*1ec00*/  STL [R1+0x1d5c], R33 ;  /* 0x001d5c2101007387 */ /* 0x000fe20000100800 */
[----:B0-----:R-:W-:-:S03]  /*1ec10*/  LEA.HI.X.SX32 R32, R31, R24, 0x1, P3 ;  /* 0x000000181f207211 */ /* 0x001fc600018f0eff */
[----:B------:R-:W4:Y:S01]  /*1ec20*/  LDL.LU R37, [R1+0x34] ;  /* 0x0000340001257983 */ /* 0x000f220000300800 */
[----:B------:R-:W-:-:S03]  /*1ec30*/  LEA.HI.X.SX32 R30, R30, R24, 0x1, P2 ;  /* 0x000000181e1e7211 */ /* 0x000fc600010f0eff */
[----:B------:R-:W-:Y:S04]  /*1ec40*/  STL [R1+0x1d30], R32 ;  /* 0x001d302001007387 */ /* 0x000fe80000100800 */
[----:B------:R-:W4:Y:S01]  /*1ec50*/  LDL.LU R36, [R1+0x30] ;  /* 0x0000300001247983 */ /* 0x000f220000300800 */
[----:B------:R-:W-:-:S05]  /*1ec60*/  IADD3 R31, P3, PT, R25, R52, RZ ;  /* 0x00000034191f7210 */ /* 0x000fca0007f7e0ff */
[----:B------:R-:W-:Y:S04]  /*1ec70*/  STL [R1+0x1d64], R31 ;  /* 0x001d641f01007387 */ /* 0x000fe80000100800 */
[----:B------:R-:W4:Y:S04]  /*1ec80*/  LDL.LU R35, [R1+0x2c] ;  /* 0x00002c0001237983 */ /* 0x000f280000300800 */
[----:B------:R0:W-:Y:S04]  /*1ec90*/  STL [R1+0x1d38], R30 ;  /* 0x001d381e01007387 */ /* 0x0001e80000100800 */
[----:B------:R-:W4:Y:S01]  /*1eca0*/  LDL.LU R34, [R1+0x28] ;  /* 0x0000280001227983 */ /* 0x000f220000300800 */
[----:B------:R-:W-:-:S02]  /*1ecb0*/  LEA.HI.X.SX32 R28, R28, R24, 0x1, P0 ;  /* 0x000000181c1c7211 */ /* 0x000fc400000f0eff */
[----:B0-----:R-:W-:Y:S02]  /*1ecc0*/  LEA.HI.X.SX32 R30, R29, R24, 0x1, P1 ;  /* 0x000000181d1e7211 */ /* 0x001fe400008f0eff */
[----:B------:R-:W-:-:S05]  /*1ecd0*/  IADD3 R31, P2, PT, R45, R52, RZ ;  /* 0x000000342d1f7210 */ /* 0x000fca0007f5e0ff */
[----:B------:R0:W-:Y:S04]  /*1ece0*/  STL [R1+0x1d6c], R31 ;  /* 0x001d6c1f01007387 */ /* 0x0001e80000100800 */
[----:B------:R-:W4:Y:S04]  /*1ecf0*/  LDL.LU R33, [R1+0x24] ;  /* 0x0000240001217983 */ /* 0x000f280000300800 */
[----:B------:R1:W-:Y:S04]  /*1ed00*/  STL [R1+0x1d40], R30 ;  /* 0x001d401e01007387 */ /* 0x0003e80000100800 */
[----:B------:R-:W4:Y:S01]  /*1ed10*/  LDL.LU R32, [R1+0x20] ;  /* 0x0000200001207983 */ /* 0x000f220000300800 */
[----:B------:R-:W-:-:S05]  /*1ed20*/  IADD3 R29, P1, PT, R44, R52, RZ ;  /* 0x000000342c1d7210 */ /* 0x000fca0007f3e0ff */
[----:B------:R-:W-:Y:S04]  /*1ed30*/  STL [R1+0x1d74], R29 ;  /* 0x001d741d01007387 */ /* 0x000fe80000100800 */
[----:B0-----:R-:W4:Y:S04]  /*1ed40*/  LDL.LU R31, [R1+0x1c] ;  /* 0x00001c00011f7983 */ /* 0x001f280000300800 */
[----:B------:R0:W-:Y:S04]  /*1ed50*/  STL [R1+0x1d48], R28 ;  /* 0x001d481c01007387 */ /* 0x0001e80000100800 */
[----:B-1----:R-:W4:Y:S01]  /*1ed60*/  LDL.LU R30, [R1+0x18] ;  /* 0x00001800011e7983 */ /* 0x002f220000300800 */
[----:B0-----:R-:W-:-:S02]  /*1ed70*/  LEA.HI.X.SX32 R28, R27, R24, 0x1, P5 ;  /* 0x000000181b1c7211 */ /* 0x001fc400028f0eff */
[----:B------:R-:W-:-:S05]  /*1ed80*/  IADD3 R29, P0, PT, R43, R52, RZ ;  /* 0x000000342b1d7210 */ /* 0x000fca0007f1e0ff */
[----:B------:R0:W-:Y:S01]  /*1ed90*/  STL [R1+0x1d7c], R29 ;  /* 0x001d7c1d01007387 */ /* 0x0001e20000100800 */
[----:B------:R-:W-:-:S03]  /*1eda0*/  LEA.HI.X.SX32 R26, R26, R24, 0x1, P4 ;  /* 0x000000181a1a7211 */ /* 0x000fc600020f0eff */
[----:B0-----:R-:W4:Y:S04]  /*1edb0*/  LDL.LU R29, [R1+0x14] ;  /* 0x00001400011d7983 */ /* 0x001f280000300800 */
[----:B------:R0:W-:Y:S01]  /*1edc0*/  STL [R1+0x1d50], R28 ;  /* 0x001d501c01007387 */ /* 0x0001e20000100800 */
[----:B------:R-:W-:-:S03]  /*1edd0*/  LEA.HI.X.SX32 R47, R25, R24, 0x1, P3 ;  /* 0x00000018192f7211 */ /* 0x000fc600018f0eff */
[----:B0-----:R-:W4:Y:S01]  /*1ede0*/  LDL.LU R28, [R1+0x10] ;  /* 0x00001000011c7983 */ /* 0x001f220000300800 */
[----:B--2---:R-:W-:-:S05]  /*1edf0*/  IADD3 R27, P5, PT, R42, R52, RZ ;  /* 0x000000342a1b7210 */ /* 0x004fca0007fbe0ff */
[----:B------:R0:W-:Y:S04]  /*1ee00*/  STL [R1+0x1d84], R27 ;  /* 0x001d841b01007387 */ /* 0x0001e80000100800 */
[----:B0-----:R-:W2:Y:S04]  /*1ee10*/  LDL.LU R27, [R1+0xc] ;  /* 0x00000c00011b7983 */ /* 0x001ea80000300800 */
[----:B------:R0:W-:Y:S01]  /*1ee20*/  STL [R1+0x1d58], R26 ;  /* 0x001d581a01007387 */ /* 0x0001e20000100800 */
[----:B---3--:R-:W-:-:S03]  /*1ee30*/  IADD3 R46, P4, PT, R41, R52, RZ ;  /* 0x00000034292e7210 */ /* 0x008fc60007f9e0ff */
[----:B0-----:R-:W3:Y:S04]  /*1ee40*/  LDL.LU R26, [R1+0x8] ;  /* 0x00000800011a7983 */ /* 0x001ee80000300800 */
[----:B------:R4:W-:Y:S04]  /*1ee50*/  STL [R1+0x1d8c], R46 ;  /* 0x001d8c2e01007387 */ /* 0x0009e80000100800 */
[----:B------:R-:W3:Y:S01]  /*1ee60*/  LDL.LU R25, [R1+0x4] ;  /* 0x0000040001197983 */ /* 0x000ee20000300800 */
[----:B------:R-:W-:-:S03]  /*1ee70*/  LEA.HI.X.SX32 R45, R45, R24, 0x1, P2 ;  /* 0x000000182d2d7211 */ /* 0x000fc600010f0eff */
[----:B------:R-:W-:Y:S01]  /*1ee80*/  STL [R1+0x1d60], R47 ;  /* 0x001d602f01007387 */ /* 0x000fe20000100800 */
[----:B------:R-:W-:Y:S02]  /*1ee90*/  LEA.HI.X.SX32 R42, R42, R24, 0x1, P5 ;  /* 0x000000182a2a7211 */ /* 0x000fe400028f0eff */
[----:B----4-:R-:W-:-:S05]  /*1eea0*/  IADD3 R46, P3, PT, R40, R52, RZ ;  /* 0x00000034282e7210 */ /* 0x010fca0007f7e0ff */
[----:B------:R0:W-:Y:S04]  /*1eeb0*/  STL [R1+0x1d94], R46 ;  /* 0x001d942e01007387 */ /* 0x0001e80000100800 */
[----:B------:R1:W-:Y:S01]  /*1eec0*/  STL [R1+0x1d68], R45 ;  /* 0x001d682d01007387 */ /* 0x0003e20000100800 */
[----:B0-----:R-:W-:Y:S02]  /*1eed0*/  LEA.HI.X.SX32 R46, R44, R24, 0x1, P1 ;  /* 0x000000182c2e7211 */ /* 0x001fe400008f0eff */
[----:B------:R-:W-:Y:S02]  /*1eee0*/  IADD3 R47, P2, PT, R39, R52, RZ ;  /* 0x00000034272f7210 */ /* 0x000fe40007f5e0ff */
[----:B------:R-:W-:-:S03]  /*1eef0*/  LEA.HI.X.SX32 R44, R43, R24, 0x1, P0 ;  /* 0x000000182b2c7211 */ /* 0x000fc600000f0eff */
[----:B------:R-:W-:Y:S01]  /*1ef00*/  STL [R1+0x1d9c], R47 ;  /* 0x001d9c2f01007387 */ /* 0x000fe20000100800 */
[----:B-1----:R-:W-:-:S03]  /*1ef10*/  IADD3 R45, P1, PT, R38, R52, RZ ;  /* 0x00000034262d7210 */ /* 0x002fc60007f3e0ff */
[----:B------:R-:W-:Y:S04]  /*1ef20*/  STL [R1+0x1d70], R46 ;  /* 0x001d702e01007387 */ /* 0x000fe80000100800 */
[----:B------:R-:W-:Y:S01]  /*1ef30*/  STL [R1+0x1da4], R45 ;  /* 0x001da42d01007387 */ /* 0x000fe20000100800 */
[----:B------:R-:W-:-:S03]  /*1ef40*/  IADD3 R43, P0, PT, R37, R52, RZ ;  /* 0x00000034252b7210 */ /* 0x000fc60007f1e0ff */
[----:B------:R0:W-:Y:S04]  /*1ef50*/  STL [R1+0x1d78], R44 ;  /* 0x001d782c01007387 */ /* 0x0001e80000100800 */
[----:B------:R1:W-:Y:S04]  /*1ef60*/  STL [R1+0x1dac], R43 ;  /* 0x001dac2b01007387 */ /* 0x0003e80000100800 */
[----:B------:R4:W-:Y:S01]  /*1ef70*/  STL [R1+0x1d80], R42 ;  /* 0x001d802a01007387 */ /* 0x0009e20000100800 */
[----:B0-----:R-:W-:Y:S02]  /*1ef80*/  IADD3 R44, P5, PT, R36, R52, RZ ;  /* 0x00000034242c7210 */ /* 0x001fe40007fbe0ff */
[----:B-1----:R-:W-:-:S02]  /*1ef90*/  LEA.HI.X.SX32 R43, R41, R24, 0x1, P4 ;  /* 0x00000018292b7211 */ /* 0x002fc400020f0eff */
[-C--:B------:R-:W-:Y:S01]  /*1efa0*/  LEA.HI.X.SX32 R41, R40, R24.reuse, 0x1, P3 ;  /* 0x0000001828297211 */ /* 0x080fe200018f0eff */
[----:B------:R-:W-:Y:S01]  /*1efb0*/  STL [R1+0x1db4], R44 ;  /* 0x001db42c01007387 */ /* 0x000fe20000100800 */
[----:B------:R-:W-:Y:S02]  /*1efc0*/  LEA.HI.X.SX32 R39, R39, R24, 0x1, P2 ;  /* 0x0000001827277211 */ /* 0x000fe400010f0eff */
[-C--:B----4-:R-:W-:Y:S01]  /*1efd0*/  IADD3 R42, P4, PT, R35, R52.reuse, RZ ;  /* 0x00000034232a7210 */ /* 0x090fe20007f9e0ff */
[----:B------:R-:W-:Y:S04]  /*1efe0*/  STL [R1+0x1d88], R43 ;  /* 0x001d882b01007387 */ /* 0x000fe80000100800 */
[----:B------:R-:W-:Y:S01]  /*1eff0*/  STL [R1+0x1dbc], R42 ;  /* 0x001dbc2a01007387 */ /* 0x000fe20000100800 */
[----:B------:R-:W-:-:S03]  /*1f000*/  IADD3 R40, P3, PT, R34, R52, RZ ;  /* 0x0000003422287210 */ /* 0x000fc60007f7e0ff */
[----:B------:R-:W-:Y:S04]  /*1f010*/  STL [R1+0x1d90], R41 ;  /* 0x001d902901007387 */ /* 0x000fe80000100800 */
[----:B------:R0:W-:Y:S04]  /*1f020*/  STL [R1+0x1dc4], R40 ;  /* 0x001dc42801007387 */ /* 0x0001e80000100800 */
[----:B------:R1:W-:Y:S01]  /*1f030*/  STL [R1+0x1d98], R39 ;  /* 0x001d982701007387 */ /* 0x0003e20000100800 */
[-C--:B------:R-:W-:Y:S02]  /*1f040*/  LEA.HI.X.SX32 R36, R36, R24.reuse, 0x1, P5 ;  /* 0x0000001824247211 */ /* 0x080fe400028f0eff */
[----:B0-----:R-:W-:-:S02]  /*1f050*/  LEA.HI.X.SX32 R40, R38, R24, 0x1, P1 ;  /* 0x0000001826287211 */ /* 0x001fc400008f0eff */
[----:B------:R-:W-:Y:S02]  /*1f060*/  LEA.HI.X.SX32 R38, R37, R24, 0x1, P0 ;  /* 0x0000001825267211 */ /* 0x000fe400000f0eff */
[----:B------:R-:W-:-:S05]  /*1f070*/  IADD3 R41, P2, PT, R33, R52, RZ ;  /* 0x0000003421297210 */ /* 0x000fca0007f5e0ff */
[----:B------:R-:W-:Y:S01]  /*1f080*/  STL [R1+0x1dcc], R41 ;  /* 0x001dcc2901007387 */ /* 0x000fe20000100800 */
[----:B-1----:R-:W-:-:S03]  /*1f090*/  IADD3 R39, P1, PT, R32, R52, RZ ;  /* 0x0000003420277210 */ /* 0x002fc60007f3e0ff */
[----:B------:R-:W-:Y:S04]  /*1f0a0*/  STL [R1+0x1da0], R40 ;  /* 0x001da02801007387 */ /* 0x000fe80000100800 */
[----:B------:R-:W-:Y:S04]  /*1f0b0*/  STL [R1+0x1dd4], R39 ;  /* 0x001dd42701007387 */ /* 0x000fe80000100800 */
[----:B------:R0:W-:Y:S01]  /*1f0c0*/  STL [R1+0x1da8], R38 ;  /* 0x001da82601007387 */ /* 0x0001e20000100800 */
[----:B------:R-:W-:-:S05]  /*1f0d0*/  IADD3 R37, P0, PT, R31, R52, RZ ;  /* 0x000000341f257210 */ /* 0x000fca0007f1e0ff */
[----:B------:R1:W-:Y:S01]  /*1f0e0*/  STL [R1+0x1ddc], R37 ;  /* 0x001ddc2501007387 */ /* 0x0003e20000100800 */
[----:B0-----:R-:W-:-:S03]  /*1f0f0*/  IADD3 R38, P5, PT, R30, R52, RZ ;  /* 0x000000341e267210 */ /* 0x001fc60007fbe0ff */
[----:B------:R0:W-:Y:S01]  /*1f100*/  STL [R1+0x1db0], R36 ;  /* 0x001db02401007387 */ /* 0x0001e20000100800 */
[-C--:B------:R-:W-:Y:S02]  /*1f110*/  LEA.HI.X.SX32 R33, R33, R24.reuse, 0x1, P2 ;  /* 0x0000001821217211 */ /* 0x080fe400010f0eff */
[-C--:B-1----:R-:W-:Y:S02]  /*1f120*/  LEA.HI.X.SX32 R37, R35, R24.reuse, 0x1, P4 ;  /* 0x0000001823257211 */ /* 0x082fe400020f0eff */
[-C--:B------:R-:W-:Y:S01]  /*1f130*/  LEA.HI.X.SX32 R35, R34, R24.reuse, 0x1, P3 ;  /* 0x0000001822237211 */ /* 0x080fe200018f0eff */
[----:B------:R-:W-:Y:S04]  /*1f140*/  STL [R1+0x1de4], R38 ;  /* 0x001de42601007387 */ /* 0x000fe80000100800 */
[----:B------:R-:W-:Y:S01]  /*1f150*/  STL [R1+0x1db8], R37 ;  /* 0x001db82501007387 */ /* 0x000fe20000100800 */
[----:B------:R-:W-:Y:S01]  /*1f160*/  IMAD R0, R0, UR7, RZ ;  /* 0x0000000700007c24 */ /* 0x000fe2000f8e02ff */
[----:B------:R-:W-:-:S02]  /*1f170*/  LEA.HI.X.SX32 R30, R30, R24, 0x1, P5 ;  /* 0x000000181e1e7211 */ /* 0x000fc400028f0eff */
[----:B0-----:R-:W-:-:S05]  /*1f180*/  IADD3 R36, P4, PT, R29, R52, RZ ;  /* 0x000000341d247210 */ /* 0x001fca0007f9e0ff */
[----:B------:R-:W-:Y:S04]  /*1f190*/  STL [R1+0x1dec], R36 ;  /* 0x001dec2401007387 */ /* 0x000fe80000100800 */
[----:B------:R-:W-:Y:S01]  /*1f1a0*/  STL [R1+0x1dc0], R35 ;  /* 0x001dc02301007387 */ /* 0x000fe20000100800 */
[----:B------:R-:W-:-:S05]  /*1f1b0*/  IADD3 R34, P3, PT, R28, R52, RZ ;  /* 0x000000341c227210 */ /* 0x000fca0007f7e0ff */
[----:B------:R0:W-:Y:S04]  /*1f1c0*/  STL [R1+0x1df4], R34 ;  /* 0x001df42201007387 */ /* 0x0001e80000100800 */
[----:B------:R3:W-:Y:S01]  /*1f1d0*/  STL [R1+0x1dc8], R33 ;  /* 0x001dc82101007387 */ /* 0x0007e20000100800 */
[----:B------:R-:W-:Y:S01]  /*1f1e0*/  IMAD R61, R61, UR7, RZ ;  /* 0x000000073d3d7c24 */ /* 0x000fe2000f8e02ff */
[-C--:B0-----:R-:W-:Y:S02]  /*1f1f0*/  LEA.HI.X.SX32 R34, R32, R24.reuse, 0x1, P1 ;  /* 0x0000001820227211 */ /* 0x081fe400008f0eff */
[----:B------:R-:W-:Y:S01]  /*1f200*/  LEA.HI.X.SX32 R32, R31, R24, 0x1, P0 ;  /* 0x000000181f207211 */ /* 0x000fe200000f0eff */
        /* <DEDUP_REMOVED lines=10> */
[----:B--2---:R-:W-:-:S05]  /*1f2b0*/  IADD3 R35, P2, PT, R27, R52, RZ ;  /* 0x000000341b237210 */ /* 0x004fca0007f5e0ff */
[----:B------:R-:W-:Y:S04]  /*1f2c0*/  STL [R1+0x1dfc], R35 ;  /* 0x001dfc2301007387 */ /* 0x000fe80000100800 */
[----:B------:R-:W-:Y:S01]  /*1f2d0*/  STL [R1+0x1dd0], R34 ;  /* 0x001dd02201007387 */ /* 0x000fe20000100800 */
[----:B---3--:R-:W-:-:S05]  /*1f2e0*/  IADD3 R33, P1, PT, R26, R52, RZ ;  /* 0x000000341a217210 */ /* 0x008fca0007f3e0ff */
[----:B------:R-:W-:Y:S01]  /*1f2f0*/  STL [R1+0x1e04], R33 ;  /* 0x001e042101007387 */ /* 0x000fe20000100800 */
[----:B------:R-:W-:-:S03]  /*1f300*/  IADD3 R31, P0, PT, R25, R52, RZ ;  /* 0x00000034191f7210 */ /* 0x000fc60007f1e0ff */
[----:B------:R0:W-:Y:S04]  /*1f310*/  STL [R1+0x1dd8], R32 ;  /* 0x001dd82001007387 */ /* 0x0001e80000100800 */
[----:B------:R1:W-:Y:S04]  /*1f320*/  STL [R1+0x1e0c], R31 ;  /* 0x001e0c1f01007387 */ /* 0x0003e80000100800 */
[----:B------:R2:W-:Y:S01]  /*1f330*/  STL [R1+0x1de0], R30 ;  /* 0x001de01e01007387 */ /* 0x0005e20000100800 */
[----:B0-----:R-:W-:Y:S02]  /*1f340*/  IADD3 R32, P5, PT, R0, R52, RZ ;  /* 0x0000003400207210 */ /* 0x001fe40007fbe0ff */
[----:B-1----:R-:W-:-:S02]  /*1f350*/  LEA.HI.X.SX32 R31, R29, R24, 0x1, P4 ;  /* 0x000000181d1f7211 */ /* 0x002fc400020f0eff */
[----:B------:R-:W-:Y:S02]  /*1f360*/  LEA.HI.X.SX32 R29, R28, R24, 0x1, P3 ;  /* 0x000000181c1d7211 */ /* 0x000fe400018f0eff */
[-C--:B--2---:R-:W-:Y:S01]  /*1f370*/  IADD3 R30, P4, PT, R61, R52.reuse, RZ ;  /* 0x000000343d1e7210 */ /* 0x084fe20007f9e0ff */
[----:B------:R-:W-:Y:S01]  /*1f380*/  STL [R1+0x1e14], R32 ;  /* 0x001e142001007387 */ /* 0x000fe20000100800 */
[----:B------:R-:W-:Y:S02]  /*1f390*/  IADD3 R28, P3, PT, R60, R52, RZ ;  /* 0x000000343c1c7210 */ /* 0x000fe40007f7e0ff */
[----:B------:R-:W-:Y:S01]  /*1f3a0*/  LEA.HI.X.SX32 R27, R27, R24, 0x1, P2 ;  /* 0x000000181b1b7211 */ /* 0x000fe200010f0eff */
[----:B------:R-:W-:Y:S04]  /*1f3b0*/  STL [R1+0x1de8], R31 ;  /* 0x001de81f01007387 */ /* 0x000fe80000100800 */
[----:B------:R-:W-:Y:S04]  /*1f3c0*/  STL [R1+0x1e1c], R30 ;  /* 0x001e1c1e01007387 */ /* 0x000fe80000100800 */
[----:B------:R0:W-:Y:S04]  /*1f3d0*/  STL [R1+0x1df0], R29 ;  /* 0x001df01d01007387 */ /* 0x0001e80000100800 */
[----:B------:R1:W-:Y:S04]  /*1f3e0*/  STL [R1+0x1e24], R28 ;  /* 0x001e241c01007387 */ /* 0x0003e80000100800 */
[----:B------:R2:W-:Y:S01]  /*1f3f0*/  STL [R1+0x1df8], R27 ;  /* 0x001df81b01007387 */ /* 0x0005e20000100800 */
[----:B0-----:R-:W-:-:S02]  /*1f400*/  IADD3 R29, P2, PT, R59, R52, RZ ;  /* 0x000000343b1d7210 */ /* 0x001fc40007f5e0ff */
[-C--:B-1----:R-:W-:Y:S02]  /*1f410*/  LEA.HI.X.SX32 R28, R26, R24.reuse, 0x1, P1 ;  /* 0x000000181a1c7211 */ /* 0x082fe400008f0eff */
[----:B------:R-:W-:Y:S02]  /*1f420*/  LEA.HI.X.SX32 R26, R25, R24, 0x1, P0 ;  /* 0x00000018191a7211 */ /* 0x000fe400000f0eff */
[-C--:B--2---:R-:W-:Y:S01]  /*1f430*/  IADD3 R27, P1, PT, R58, R52.reuse, RZ ;  /* 0x000000343a1b7210 */ /* 0x084fe20007f3e0ff */
[----:B------:R-:W-:Y:S01]  /*1f440*/  STL [R1+0x1e2c], R29 ;  /* 0x001e2c1d01007387 */ /* 0x000fe20000100800 */
[----:B------:R-:W-:-:S03]  /*1f450*/  IADD3 R25, P0, PT, R57, R52, RZ ;  /* 0x0000003439197210 */ /* 0x000fc60007f1e0ff */
[----:B------:R-:W-:Y:S04]  /*1f460*/  STL [R1+0x1e00], R28 ;  /* 0x001e001c01007387 */ /* 0x000fe80000100800 */
[----:B------:R0:W-:Y:S04]  /*1f470*/  STL [R1+0x1e34], R27 ;  /* 0x001e341b01007387 */ /* 0x0001e80000100800 */
[----:B------:R1:W-:Y:S01]  /*1f480*/  STL [R1+0x1e08], R26 ;  /* 0x001e081a01007387 */ /* 0x0003e20000100800 */
[----:B0-----:R-:W-:-:S03]  /*1f490*/  LEA.HI.X.SX32 R27, R0, R24, 0x1, P5 ;  /* 0x00000018001b7211 */ /* 0x001fc600028f0eff */
[----:B------:R-:W2:Y:S01]  /*1f4a0*/  LDL.LU R0, [R1+0x2b64] ;  /* 0x002b640001007983 */ /* 0x000ea20000300800 */
[----:B-1----:R-:W-:-:S03]  /*1f4b0*/  IADD3 R26, P5, PT, R56, R52, RZ ;  /* 0x00000034381a7210 */ /* 0x002fc60007fbe0ff */
[----:B------:R0:W-:Y:S04]  /*1f4c0*/  STL [R1+0x1e3c], R25 ;  /* 0x001e3c1901007387 */ /* 0x0001e80000100800 */
[----:B------:R1:W-:Y:S01]  /*1f4d0*/  STL [R1+0x1e10], R27 ;  /* 0x001e101b01007387 */ /* 0x0003e20000100800 */
[----:B0-----:R-:W-:-:S03]  /*1f4e0*/  LEA.HI.X.SX32 R25, R61, R24, 0x1, P4 ;  /* 0x000000183d197211 */ /* 0x001fc600020f0eff */
[----:B------:R0:W-:Y:S01]  /*1f4f0*/  STL [R1+0x1e44], R26 ;  /* 0x001e441a01007387 */ /* 0x0001e20000100800 */
[----:B-1----:R-:W-:-:S03]  /*1f500*/  IADD3 R27, P4, PT, R55, R52, RZ ;  /* 0x00000034371b7210 */ /* 0x002fc60007f9e0ff */
        /* <DEDUP_REMOVED lines=9> */
[----:B---3--:R-:W-:-:S03]  /*1f5a0*/  LEA.HI.X.SX32 R25, R58, R24, 0x1, P1 ;  /* 0x000000183a197211 */ /* 0x008fc600008f0eff */
[----:B------:R1:W-:Y:S01]  /*1f5b0*/  STL [R1+0x1e5c], R26 ;  /* 0x001e5c1a01007387 */ /* 0x0003e20000100800 */
[----:B------:R-:W-:-:S03]  /*1f5c0*/  IMAD R19, R19, UR7, RZ ;  /* 0x0000000713137c24 */ /* 0x000fc6000f8e02ff */
[----:B------:R3:W-:Y:S01]  /*1f5d0*/  STL [R1+0x1e30], R25 ;  /* 0x001e301901007387 */ /* 0x0007e20000100800 */
[----:B0-----:R-:W-:Y:S02]  /*1f5e0*/  IADD3 R27, P1, PT, R21, R52, RZ ;  /* 0x00000034151b7210 */ /* 0x001fe40007f3e0ff */
[----:B-1----:R-:W-:-:S03]  /*1f5f0*/  LEA.HI.X.SX32 R26, R57, R24, 0x1, P0 ;  /* 0x00000018391a7211 */ /* 0x002fc600000f0eff */
[----:B------:R0:W-:Y:S01]  /*1f600*/  STL [R1+0x1e64], R27 ;  /* 0x001e641b01007387 */ /* 0x0001e20000100800 */
[----:B---3--:R-:W-:-:S03]  /*1f610*/  IADD3 R25, P0, PT, R20, R52, RZ ;  /* 0x0000003414197210 */ /* 0x008fc60007f1e0ff */
[----:B------:R1:W-:Y:S01]  /*1f620*/  STL [R1+0x1e38], R26 ;  /* 0x001e381a01007387 */ /* 0x0003e20000100800 */
[----:B------:R-:W-:-:S03]  /*1f630*/  IMAD R18, R18, UR7, RZ ;  /* 0x0000000712127c24 */ /* 0x000fc6000f8e02ff */
[----:B------:R3:W-:Y:S01]  /*1f640*/  STL [R1+0x1e6c], R25 ;  /* 0x001e6c1901007387 */ /* 0x0007e20000100800 */
[----:B0-----:R-:W-:Y:S01]  /*1f650*/  LEA.HI.X.SX32 R27, R56, R24, 0x1, P5 ;  /* 0x00000018381b7211 */ /* 0x001fe200028f0eff */
[----:B------:R-:W-:Y:S01]  /*1f660*/  IMAD R17, R17, UR7, RZ ;  /* 0x0000000711117c24 */ /* 0x000fe2000f8e02ff */
[----:B-1----:R-:W-:Y:S01]  /*1f670*/  IADD3 R26, P5, PT, R19, R52, RZ ;  /* 0x00000034131a7210 */ /* 0x002fe20007fbe0ff */
[----:B------:R-:W-:Y:S01]  /*1f680*/  IMAD R16, R16, UR7, RZ ;  /* 0x0000000710107c24 */ /* 0x000fe2000f8e02ff */
[----:B---3--:R-:W-:Y:S01]  /*1f690*/  LEA.HI.X.SX32 R25, R55, R24, 0x1, P4 ;  /* 0x0000001837197211 */ /* 0x008fe200020f0eff */
[----:B------:R0:W-:Y:S04]  /*1f6a0*/  STL [R1+0x1e40], R27 ;  /* 0x001e401b01007387 */ /* 0x0001e80000100800 */
[----:B------:R1:W-:Y:S01]  /*1f6b0*/  STL [R1+0x1e74], R26 ;  /* 0x001e741a01007387 */ /* 0x0003e20000100800 */
[----:B------:R-:W-:-:S03]  /*1f6c0*/  IMAD R15, R15, UR7, RZ ;  /* 0x000000070f0f7c24 */ /* 0x000fc6000f8e02ff */
[----:B------:R3:W-:Y:S01]  /*1f6d0*/  STL [R1+0x1e48], R25 ;  /* 0x001e481901007387 */ /* 0x0007e20000100800 */
[----:B0-----:R-:W-:Y:S02]  /*1f6e0*/  IADD3 R27, P4, PT, R18, R52, RZ ;  /* 0x00000034121b7210 */ /* 0x001fe40007f9e0ff */
[-C--:B-1----:R-:W-:Y:S02]  /*1f6f0*/  LEA.HI.X.SX32 R26, R23, R24.reuse, 0x1, P3 ;  /* 0x00000018171a7211 */ /* 0x082fe400018f0eff */
[----:B------:R-:W-:Y:S02]  /*1f700*/  LEA.HI.X.SX32 R23, R22, R24, 0x1, P2 ;  /* 0x0000001816177211 */ /* 0x000fe400010f0eff */
[-C--:B---3--:R-:W-:Y:S01]  /*1f710*/  IADD3 R25, P3, PT, R17, R52.reuse, RZ ;  /* 0x0000003411197210 */ /* 0x088fe20007f7e0ff */
[----:B------:R-:W-:Y:S01]  /*1f720*/  STL [R1+0x1e7c], R27 ;  /* 0x001e7c1b01007387 */ /* 0x000fe20000100800 */
[----:B------:R-:W-:Y:S01]  /*1f730*/  IADD3 R22, P2, PT, R16, R52, RZ ;  /* 0x0000003410167210 */ /* 0x000fe20007f5e0ff */
[----:B------:R-:W-:Y:S01]  /*1f740*/  IMAD R14, R14, UR7, RZ ;  /* 0x000000070e0e7c24 */ /* 0x000fe2000f8e02ff */
[----:B------:R-:W-:Y:S01]  /*1f750*/  LEA.HI.X.SX32 R21, R21, R24, 0x1, P1 ;  /* 0x0000001815157211 */ /* 0x000fe200008f0eff */
[----:B------:R-:W-:Y:S01]  /*1f760*/  STL [R1+0x1e50], R26 ;  /* 0x001e501a01007387 */ /* 0x000fe20000100800 */
[----:B------:R-:W-:-:S03]  /*1f770*/  IMAD R13, R13, UR7, RZ ;  /* 0x000000070d0d7c24 */ /* 0x000fc6000f8e02ff */
[----:B------:R-:W-:Y:S04]  /*1f780*/  STL [R1+0x1e84], R25 ;  /* 0x001e841901007387 */ /* 0x000fe80000100800 */
[----:B------:R0:W-:Y:S04]  /*1f790*/  STL [R1+0x1e58], R23 ;  /* 0x001e581701007387 */ /* 0x0001e80000100800 */
[----:B------:R1:W-:Y:S04]  /*1f7a0*/  STL [R1+0x1e8c], R22 ;  /* 0x001e8c1601007387 */ /* 0x0003e80000100800 */
[----:B------:R3:W-:Y:S01]  /*1f7b0*/  STL [R1+0x1e60], R21 ;  /* 0x001e601501007387 */ /* 0x0007e20000100800 */
[----:B0-----:R-:W-:-:S02]  /*1f7c0*/  IADD3 R23, P1, PT, R15, R52, RZ ;  /* 0x000000340f177210 */ /* 0x001fc40007f3e0ff */
[----:B-1----:R-:W-:-:S03]  /*1f7d0*/  LEA.HI.X.SX32 R22, R20, R24, 0x1, P0 ;  /* 0x0000001814167211 */ /* 0x002fc600000f0eff */
[----:B------:R-:W-:Y:S01]  /*1f7e0*/  STL [R1+0x1e94], R23 ;  /* 0x001e941701007387 */ /* 0x000fe20000100800 */
[----:B------:R-:W-:Y:S02]  /*1f7f0*/  LEA.HI.X.SX32 R20, R19, R24, 0x1, P5 ;  /* 0x0000001813147211 */ /* 0x000fe400028f0eff */
[-C--:B---3--:R-:W-:Y:S01]  /*1f800*/  IADD3 R21, P0, PT, R14, R52.reuse, RZ ;  /* 0x000000340e157210 */ /* 0x088fe20007f1e0ff */
[----:B------:R-:W-:Y:S01]  /*1f810*/  STL [R1+0x1e68], R22 ;  /* 0x001e681601007387 */ /* 0x000fe20000100800 */
[----:B------:R-:W-:-:S03]  /*1f820*/  IADD3 R19, P5, PT, R13, R52, RZ ;  /* 0x000000340d137210 */ /* 0x000fc60007fbe0ff */
[----:B------:R-:W-:Y:S04]  /*1f830*/  STL [R1+0x1e9c], R21 ;  /* 0x001e9c1501007387 */ /* 0x000fe80000100800 */
[----:B------:R-:W3:Y:S04]  /*1f840*/  LDL.LU R27, [R1+0x420] ;  /* 0x00042000011b7983 */ /* 0x000ee80000300800 */
[----:B------:R-:W-:Y:S04]  /*1f850*/  STL [R1+0x1e70], R20 ;  /* 0x001e701401007387 */ /* 0x000fe80000100800 */
[----:B------:R-:W4:Y:S04]  /*1f860*/  LDL.LU R26, [R1+0x41c] ;  /* 0x00041c00011a7983 */ /* 0x000f280000300800 */
[----:B------:R0:W-:Y:S04]  /*1f870*/  STL [R1+0x1ea4], R19 ;  /* 0x001ea41301007387 */ /* 0x0001e80000100800 */
[----:B------:R-:W4:Y:S01]  /*1f880*/  LDL.LU R25, [R1+0x418] ;  /* 0x0004180001197983 */ /* 0x000f220000300800 */
[----:B------:R-:W-:Y:S01]  /*1f890*/  IMAD R12, R12, UR7, RZ ;  /* 0x000000070c0c7c24 */ /* 0x000fe2000f8e02ff */
[-C--:B------:R-:W-:Y:S01]  /*1f8a0*/  LEA.HI.X.SX32 R17, R17, R24.reuse, 0x1, P3 ;  /* 0x0000001811117211 */ /* 0x080fe200018f0eff */
[----:B------:R-:W-:Y:S01]  /*1f8b0*/  IMAD R11, R11, UR7, RZ ;  /* 0x000000070b0b7c24 */ /* 0x000fe2000f8e02ff */
[----:B0-----:R-:W-:-:S02]  /*1f8c0*/  LEA.HI.X.SX32 R19, R18, R24, 0x1, P4 ;  /* 0x0000001812137211 */ /* 0x001fc400020f0eff */
[----:B------:R-:W-:Y:S01]  /*1f8d0*/  IADD3 R18, P4, PT, R12, R52, RZ ;  /* 0x000000340c127210 */ /* 0x000fe20007f9e0ff */
[----:B------:R-:W-:Y:S02]  /*1f8e0*/  IMAD R10, R10, UR7, RZ ;  /* 0x000000070a0a7c24 */ /* 0x000fe4000f8e02ff */
[----:B------:R-:W-:Y:S01]  /*1f8f0*/  IMAD R9, R9, UR7, RZ ;  /* 0x0000000709097c24 */ /* 0x000fe2000f8e02ff */
[----:B------:R0:W-:Y:S04]  /*1f900*/  STL [R1+0x1e78], R19 ;  /* 0x001e781301007387 */ /* 0x0001e80000100800 */
[----:B------:R1:W-:Y:S01]  /*1f910*/  STL [R1+0x1eac], R18 ;  /* 0x001eac1201007387 */ /* 0x0003e20000100800 */
[----:B------:R-:W-:-:S03]  /*1f920*/  IMAD R8, R8, UR7, RZ ;  /* 0x0000000708087c24 */ /* 0x000fc6000f8e02ff */
[----:B------:R1:W-:Y:S01]  /*1f930*/  STL [R1+0x1e80], R17 ;  /* 0x001e801101007387 */ /* 0x0003e20000100800 */
[----:B0-----:R-:W-:Y:S02]  /*1f940*/  IADD3 R19, P3, PT, R11, R52, RZ ;  /* 0x000000340b137210 */ /* 0x001fe40007f7e0ff */
[-C--:B-1----:R-:W-:Y:S02]  /*1f950*/  LEA.HI.X.SX32 R18, R16, R24.reuse, 0x1, P2 ;  /* 0x0000001810127211 */ /* 0x082fe400010f0eff */
[----:B------:R-:W-:Y:S02]  /*1f960*/  LEA.HI.X.SX32 R16, R15, R24, 0x1, P1 ;  /* 0x000000180f107211 */ /* 0x000fe400008f0eff */
[-C--:B------:R-:W-:Y:S01]  /*1f970*/  IADD3 R17, P2, PT, R10, R52.reuse, RZ ;  /* 0x000000340a117210 */ /* 0x080fe20007f5e0ff */
        /* <DEDUP_REMOVED lines=40> */
[-C--:B------:R-:W-:Y:S02]  /*1fc00*/  LEA.HI.X.SX32 R7, R5, R24.reuse, 0x1, P3 ;  /* 0x0000001805077211 */ /* 0x080fe400018f0eff */
[-C--:B------:R-:W-:Y:S01]  /*1fc10*/  LEA.HI.X.SX32 R8, R6, R24.reuse, 0x1, P4 ;  /* 0x0000001806087211 */ /* 0x080fe200020f0eff */
[----:B------:R-:W-:Y:S01]  /*1fc20*/  STL [R1+0x17f0], R10 ;  /* 0x0017f00a01007387 */ /* 0x000fe20000100800 */
[-C--:B------:R-:W-:Y:S02]  /*1fc30*/  LEA.HI.X.SX32 R6, R4, R24.reuse, 0x1, P2 ;  /* 0x0000001804067211 */ /* 0x080fe400010f0eff */
[-C--:B------:R-:W-:Y:S01]  /*1fc40*/  LEA.HI.X.SX32 R5, R2, R24.reuse, 0x1, P1 ;  /* 0x0000001802057211 */ /* 0x080fe200008f0eff */
[----:B------:R-:W-:Y:S01]  /*1fc50*/  STL [R1+0x17e0], R9 ;  /* 0x0017e00901007387 */ /* 0x000fe20000100800 */
[----:B------:R-:W-:-:S03]  /*1fc60*/  LEA.HI.X.SX32 R4, R3, R24, 0x1, P0 ;  /* 0x0000001803047211 */ /* 0x000fc600000f0eff */
[----:B------:R-:W-:Y:S04]  /*1fc70*/  STL [R1+0x17e4], R8 ;  /* 0x0017e40801007387 */ /* 0x000fe80000100800 */
[----:B------:R-:W-:Y:S04]  /*1fc80*/  STL [R1+0x17e8], R7 ;  /* 0x0017e80701007387 */ /* 0x000fe80000100800 */
[----:B------:R-:W-:Y:S04]  /*1fc90*/  STL [R1+0x17ec], R6 ;  /* 0x0017ec0601007387 */ /* 0x000fe80000100800 */
[----:B------:R2:W-:Y:S04]  /*1fca0*/  STL [R1+0x17f4], R5 ;  /* 0x0017f40501007387 */ /* 0x0005e80000100800 */
[----:B------:R0:W-:Y:S01]  /*1fcb0*/  STL [R1+0x13fc], R4 ;  /* 0x0013fc0401007387 */ /* 0x0001e20000100800 */
[----:B--2---:R-:W-:-:S03]  /*1fcc0*/  IMAD R5, R0, UR10, RZ ;  /* 0x0000000a00057c24 */ /* 0x004fc6000f8e02ff */
[----:B------:R-:W2:Y:S02]  /*1fcd0*/  LDL.LU R0, [R1+0x2b60] ;  /* 0x002b600001007983 */ /* 0x000ea40000300800 */
[----:B------:R-:W-:-:S04]  /*1fce0*/  IADD3 R10, P3, PT, R5, UR12, RZ ;  /* 0x0000000c050a7c10 */ /* 0x000fc8000ff7e0ff */
[----:B------:R-:W-:Y:S01]  /*1fcf0*/  LEA.HI.X.SX32 R6, R5, UR13, 0x1, P3 ;  /* 0x0000000d05067c11 */ /* 0x000fe200098f0eff */
[----:B---3--:R-:W-:Y:S02]  /*1fd00*/  IMAD R2, R27, UR10, RZ ;  /* 0x0000000a1b027c24 */ /* 0x008fe4000f8e02ff */
[----:B----4-:R-:W-:-:S03]  /*1fd10*/  IMAD R3, R26, UR10, RZ ;  /* 0x0000000a1a037c24 */ /* 0x010fc6000f8e02ff */
[----:B------:R-:W-:Y:S01]  /*1fd20*/  IADD3 R13, P0, PT, R2, UR12, RZ ;  /* 0x0000000c020d7c10 */ /* 0x000fe2000ff1e0ff */
[----:B0-----:R-:W-:Y:S01]  /*1fd30*/  IMAD R4, R25, UR10, RZ ;  /* 0x0000000a19047c24 */ /* 0x001fe2000f8e02ff */
[----:B------:R-:W-:-:S03]  /*1fd40*/  IADD3 R12, P1, PT, R3, UR12, RZ ;  /* 0x0000000c030c7c10 */ /* 0x000fc6000ff3e0ff */
[----:B------:R-:W-:Y:S01]  /*1fd50*/  STL [R1+0x1354], R13 ;  /* 0x0013540d01007387 */ /* 0x000fe20000100800 */
[----:B------:R-:W-:Y:S02]  /*1fd60*/  LEA.HI.X.SX32 R9, R2, UR13, 0x1, P0 ;  /* 0x0000000d02097c11 */ /* 0x000fe400080f0eff */
[C---:B------:R-:W-:Y:S01]  /*1fd70*/  IADD3 R11, P2, PT, R4.reuse, UR12, RZ ;  /* 0x0000000c040b7c10 */ /* 0x040fe2000ff5e0ff */
[----:B------:R-:W-:Y:S01]  /*1fd80*/  STL [R1+0x135c], R12 ;  /* 0x00135c0c01007387 */ /* 0x000fe20000100800 */
[----:B------:R-:W-:Y:S02]  /*1fd90*/  LEA.HI.X.SX32 R8, R3, UR13, 0x1, P1 ;  /* 0x0000000d03087c11 */ /* 0x000fe400088f0eff */
[----:B------:R-:W-:Y:S01]  /*1fda0*/  LEA.HI.X.SX32 R7, R4, UR13, 0x1, P2 ;  /* 0x0000000d04077c11 */ /* 0x000fe200090f0eff */
[----:B------:R-:W-:Y:S04]  /*1fdb0*/  STL [R1+0x1364], R11 ;  /* 0x0013640b01007387 */ /* 0x000fe80000100800 */
[----:B------:R-:W-:Y:S04]  /*1fdc0*/  STL [R1+0x136c], R10 ;  /* 0x00136c0a01007387 */ /* 0x000fe80000100800 */
[----:B------:R-:W-:Y:S04]  /*1fdd0*/  STL [R1+0x1350], R9 ;  /* 0x0013500901007387 */ /* 0x000fe80000100800 */
[----:B------:R-:W-:Y:S04]  /*1fde0*/  STL [R1+0x1358], R8 ;  /* 0x0013580801007387 */ /* 0x000fe80000100800 */
[----:B------:R-:W-:Y:S04]  /*1fdf0*/  STL [R1+0x1360], R7 ;  /* 0x0013600701007387 */ /* 0x000fe80000100800 */
[----:B------:R-:W-:Y:S04]  /*1fe00*/  STL [R1+0x1368], R6 ;  /* 0x0013680601007387 */ /* 0x000fe80000100800 */
        /* <DEDUP_REMOVED lines=1024> */
[----:B------:R-:W-:Y:S01]  /*23e10*/  STL [R1+0xcc], RZ ;  /* 0x0000ccff01007387 */ /* 0x000fe20000100800 */
[----:B------:R-:W-:-:S02]  /*23e20*/  USHF.R.S32.HI UR7, URZ, 0x1f, UR5 ;  /* 0x0000001fff077899 */ /* 0x000fc40008011405 */
[----:B------:R-:W-:Y:S02]  /*23e30*/  UIMAD UR9, UR8, 0x1f, URZ ;  /* 0x0000001f080978a4 */ /* 0x000fe4000f8e02ff */
[----:B------:R-:W-:Y:S02]  /*23e40*/  USHF.L.U32 UR41, UR8, 0x5, URZ ;  /* 0x0000000508297899 */ /* 0x000fe400080006ff */
[----:B------:R-:W-:Y:S02]  /*23e50*/  USHF.L.U32 UR6, UR6, 0x5, URZ ;  /* 0x0000000506067899 */ /* 0x000fe400080006ff */
[----:B------:R-:W-:Y:S02]  /*23e60*/  UIMAD UR10, UR8, 0x1e, URZ ;  /* 0x0000001e080a78a4 */ /* 0x000fe4000f8e02ff */
[----:B------:R-:W-:Y:S02]  /*23e70*/  UIMAD UR11, UR8, 0x1d, URZ ;  /* 0x0000001d080b78a4 */ /* 0x000fe4000f8e02ff */
[----:B------:R-:W-:-:S02]  /*23e80*/  UIMAD UR12, UR8, 0x1c, URZ ;  /* 0x0000001c080c78a4 */ /* 0x000fc4000f8e02ff */
[----:B------:R-:W-:Y:S02]  /*23e90*/  UIMAD UR13, UR8, 0x1b, URZ ;  /* 0x0000001b080d78a4 */ /* 0x000fe4000f8e02ff */
[----:B------:R-:W-:Y:S02]  /*23ea0*/  UIMAD UR14, UR8, 0x1a, URZ ;  /* 0x0000001a080e78a4 */ /* 0x000fe4000f8e02ff */
[----:B------:R-:W-:Y:S02]  /*23eb0*/  UIMAD UR15, UR8, 0x19, URZ ;  /* 0x00000019080f78a4 */ /* 0x000fe4000f8e02ff */
        /* <DEDUP_REMOVED lines=8> */
[----:B------:R-:W-:-:S02]  /*23f40*/  USHF.L.U32 UR24, UR8, 0x4, URZ ;  /* 0x0000000408187899 */ /* 0x000fc400080006ff */
[----:B------:R-:W-:Y:S02]  /*23f50*/  UIMAD UR25, UR8, 0xf, URZ ;  /* 0x0000000f081978a4 */ /* 0x000fe4000f8e02ff */
[----:B------:R-:W-:Y:S02]  /*23f60*/  UIMAD UR26, UR8, 0xe, URZ ;  /* 0x0000000e081a78a4 */ /* 0x000fe4000f8e02ff */
[----:B------:R-:W-:Y:S02]  /*23f70*/  UIMAD UR27, UR8, 0xd, URZ ;  /* 0x0000000d081b78a4 */ /* 0x000fe4000f8e02ff */
[----:B------:R-:W-:Y:S02]  /*23f80*/  UIMAD UR28, UR8, 0xc, URZ ;  /* 0x0000000c081c78a4 */ /* 0x000fe4000f8e02ff */
[----:B------:R-:W-:Y:S02]  /*23f90*/  UIMAD UR29, UR8, 0xb, URZ ;  /* 0x0000000b081d78a4 */ /* 0x000fe4000f8e02ff */
[----:B------:R-:W-:-:S02]  /*23fa0*/  UIMAD UR30, UR8, 0xa, URZ ;  /* 0x0000000a081e78a4 */ /* 0x000fc4000f8e02ff */
[----:B------:R-:W-:Y:S02]  /*23fb0*/  UIMAD UR31, UR8, 0x9, URZ ;  /* 0x00000009081f78a4 */ /* 0x000fe4000f8e02ff */
[----:B------:R-:W-:Y:S02]  /*23fc0*/  USHF.L.U32 UR32, UR8, 0x3, URZ ;  /* 0x0000000308207899 */ /* 0x000fe400080006ff */
[----:B------:R-:W-:Y:S02]  /*23fd0*/  UIMAD UR33, UR8, 0x7, URZ ;  /* 0x00000007082178a4 */ /* 0x000fe4000f8e02ff */
[----:B------:R-:W-:Y:S02]  /*23fe0*/  UIMAD UR36, UR8, 0x6, URZ ;  /* 0x00000006082478a4 */ /* 0x000fe4000f8e02ff */
[----:B------:R-:W-:Y:S02]  /*23ff0*/  UIMAD UR37, UR8, 0x5, URZ ;  /* 0x00000005082578a4 */ /* 0x000fe4000f8e02ff */
[----:B------:R-:W-:-:S02]  /*24000*/  USHF.L.U32 UR38, UR8, 0x2, URZ ;  /* 0x0000000208267899 */ /* 0x000fc400080006ff */
[----:B------:R-:W-:Y:S02]  /*24010*/  UIMAD UR39, UR8, 0x3, URZ ;  /* 0x00000003082778a4 */ /* 0x000fe4000f8e02ff */
[----:B------:R-:W-:Y:S02]  /*24020*/  USHF.L.U32 UR40, UR8, 0x1, URZ ;  /* 0x0000000108287899 */ /* 0x000fe400080006ff */
[----:B------:R-:W-:Y:S02]  /*24030*/  ULEA.HI UR7, UR7, UR5, URZ, 0x5 ;  /* 0x0000000507077291 */ /* 0x000fe4000f8f28ff */
[----:B------:R-:W-:Y:S02]  /*24040*/  USHF.R.S32.HI UR71, URZ, 0x1f, UR8 ;  /* 0x0000001fff477899 */ /* 0x000fe40008011408 */
[----:B------:R-:W-:Y:S02]  /*24050*/  USHF.R.S32.HI UR5, URZ, 0x1f, UR9 ;  /* 0x0000001fff057899 */ /* 0x000fe40008011409 */
[----:B------:R-:W-:-:S02]  /*24060*/  USHF.R.S32.HI UR42, URZ, 0x1f, UR10 ;  /* 0x0000001fff2a7899 */ /* 0x000fc4000801140a */
[----:B------:R-:W-:Y:S02]  /*24070*/  USHF.R.S32.HI UR43, URZ, 0x1f, UR11 ;  /* 0x0000001fff2b7899 */ /* 0x000fe4000801140b */
[----:B------:R-:W-:Y:S02]  /*24080*/  USHF.R.S32.HI UR44, URZ, 0x1f, UR12 ;  /* 0x0000001fff2c7899 */ /* 0x000fe4000801140c */
[----:B------:R-:W-:Y:S02]  /*24090*/  USHF.R.S32.HI UR45, URZ, 0x1f, UR13 ;  /* 0x0000001fff2d7899 */ /* 0x000fe4000801140d */
        /* <DEDUP_REMOVED lines=26> */
[----:B------:R-:W-:Y:S01]  /*24240*/  USHF.R.S32.HI UR73, URZ, 0x1f, UR6 ;  /* 0x0000001fff497899 */ /* 0x000fe20008011406 */
[C---:B--2---:R-:W-:Y:S01]  /*24250*/  LOP3.LUT R2, R0.reuse, 0x40, RZ, 0x3c, !PT ;  /* 0x0000004000027812 */ /* 0x044fe200078e3cff */
[----:B------:R-:W-:Y:S01]  /*24260*/  USHF.R.S32.HI UR7, URZ, 0x5, UR7 ;  /* 0x00000005ff077899 */ /* 0x000fe20008011407 */
[----:B------:R-:W-:-:S02]  /*24270*/  LOP3.LUT R3, R0, 0x20, RZ, 0x3c, !PT ;  /* 0x0000002000037812 */ /* 0x000fc400078e3cff */
[----:B------:R-:W-:Y:S01]  /*24280*/  LOP3.LUT R4, R0, 0x60, RZ, 0x3c, !PT ;  /* 0x0000006000047812 */ /* 0x000fe200078e3cff */
[----:B------:R0:W-:Y:S01]  /*24290*/  STL [R1+0x2140], R2 ;  /* 0x0021400201007387 */ /* 0x0001e20000100800 */
[----:B------:R-:W-:-:S03]  /*242a0*/  IADD3 R3, P0, PT, R13, UR9, RZ ;  /* 0x000000090d037c10 */ /* 0x000fc6000ff1e0ff */
[----:B------:R1:W-:Y:S04]  /*242b0*/  STL [R1+0x213c], R4 ;  /* 0x00213c0401007387 */ /* 0x0003e80000100800 */
[----:B------:R2:W-:Y:S01]  /*242c0*/  STL [R1+0x1404], R3 ;  /* 0x0014040301007387 */ /* 0x0005e20000100800 */
[----:B0-----:R-:W-:Y:S02]  /*242d0*/  IADD3 R2, P4, PT, R12, UR9, RZ ;  /* 0x000000090c027c10 */ /* 0x001fe4000ff9e0ff */
[----:B-1----:R-:W-:-:S03]  /*242e0*/  IADD3 R4, P6, PT, R11, UR9, RZ ;  /* 0x000000090b047c10 */ /* 0x002fc6000ffde0ff */
[----:B------:R0:W-:Y:S01]  /*242f0*/  STL [R1+0x140c], R2 ;  /* 0x00140c0201007387 */ /* 0x0001e20000100800 */
[----:B--2---:R-:W-:-:S03]  /*24300*/  IADD3 R3, P5, PT, R10, UR9, RZ ;  /* 0x000000090a037c10 */ /* 0x004fc6000ffbe0ff */
        /* <DEDUP_REMOVED lines=8> */
[----:B0-----:R-:W-:Y:S02]  /*24390*/  IADD3.X R2, PT, PT, R9, UR5, RZ, P0, !PT ;  /* 0x0000000509027c10 */ /* 0x001fe400087fe4ff */
[----:B-1----:R-:W-:-:S03]  /*243a0*/  IADD3 R4, P0, PT, R10, UR10, RZ ;  /* 0x0000000a0a047c10 */ /* 0x002fc6000ff1e0ff */
[----:B------:R0:W-:Y:S01]  /*243b0*/  STL [R1+0x1400], R2 ;  /* 0x0014000201007387 */ /* 0x0001e20000100800 */
[----:B--2---:R-:W-:-:S03]  /*243c0*/  IADD3.X R3, PT, PT, R8, UR5, RZ, P4, !PT ;  /* 0x0000000508037c10 */ /* 0x004fc6000a7fe4ff */
[----:B------:R1:W-:Y:S04]  /*243d0*/  STL [R1+0x143c], R4 ;  /* 0x00143c0401007387 */ /* 0x0003e80000100800 */
[----:B------:R2:W-:Y:S01]  /*243e0*/  STL [R1+0x1408], R3 ;  /* 0x0014080301007387 */ /* 0x0005e20000100800 */
[----:B0-----:R-:W-:Y:S02]  /*243f0*/  IADD3 R2, P4, PT, R13, UR11, RZ ;  /* 0x0000000b0d027c10 */ /* 0x001fe4000ff9e0ff */
[----:B-1----:R-:W-:-:S03]  /*24400*/  IADD3.X R4, PT, PT, R7, UR5, RZ, P6, !PT ;  /* 0x0000000507047c10 */ /* 0x002fc6000b7fe4ff */
        /* <DEDUP_REMOVED lines=461> */
[----:B-1----:R-:W-:-:S03]  /*260e0*/  IADD3.X R4, PT, PT, R7, UR70, RZ, P1, !PT ;  /* 0x0000004607047c10 */ /* 0x002fc60008ffe4ff */
[----:B------:R0:W-:Y:S01]  /*260f0*/  STL [R1+0x17a8], R2 ;  /* 0x0017a80201007387 */ /* 0x0001e20000100800 */
[----:B--2---:R-:W-:-:S03]  /*26100*/  IADD3.X R3, PT, PT, R6, UR70, RZ, P0, !PT ;  /* 0x0000004606037c10 */ /* 0x004fc600087fe4ff */
[----:B------:R1:W-:Y:S04]  /*26110*/  STL [R1+0x17b0], R4 ;  /* 0x0017b00401007387 */ /* 0x0003e80000100800 */
[----:B------:R2:W-:Y:S01]  /*26120*/  STL [R1+0x17b8], R3 ;  /* 0x0017b80301007387 */ /* 0x0005e20000100800 */
[----:B0-----:R-:W-:Y:S02]  /*26130*/  IADD3.X R2, PT, PT, R9, UR71, RZ, P4, !PT ;  /* 0x0000004709027c10 */ /* 0x001fe4000a7fe4ff */
[----:B-1----:R-:W-:-:S03]  /*26140*/  IADD3.X R4, PT, PT, R8, UR71, RZ, P6, !PT ;  /* 0x0000004708047c10 */ /* 0x002fc6000b7fe4ff */
[----:B------:R0:W-:Y:S01]  /*26150*/  STL [R1+0x17c0], R2 ;  /* 0x0017c00201007387 */ /* 0x0001e20000100800 */
[----:B--2---:R-:W-:-:S03]  /*26160*/  IADD3.X R3, PT, PT, R7, UR71, RZ, P5, !PT ;  /* 0x0000004707037c10 */ /* 0x004fc6000affe4ff */
[----:B------:R1:W-:Y:S01]  /*26170*/  STL [R1+0x17c8], R4 ;  /* 0x0017c80401007387 */ /* 0x0003e20000100800 */
[----:B0-----:R-:W-:-:S05]  /*26180*/  IADD3.X R2, PT, PT, R6, UR71, RZ, P3, !PT ;  /* 0x0000004706027c10 */ /* 0x001fca0009ffe4ff */
[----:B------:R1:W-:Y:S04]  /*26190*/  STL [R1+0x17d8], R2 ;  /* 0x0017d80201007387 */ /* 0x0003e80000100800 */
[----:B------:R1:W-:Y:S02]  /*261a0*/  STL [R1+0x17d0], R3 ;  /* 0x0017d00301007387 */ /* 0x0003e40000100800 */
.L_x_1:
[----:B--2---:R-:W2:Y:S01]  /*261b0*/  LDL R5, [R1+0x1368] ;  /* 0x0013680001057983 */ /* 0x004ea20000100800 */
[----:B-1----:R-:W0:Y:S03]  /*261c0*/  LDC R2, c[0x0][0x3a0] ;  /* 0x0000e800ff027b82 */ /* 0x002e260000000800 */
[----:B--2---:R1:W-:Y:S04]  /*261d0*/  STL [R1+0x3cb0], R5 ;  /* 0x003cb00501007387 */ /* 0x0043e80000100800 */
[----:B------:R-:W2:Y:S04]  /*261e0*/  LDL R4, [R1+0x136c] ;  /* 0x00136c0001047983 */ /* 0x000ea80000100800 */
[----:B-1----:R-:W0:Y:S04]  /*261f0*/  LDL R5, [R1+0x13b0] ;  /* 0x0013b00001057983 */ /* 0x002e280000100800 */
[----:B------:R-:W-:Y:S04]  /*26200*/  STL [R1+0x3c78], R61 ;  /* 0x003c783d01007387 */ /* 0x000fe80000100800 */
        /* <DEDUP_REMOVED lines=13> */
[----:B------:R1:W-:Y:S04]  /*262e0*/  STL [R1+0x3cac], R60 ;  /* 0x003cac3c01007387 */ /* 0x0003e80000100800 */
        /* <DEDUP_REMOVED lines=55> */
[----:B-----5:R-:W-:Y:S04]  /*26660*/  STL [R1+0x382c], R0 ;  /* 0x00382c0001007387 */ /* 0x020fe80000100800 */
        /* <DEDUP_REMOVED lines=94> */
[----:B------:R-:W-:Y:S01]  /*26c50*/  STL [R1+0x3b24], R0 ;  /* 0x003b240001007387 */ /* 0x000fe20000100800 */
[----:B0-----:R-:W-:-:S03]  /*26c60*/  IMAD R2, R5, -0x20, R2 ;  /* 0xffffffe005027824 */ /* 0x001fc600078e0202 */
[----:B------:R-:W-:Y:S04]  /*26c70*/  STL [R1+0x3b2c], R0 ;  /* 0x003b2c0001007387 */ /* 0x000fe80000100800 */
[----:B------:R-:W-:Y:S04]  /*26c80*/  STL [R1+0x3b34], R0 ;  /* 0x003b340001007387 */ /* 0x000fe80000100800 */
[----:B------:R-:W-:Y:S04]  /*26c90*/  STL [R1+0x3b3c], R0 ;  /* 0x003b3c0001007387 */ /* 0x000fe80000100800 */
[----:B------:R-:W-:Y:S04]  /*26ca0*/  STL [R1+0x3b44], R0 ;  /* 0x003b440001007387 */ /* 0x000fe80000100800 */
[----:B------:R-:W2:Y:S01]  /*26cb0*/  LDL.LU R5, [R1+0x3cb0] ;  /* 0x003cb00001057983 */ /* 0x000ea20000300800 */
[----:B------:R-:W-:-:S02]  /*26cc0*/  ISETP.GT.AND P0, PT, R2, RZ, PT ;  /* 0x000000ff0200720c */ /* 0x000fc40003f04270 */
[----:B-1----:R-:W-:-:S11]  /*26cd0*/  PRMT R60, RZ, 0x7610, R60 ;  /* 0x00007610ff3c7816 */ /* 0x002fd6000000003c */
[----:B--2---:R-:W2:Y:S04]  /*26ce0*/  @P0 LDG.E.U8 R60, desc[UR34][R4.64] ;  /* 0x00000022043c0981 */ /* 0x004ea8000c1e1100 */
[----:B--2---:R0:W-:Y:S04]  /*26cf0*/  STL [R1+0x1a4], R60 ;  /* 0x0001a43c01007387 */ /* 0x0041e80000100800 */
[----:B0-----:R-:W2:Y:S04]  /*26d00*/  LDL.LU R60, [R1+0x3cac] ;  /* 0x003cac00013c7983 */ /* 0x001ea80000300800 */
[----:B------:R-:W3:Y:S04]  /*26d10*/  LDL R4, [R1+0x1360] ;  /* 0x0013600001047983 */ /* 0x000ee80000100800 */
[----:B------:R-:W3:Y:S01]  /*26d20*/  LDL R5, [R1+0x1364] ;  /* 0x0013640001057983 */ /* 0x000ee20000100800 */
[----:B------:R-:W-:-:S02]  /*26d30*/  PRMT R61, RZ, 0x7610, R61 ;  /* 0x00007610ff3d7816 */ /* 0x000fc4000000003d */
[----:B---3--:R-:W-:-:S04]  /*26d40*/  @P0 LOP3.LUT R5, R5, R4, RZ, 0x3c, !PT ;  /* 0x0000000405050212 */ /* 0x008fc800078e3cff */
[----:B------:R-:W-:-:S04]  /*26d50*/  @P0 LOP3.LUT R4, R5, R4, RZ, 0x3c, !PT ;  /* 0x0000000405040212 */ /* 0x000fc800078e3cff */
[----:B------:R-:W-:-:S05]  /*26d60*/  @P0 LOP3.LUT R5, R5, R4, RZ, 0x3c, !PT ;  /* 0x0000000405050212 */ /* 0x000fca00078e3cff */
[----:B------:R-:W3:Y:S04]  /*26d70*/  @P0 LDG.E.U8 R61, desc[UR34][R4.64] ;  /* 0x00000022043d0981 */ /* 0x000ee8000c1e1100 */
[----:B---3--:R0:W-:Y:S04]  /*26d80*/  STL [R1+0x1a0], R61 ;  /* 0x0001a03d01007387 */ /* 0x0081e80000100800 */
[----:B0-----:R-:W3:Y:S04]  /*26d90*/  LDL.LU R61, [R1+0x3ca8] ;  /* 0x003ca800013d7983 */ /* 0x001ee80000300800 */
[----:B------:R-:W4:Y:S04]  /*26da0*/  LDL R4, [R1+0x1358] ;  /* 0x0013580001047983 */ /* 0x000f280000100800 */
[----:B------:R-:W4:Y:S01]  /*26db0*/  LDL R5, [R1+0x135c] ;  /* 0x00135c0001057983 */ /* 0x000f220000100800 */
[----:B--2---:R-:W-:-:S02]  /*26dc0*/  PRMT R60, RZ, 0x7610, R60 ;  /* 0x00007610ff3c7816 */ /* 0x004fc4000000003c */
[----:B----4-:R-:W-:-:S04]  /*26dd0*/  @P0 LOP3.LUT R5, R5, R4, RZ, 0x3c, !PT ;  /* 0x0000000405050212 */ /* 0x010fc800078e3cff */
[----:B------:R-:W-:-:S04]  /*26de0*/  @P0 LOP3.LUT R4, R5, R4, RZ, 0x3c, !PT ;  /* 0x0000000405040212 */ /* 0x000fc800078e3cff */
[----:B------:R-:W-:-:S05]  /*26df0*/  @P0 LOP3.LUT R5, R5, R4, RZ, 0x3c, !PT ;  /* 0x0000000405050212 */ /* 0x000fca00078e3cff */
[----:B------:R-:W2:Y:S04]  /*26e00*/  @P0 LDG.E.U8 R60, desc[UR34][R4.64] ;  /* 0x00000022043c0981 */ /* 0x000ea8000c1e1100 */
[----:B--2---:R0:W-:Y:S04]  /*26e10*/  STL [R1+0x18c], R60 ;  /* 0x00018c3c01007387 */ /* 0x0041e80000100800 */
[----:B0-----:R-:W2:Y:S04]  /*26e20*/  LDL.LU R60, [R1+0x3ca4] ;  /* 0x003ca400013c7983 */ /* 0x001ea80000300800 */
[----:B------:R-:W4:Y:S04]  /*26e30*/  LDL R4, [R1+0x1350] ;  /* 0x0013500001047983 */ /* 0x000f280000100800 */
[----:B------:R-:W4:Y:S01]  /*26e40*/  LDL R5, [R1+0x1354] ;  /* 0x0013540001057983 */ /* 0x000f220000100800 */
[----:B---3--:R-:W-:-:S02]  /*26e50*/  PRMT R61, RZ, 0x7610, R61 ;  /* 0x00007610ff3d7816 */ /* 0x008fc4000000003d */
[----:B----4-:R-:W-:-:S04]  /*26e60*/  @P0 LOP3.LUT R5, R5, R4, RZ, 0x3c, !PT ;  /* 0x0000000405050212 */ /* 0x010fc800078e3cff */
[----:B------:R-:W-:-:S04]  /*26e70*/  @P0 LOP3.LUT R4, R5, R4, RZ, 0x3c, !PT ;  /* 0x0000000405040212 */ /* 0x000fc800078e3cff */
[----:B------:R-:W-:-:S05]  /*26e80*/  @P0 LOP3.LUT R5, R5, R4, RZ, 0x3c, !PT ;  /* 0x0000000405050212 */ /* 0x000fca00078e3cff */
[----:B------:R-:W3:Y:S01]  /*26e90*/  @P0 LDG.E.U8 R61, desc[UR34][R4.64] ;  /* 0x00000022043d0981 */ /* 0x000ee2000c1e1100 */
[----:B------:R-:W-:-:S03]  /*26ea0*/  ISETP.GT.AND P1, PT, R2, 0x1, PT ;  /* 0x000000010200780c */ /* 0x000fc60003f24270 */
        /* <DEDUP_REMOVED lines=105> */
[----:B------:R-:W-:-:S02]  /*27540*/  PRMT R59, RZ, 0x7610, R59 ;  /* 0x00007610ff3b7816 */ /* 0x000fc4000000003b */
[----:B----4-:R-:W-:-:S04]  /*27550*/  @P1 LOP3.LUT R5, R5, R4, RZ, 0x3c, !PT ;  /* 0x0000000405051212 */ /* 0x010fc800078e3cff */
[----:B------:R-:W-:-:S04]  /*27560*/  @P1 LOP3.LUT R4, R5, R4, RZ, 0x3c, !PT ;  /* 0x0000000405041212 */ /* 0x000fc800078e3cff */
[----:B------:R-:W-:-:S05]  /*27570*/  @P1 LOP3.LUT R5, R5, R4, RZ, 0x3c, !PT ;  /* 0x0000000405051212 */ /* 0x000fca00078e3cff */
[----:B------:R-:W4:Y:S01]  /*27580*/  @P1 LDG.E.U8 R59, desc[UR34][R4.64] ;  /* 0x00000022043b1981 */ /* 0x000f22000c1e1100 */
[----:B------:R-:W-:-:S03]  /*27590*/  ISETP.GT.AND P0, PT, R2, 0x4, PT ;  /* 0x000000040200780c */ /* 0x000fc60003f04270 */
[----:B----4-:R0:W-:Y:S04]  /*275a0*/  STL [R1+0x108], R59 ;  /* 0x0001083b01007387 */ /* 0x0101e80000100800 */
[----:B0-----:R-:W4:Y:S04]  /*275b0*/  LDL.LU R59, [R1+0x3c70] ;  /* 0x003c7000013b7983 */ /* 0x001f280000300800 */
[----:B------:R-:W2:Y:S04]  /*275c0*/  LDL R4, [R1+0x1778] ;  /* 0x0017780001047983 */ /* 0x000ea80000100800 */
[----:B------:R-:W2:Y:S01]  /*275d0*/  LDL R5, [R1+0x177c] ;  /* 0x00177c0001057983 */ /* 0x000ea20000100800 */
[----:B------:R-:W-:-:S02]  /*275e0*/  PRMT R58, RZ, 0x7610, R58 ;  /* 0x00007610ff3a7816 */ /* 0x000fc4000000003a */
[----:B--2---:R-:W-:-:S04]  /*275f0*/  @P0 LOP3.LUT R5, R5, R4, RZ, 0x3c, !PT ;  /* 0x0000000405050212 */ /* 0x004fc800078e3cff */
[----:B------:R-:W-:-:S04]  /*27600*/  @P0 LOP3.LUT R4, R5, R4, RZ, 0x3c, !PT ;  /* 0x0000000405040212 */ /* 0x000fc800078e3cff */
[----:B------:R-:W-:-:S05]  /*27610*/  @P0 LOP3.LUT R5, R5, R4, RZ, 0x3c, !PT ;  /* 0x0000000405050212 */ /* 0x000fca00078e3cff */
[----:B------:R-:W2:Y:S04]  /*27620*/  @P0 LDG.E.U8 R58, desc[UR34][R4.64] ;  /* 0x00000022043a0981 */ /* 0x000ea8000c1e1100 */
[----:B--2---:R0:W-:Y:S04]  /*27630*/  STL [R1+0x104], R58 ;  /* 0x0001043a01007387 */ /* 0x0041e80000100800 */
[----:B0-----:R-:W2:Y:S04]  /*27640*/  LDL.LU R58, [R1+0x3c6c] ;  /* 0x003c6c00013a7983 */ /* 0x001ea80000300800 */
        /* <DEDUP_REMOVED lines=24> */
[----:B------:R-:W2:Y:S01]  /*277d0*/  @P0 LDG.E.U8 R55, desc[UR34][R4.64] ;  /* 0x0000002204370981 */ /* 0x000ea2000c1e1100 */
[----:B------:R-:W-:-:S03]  /*277e0*/  ISETP.GT.AND P1, PT, R2, 0x5, PT ;  /* 0x000000050200780c */ /* 0x000fc60003f24270 */
        /* <DEDUP_REMOVED lines=452> */
[----:B------:R0:W2:Y:S04]  /*29430*/  @P1 LDG.E.U8 R0, desc[UR34][R4.64] ;  /* 0x0000002204001981 */ /* 0x0000a8000c1e1100 */
[----:B------:R-:W0:Y:S04]  /*29440*/  LDL R4, [R1+0x15d0] ;  /* 0x0015d00001047983 */ /* 0x000e280000100800 */
[----:B------:R-:W0:Y:S01]  /*29450*/  LDL R5, [R1+0x15d4] ;  /* 0x0015d40001057983 */ /* 0x000e220000100800 */
[----:B------:R-:W-:Y:S02]  /*29460*/  PRMT R6, RZ, 0x7610, R6 ;  /* 0x00007610ff067816 */ /* 0x000fe40000000006 */
[----:B0-----:R-:W-:-:S04]  /*29470*/  @P1 LOP3.LUT R5, R5, R4, RZ, 0x3c, !PT ;  /* 0x0000000405051212 */ /* 0x001fc800078e3cff */
[----:B------:R-:W-:-:S04]  /*29480*/  @P1 LOP3.LUT R4, R5, R4, RZ, 0x3c, !PT ;  /* 0x0000000405041212 */ /* 0x000fc800078e3cff */
[----:B------:R-:W-:-:S05]  /*29490*/  @P1 LOP3.LUT R5, R5, R4, RZ, 0x3c, !PT ;  /* 0x0000000405051212 */ /* 0x000fca00078e3cff */
[----:B------:R-:W3:Y:S04]  /*294a0*/  @P1 LDG.E.U8 R6, desc[UR34][R4.64] ;  /* 0x0000002204061981 */ /* 0x000ee8000c1e1100 */
[----:B--2---:R0:W-:Y:S04]  /*294b0*/  STL [R1+0x8], R0 ;  /* 0x0000080001007387 */ /* 0x0041e80000100800 */
[----:B0-----:R-:W2:Y:S04]  /*294c0*/  LDL R0, [R1+0x15b4] ;  /* 0x0015b40001007983 */ /* 0x001ea80000100800 */
[----:B---3--:R0:W-:Y:S04]  /*294d0*/  STL [R1+0x4], R6 ;  /* 0x0000040601007387 */ /* 0x0081e80000100800 */
[----:B0-----:R-:W3:Y:S04]  /*294e0*/  LDL.LU R6, [R1+0x3b9c] ;  /* 0x003b9c0001067983 */ /* 0x001ee80000300800 */
[----:B------:R-:W2:Y:S04]  /*294f0*/  LDL R4, [R1+0x15c8] ;  /* 0x0015c80001047983 */ /* 0x000ea80000100800 */
[----:B------:R-:W2:Y:S01]  /*29500*/  LDL R5, [R1+0x15cc] ;  /* 0x0015cc0001057983 */ /* 0x000ea20000100800 */
[----:B------:R-:W-:-:S02]  /*29510*/  PRMT R3, RZ, 0x7610, R3 ;  /* 0x00007610ff037816 */ /* 0x000fc40000000003 */
[----:B--2---:R-:W-:-:S04]  /*29520*/  @P1 LOP3.LUT R5, R5, R4, RZ, 0x3c, !PT ;  /* 0x0000000405051212 */ /* 0x004fc800078e3cff */
[----:B------:R-:W-:-:S04]  /*29530*/  @P1 LOP3.LUT R4, R5, R4, RZ, 0x3c, !PT ;  /* 0x0000000405041212 */ /* 0x000fc800078e3cff */
[----:B------:R-:W-:-:S05]  /*29540*/  @P1 LOP3.LUT R5, R5, R4, RZ, 0x3c, !PT ;  /* 0x0000000405051212 */ /* 0x000fca00078e3cff */
[----:B------:R-:W2:Y:S04]  /*29550*/  @P1 LDG.E.U8 R3, desc[UR34][R4.64] ;  /* 0x0000002204031981 */ /* 0x000ea8000c1e1100 */
[----:B--2---:R0:W-:Y:S04]  /*29560*/  STL [R1], R3 ;  /* 0x0000000301007387 */ /* 0x0041e80000100800 */
        /* <DEDUP_REMOVED lines=8> */
[----:B------:R-:W3:Y:S04]  /*295f0*/  LDL R4, [R1+0x15b8] ;  /* 0x0015b80001047983 */ /* 0x000ee80000100800 */
[----:B------:R-:W3:Y:S01]  /*29600*/  LDL R5, [R1+0x15bc] ;  /* 0x0015bc0001057983 */ /* 0x000ee20000100800 */
[----:B------:R-:W-:Y:S02]  /*29610*/  ISETP.GT.AND P0, PT, R2, 0x12, PT ;  /* 0x000000120200780c */ /* 0x000fe40003f04270 */
[----:B------:R-:W-:Y:S01]  /*29620*/  PRMT R60, RZ, 0x7610, R60 ;  /* 0x00007610ff3c7816 */ /* 0x000fe2000000003c */
[----:B--2---:R0:W-:Y:S04]  /*29630*/  STL [R1+0x3b8c], R61 ;  /* 0x003b8c3d01007387 */ /* 0x0041e80000100800 */
[----:B0-----:R-:W2:Y:S06]  /*29640*/  LDL R61, [R1+0x15b0] ;  /* 0x0015b000013d7983 */ /* 0x001eac0000100800 */
[----:B---3--:R-:W-:-:S04]  /*29650*/  @P0 LOP3.LUT R5, R5, R4, RZ, 0x3c, !PT ;  /* 0x0000000405050212 */ /* 0x008fc800078e3cff */
[----:B------:R-:W-:-:S04]  /*29660*/  @P0 LOP3.LUT R4, R5, R4, RZ, 0x3c, !PT ;  /* 0x0000000405040212 */ /* 0x000fc800078e3cff */
[----:B------:R-:W-:-:S05]  /*29670*/  @P0 LOP3.LUT R5, R5, R4, RZ, 0x3c, !PT ;  /* 0x0000000405050212 */ /* 0x000fca00078e3cff */
[----:B------:R0:W3:Y:S01]  /*29680*/  @P0 LDG.E.U8 R60, desc[UR34][R4.64] ;  /* 0x00000022043c0981 */ /* 0x0000e2000c1e1100 */
[----:B----4-:R-:W-:Y:S01]  /*29690*/  PRMT R59, RZ, 0x7610, R59 ;  /* 0x00007610ff3b7816 */ /* 0x010fe2000000003b */
[----:B0-----:R-:W-:Y:S02]  /*296a0*/  @P0 IMAD.MOV.U32 R4, RZ, RZ, R0 ;  /* 0x000000ffff040224 */ /* 0x001fe400078e0000 */
[----:B--2---:R-:W-:-:S05]  /*296b0*/  @P0 IMAD.MOV.U32 R5, RZ, RZ, R61 ;  /* 0x000000ffff050224 */ /* 0x004fca00078e003d */
[----:B------:R-:W2:Y:S04]  /*296c0*/  @P0 LDG.E.U8 R59, desc[UR34][R4.64] ;  /* 0x00000022043b0981 */ /* 0x000ea8000c1e1100 */
[----:B---3--:R0:W-:Y:S04]  /*296d0*/  STL [R1+0x3b88], R60 ;  /* 0x003b883c01007387 */ /* 0x0081e80000100800 */
[----:B------:R-:W3:Y:S01]  /*296e0*/  LDL R5, [R1+0x15a8] ;  /* 0x0015a80001057983 */ /* 0x000ee20000100800 */
[----:B------:R-:W-:-:S03]  /*296f0*/  PRMT R58, RZ, 0x7610, R58 ;  /* 0x00007610ff3a7816 */ /* 0x000fc6000000003a */
[----:B------:R-:W4:Y:S04]  /*29700*/  LDL R61, [R1+0x1590] ;  /* 0x00159000013d7983 */ /* 0x000f280000100800 */
[----:B0-----:R-:W3:Y:S04]  /*29710*/  LDL R60, [R1+0x15ac] ;  /* 0x0015ac00013c7983 */ /* 0x001ee80000100800 */
[----:B------:R-:W4:Y:S04]  /*29720*/  LDL R0, [R1+0x1594] ;  /* 0x0015940001007983 */ /* 0x000f280000100800 */
[----:B--2---:R0:W-:Y:S01]  /*29730*/  STL [R1+0x3b90], R59 ;  /* 0x003b903b01007387 */ /* 0x0041e20000100800 */
[----:B------:R-:W-:-:S03]  /*29740*/  PRMT R57, RZ, 0x7610, R57 ;  /* 0x00007610ff397816 */ /* 0x000fc60000000039 */
[----:B0-----:R-:W2:Y:S01]  /*29750*/  LDL R59, [R1+0x158c] ;  /* 0x00158c00013b7983 */ /* 0x001ea20000100800 */
[----:B---3--:R-:W-:-:S03]  /*29760*/  @P0 IMAD.MOV.U32 R4, RZ, RZ, R60 ;  /* 0x000000ffff040224 */ /* 0x008fc600078e003c */
[----:B------:R-:W3:Y:S04]  /*29770*/  LDL R60, [R1+0x1588] ;  /* 0x00158800013c7983 */ /* 0x000ee80000100800 */
[----:B------:R-:W2:Y:S04]  /*29780*/  @P0 LDG.E.U8 R58, desc[UR34][R4.64] ;  /* 0x00000022043a0981 */ /* 0x000ea8000c1e1100 */
[----:B------:R-:W3:Y:S04]  /*29790*/  LDL R4, [R1+0x15a0] ;  /* 0x0015a00001047983 */ /* 0x000ee80000100800 */
[----:B------:R-:W3:Y:S04]  /*297a0*/  LDL R5, [R1+0x15a4] ;  /* 0x0015a40001057983 */ /* 0x000ee80000100800 */
[----:B--2---:R0:W-:Y:S04]  /*297b0*/  STL [R1+0x3b94], R58 ;  /* 0x003b943a01007387 */ /* 0x0041e80000100800 */
[----:B0-----:R-:W2:Y:S01]  /*297c0*/  LDL R58, [R1+0x159c] ;  /* 0x00159c00013a7983 */ /* 0x001ea20000100800 */
[----:B---3--:R-:W-:-:S04]  /*297d0*/  @P0 LOP3.LUT R5, R5, R4, RZ, 0x3c, !PT ;  /* 0x0000000405050212 */ /* 0x008fc800078e3cff */
[----:B------:R-:W-:-:S04]  /*297e0*/  @P0 LOP3.LUT R4, R5, R4, RZ, 0x3c, !PT ;  /* 0x0000000405040212 */ /* 0x000fc800078e3cff */
[----:B------:R-:W-:-:S05]  /*297f0*/  @P0 LOP3.LUT R5, R5, R4, RZ, 0x3c, !PT ;  /* 0x0000000405050212 */ /* 0x000fca00078e3cff */
[----:B------:R2:W3:Y:S04]  /*29800*/  @P0 LDG.E.U8 R57, desc[UR34][R4.64] ;  /* 0x0000002204390981 */ /* 0x0004e8000c1e1100 */
[----:B------:R-:W3:Y:S01]  /*29810*/  LDL R5, [R1+0x1598] ;  /* 0x0015980001057983 */ /* 0x000ee20000100800 */
[----:B------:R-:W-:Y:S02]  /*29820*/  ISETP.GT.AND P1, PT, R2, 0x13, PT ;  /* 0x000000130200780c */ /* 0x000fe40003f24270 */
[----:B------:R-:W-:Y:S02]  /*29830*/  PRMT R56, RZ, 0x7610, R56 ;  /* 0x00007610ff387816 */ /* 0x000fe40000000038 */
[----:B------:R-:W-:-:S09]  /*29840*/  PRMT R55, RZ, 0x7610, R55 ;  /* 0x00007610ff377816 */ /* 0x000fd20000000037 */
[----:B--2---:R-:W-:-:S05]  /*29850*/  @P1 IMAD.MOV.U32 R4, RZ, RZ, R58 ;  /* 0x000000ffff041224 */ /* 0x004fca00078e003a */
[----:B---3--:R4:W2:Y:S02]  /*29860*/  @P1 LDG.E.U8 R56, desc[UR34][R4.64] ;  /* 0x0000002204381981 */ /* 0x0088a4000c1e1100 */
[----:B----4-:R-:W-:Y:S02]  /*29870*/  @P1 IMAD.MOV.U32 R4, RZ, RZ, R0 ;  /* 0x000000ffff041224 */ /* 0x010fe400078e0000 */
[----:B------:R-:W-:-:S05]  /*29880*/  @P1 IMAD.MOV.U32 R5, RZ, RZ, R61 ;  /* 0x000000ffff051224 */ /* 0x000fca00078e003d */
[----:B------:R0:W3:Y:S01]  /*29890*/  @P1 LDG.E.U8 R55, desc[UR34][R4.64] ;  /* 0x0000002204371981 */ /* 0x0000e2000c1e1100 */
[----:B------:R-:W-:Y:S01]  /*298a0*/  PRMT R54, RZ, 0x7610, R54 ;  /* 0x00007610ff367816 */ /* 0x000fe20000000036 */
[----:B0-----:R-:W-:Y:S02]  /*298b0*/  @P1 IMAD.MOV.U32 R4, RZ, RZ, R59 ;  /* 0x000000ffff041224 */ /* 0x001fe400078e003b */
[----:B------:R-:W-:-:S05]  /*298c0*/  @P1 IMAD.MOV.U32 R5, RZ, RZ, R60 ;  /* 0x000000ffff051224 */ /* 0x000fca00078e003c */
[----:B------:R0:W4:Y:S04]  /*298d0*/  @P1 LDG.E.U8 R54, desc[UR34][R4.64] ;  /* 0x0000002204361981 */ /* 0x000128000c1e1100 */
[----:B--2---:R1:W-:Y:S04]  /*298e0*/  STL [R1+0x3b48], R56 ;  /* 0x003b483801007387 */ /* 0x0043e80000100800 */
[----:B------:R-:W2:Y:S04]  /*298f0*/  LDL R0, [R1+0x157c] ;  /* 0x00157c0001007983 */ /* 0x000ea80000100800 */
[----:B-1----:R-:W0:Y:S04]  /*29900*/  LDL R56, [R1+0x1584] ;  /* 0x0015840001387983 */ /* 0x002e280000100800 */
[----:B---3--:R1:W-:Y:S04]  /*29910*/  STL [R1+0x3b4c], R55 ;  /* 0x003b4c3701007387 */ /* 0x0083e80000100800 */
[----:B------:R-:W3:Y:S01]  /*29920*/  LDL R5, [R1+0x1580] ;  /* 0x0015800001057983 */ /* 0x000ee20000100800 */
[----:B------:R-:W-:-:S03]  /*29930*/  PRMT R53, RZ, 0x7610, R53 ;  /* 0x00007610ff357816 */ /* 0x000fc60000000035 */
[----:B------:R-:W2:Y:S04]  /*29940*/  LDL R61, [R1+0x1570] ;  /* 0x00157000013d7983 */ /* 0x000ea80000100800 */
[----:B-1----:R-:W2:Y:S04]  /*29950*/  LDL R55, [R1+0x1578] ;  /* 0x0015780001377983 */ /* 0x002ea80000100800 */
[----:B------:R-:W2:Y:S04]  /*29960*/  LDL R60, [R1+0x1574] ;  /* 0x00157400013c7983 */ /* 0x000ea80000100800 */
[----:B------:R-:W2:Y:S04]  /*29970*/  LDL R59, [R1+0x1568] ;  /* 0x00156800013b7983 */ /* 0x000ea80000100800 */
[----:B------:R-:W2:Y:S01]  /*29980*/  LDL R58, [R1+0x156c] ;  /* 0x00156c00013a7983 */ /* 0x000ea20000100800 */
[----:B0-----:R-:W-:-:S05]  /*29990*/  @P1 IMAD.MOV.U32 R4, RZ, RZ, R56 ;  /* 0x000000ffff041224 */ /* 0x001fca00078e0038 */
[----:B---3--:R2:W3:Y:S01]  /*299a0*/  @P1 LDG.E.U8 R53, desc[UR34][R4.64] ;  /* 0x0000002204351981 */ /* 0x0084e2000c1e1100 */
[----:B------:R-:W-:-:S03]  /*299b0*/  ISETP.GT.AND P0, PT, R2, 0x14, PT ;  /* 0x000000140200780c */ /* 0x000fc60003f04270 */
[----:B----4-:R0:W-:Y:S04]  /*299c0*/  STL [R1+0x3b50], R54 ;  /* 0x003b503601007387 */ /* 0x0101e80000100800 */
[----:B------:R-:W4:Y:S04]  /*299d0*/  LDL R56, [R1+0x1560] ;  /* 0x0015600001387983 */ /* 0x000f280000100800 */
[----:B0-----:R-:W4:Y:S02]  /*299e0*/  LDL R54, [R1+0x1564] ;  /* 0x0015640001367983 */ /* 0x001f240000100800 */
[----:B--2---:R-:W-:-:S02]  /*299f0*/  @P0 IMAD.MOV.U32 R4, RZ, RZ, R0 ;  /* 0x000000ffff040224 */ /* 0x004fc400078e0000 */
[----:B------:R-:W-:Y:S01]  /*29a00*/  @P0 IMAD.MOV.U32 R5, RZ, RZ, R55 ;  /* 0x000000ffff050224 */ /* 0x000fe200078e0037 */
[----:B------:R-:W-:Y:S02]  /*29a10*/  PRMT R52, RZ, 0x7610, R52 ;  /* 0x00007610ff347816 */ /* 0x000fe40000000034 */
[----:B------:R-:W-:-:S04]  /*29a20*/  PRMT R51, RZ, 0x7610, R51 ;  /* 0x00007610ff337816 */ /* 0x000fc80000000033 */
[----:B------:R0:W2:Y:S04]  /*29a30*/  @P0 LDG.E.U8 R52, desc[UR34][R4.64] ;  /* 0x0000002204340981 */ /* 0x0000a8000c1e1100 */
[----:B---3--:R1:W-:Y:S04]  /*29a40*/  STL [R1+0x3b54], R53 ;  /* 0x003b543501007387 */ /* 0x0083e80000100800 */
[----:B------:R-:W3:Y:S04]  /*29a50*/  LDL R55, [R1+0x1558] ;  /* 0x0015580001377983 */ /* 0x000ee80000100800 */
[----:B------:R-:W2:Y:S01]  /*29a60*/  LDL R0, [R1+0x155c] ;  /* 0x00155c0001007983 */ /* 0x000ea20000100800 */
[----:B0-----:R-:W-:-:S02]  /*29a70*/  @P0 IMAD.MOV.U32 R4, RZ, RZ, R60 ;  /* 0x000000ffff040224 */ /* 0x001fc400078e003c */
[----:B------:R-:W-:Y:S01]  /*29a80*/  @P0 IMAD.MOV.U32 R5, RZ, RZ, R61 ;  /* 0x000000ffff050224 */ /* 0x000fe200078e003d */
[----:B------:R-:W-:Y:S01]  /*29a90*/  PRMT R50, RZ, 0x7610, R50 ;  /* 0x00007610ff327816 */ /* 0x000fe20000000032 */
[----:B------:R-:W2:Y:S04]  /*29aa0*/  LDL R60, [R1+0x1550] ;  /* 0x00155000013c7983 */ /* 0x000ea80000100800 */
[----:B------:R0:W2:Y:S01]  /*29ab0*/  @P0 LDG.E.U8 R51, desc[UR34][R4.64] ;  /* 0x0000002204330981 */ /* 0x0000a2000c1e1100 */
[----:B------:R-:W-:-:S03]  /*29ac0*/  ISETP.GT.AND P1, PT, R2, 0x15, PT ;  /* 0x000000150200780c */ /* 0x000fc60003f24270 */
[----:B-1----:R-:W2:Y:S01]  /*29ad0*/  LDL R53, [R1+0x154c] ;  /* 0x00154c0001357983 */ /* 0x002ea20000100800 */
[----:B0-----:R-:W-:Y:S02]  /*29ae0*/  @P0 IMAD.MOV.U32 R4, RZ, RZ, R58 ;  /* 0x000000ffff040224 */ /* 0x001fe400078e003a */
[----:B------:R-:W-:Y:S01]  /*29af0*/  @P0 IMAD.MOV.U32 R5, RZ, RZ, R59 ;  /* 0x000000ffff050224 */ /* 0x000fe200078e003b */
[----:B------:R-:W-:Y:S01]  /*29b00*/  PRMT R49, RZ, 0x7610, R49 ;  /* 0x00007610ff317816 */ /* 0x000fe20000000031 */
[----:B------:R-:W2:Y:S04]  /*29b10*/  LDL R59, [R1+0x1554] ;  /* 0x00155400013b7983 */ /* 0x000ea80000100800 */
[----:B------:R4:W2:Y:S04]  /*29b20*/  @P0 LDG.E.U8 R50, desc[UR34][R4.64] ;  /* 0x0000002204320981 */ /* 0x0008a8000c1e1100 */
[----:B------:R-:W2:Y:S01]  /*29b30*/  LDL R58, [R1+0x1540] ;  /* 0x00154000013a7983 */ /* 0x000ea20000100800 */
[----:B----4-:R-:W-:-:S03]  /*29b40*/  @P0 IMAD.MOV.U32 R4, RZ, RZ, R54 ;  /* 0x000000ffff040224 */ /* 0x010fc600078e0036 */
[----:B------:R-:W4:Y:S01]  /*29b50*/  LDL R54, [R1+0x1548] ;  /* 0x0015480001367983 */ /* 0x000f220000100800 */
[----:B------:R-:W-:-:S03]  /*29b60*/  @P0 IMAD.MOV.U32 R5, RZ, RZ, R56 ;  /* 0x000000ffff050224 */ /* 0x000fc600078e0038 */
[----:B------:R-:W4:Y:S04]  /*29b70*/  LDL R56, [R1+0x1544] ;  /* 0x0015440001387983 */ /* 0x000f280000100800 */
[----:B------:R3:W4:Y:S02]  /*29b80*/  @P0 LDG.E.U8 R49, desc[UR34][R4.64] ;  /* 0x0000002204310981 */ /* 0x000724000c1e1100 */
[----:B---3--:R-:W-:Y:S02]  /*29b90*/  @P1 IMAD.MOV.U32 R5, RZ, RZ, R55 ;  /* 0x000000ffff051224 */ /* 0x008fe400078e0037 */
[----:B------:R-:W3:Y:S01]  /*29ba0*/  LDL R55, [R1+0x1538] ;  /* 0x0015380001377983 */ /* 0x000ee20000100800 */
[----:B--2---:R-:W-:-:S03]  /*29bb0*/  @P1 IMAD.MOV.U32 R4, RZ, RZ, R0 ;  /* 0x000000ffff041224 */ /* 0x004fc600078e0000 */
[----:B------:R-:W2:Y:S01]  /*29bc0*/  LDL R0, [R1+0x153c] ;  /* 0x00153c0001007983 */ /* 0x000ea20000100800 */
[----:B------:R-:W-:Y:S02]  /*29bd0*/  PRMT R48, RZ, 0x7610, R48 ;  /* 0x00007610ff307816 */ /* 0x000fe40000000030 */
[----:B------:R-:W-:-:S04]  /*29be0*/  PRMT R47, RZ, 0x7610, R47 ;  /* 0x00007610ff2f7816 */ /* 0x000fc8000000002f */
[----:B------:R0:W2:Y:S01]  /*29bf0*/  @P1 LDG.E.U8 R48, desc[UR34][R4.64] ;  /* 0x0000002204301981 */ /* 0x0000a2000c1e1100 */
[----:B------:R-:W-:Y:S02]  /*29c00*/  ISETP.GT.AND P0, PT, R2, 0x16, PT ;  /* 0x000000160200780c */ /* 0x000fe40003f04270 */
[----:B------:R-:W-:Y:S01]  /*29c10*/  PRMT R46, RZ, 0x7610, R46 ;  /* 0x00007610ff2e7816 */ /* 0x000fe2000000002e */
[----:B0-----:R-:W-:Y:S02]  /*29c20*/  @P1 IMAD.MOV.U32 R5, RZ, RZ, R60 ;  /* 0x000000ffff051224 */ /* 0x001fe400078e003c */
[----:B------:R-:W2:Y:S01]  /*29c30*/  LDL R60, [R1+0x14f8] ;  /* 0x0014f800013c7983 */ /* 0x000ea20000100800 */
[----:B------:R-:W-:-:S03]  /*29c40*/  @P1 IMAD.MOV.U32 R4, RZ, RZ, R59 ;  /* 0x000000ffff041224 */ /* 0x000fc600078e003b */
[----:B------:R-:W2:Y:S04]  /*29c50*/  LDL R59, [R1+0x14fc] ;  /* 0x0014fc00013b7983 */ /* 0x000ea80000100800 */
[----:B------:R0:W2:Y:S01]  /*29c60*/  @P1 LDG.E.U8 R47, desc[UR34][R4.64] ;  /* 0x00000022042f1981 */ /* 0x0000a2000c1e1100 */
[----:B------:R-:W-:Y:S01]  /*29c70*/  PRMT R45, RZ, 0x7610, R45 ;  /* 0x00007610ff2d7816 */ /* 0x000fe2000000002d */
[----:B0-----:R-:W-:Y:S02]  /*29c80*/  @P1 IMAD.MOV.U32 R4, RZ, RZ, R53 ;  /* 0x000000ffff041224 */ /* 0x001fe400078e0035 */
[----:B----4-:R-:W-:Y:S01]  /*29c90*/  @P1 IMAD.MOV.U32 R5, RZ, RZ, R54 ;  /* 0x000000ffff051224 */ /* 0x010fe200078e0036 */
[----:B------:R-:W4:Y:S04]  /*29ca0*/  LDL R53, [R1+0x14f4] ;  /* 0x0014f40001357983 */ /* 0x000f280000100800 */
[----:B------:R-:W4:Y:S04]  /*29cb0*/  LDL R54, [R1+0x14f0] ;  /* 0x0014f00001367983 */ /* 0x000f280000100800 */
[----:B------:R0:W4:Y:S02]  /*29cc0*/  @P1 LDG.E.U8 R46, desc[UR34][R4.64] ;  /* 0x00000022042e1981 */ /* 0x000124000c1e1100 */
[----:B0-----:R-:W-:-:S02]  /*29cd0*/  @P1 IMAD.MOV.U32 R4, RZ, RZ, R56 ;  /* 0x000000ffff041224 */ /* 0x001fc400078e0038 */
[----:B------:R-:W-:Y:S01]  /*29ce0*/  @P1 IMAD.MOV.U32 R5, RZ, RZ, R58 ;  /* 0x000000ffff051224 */ /* 0x000fe200078e003a */
[----:B------:R-:W4:Y:S04]  /*29cf0*/  LDL R56, [R1+0x14ec] ;  /* 0x0014ec0001387983 */ /* 0x000f280000100800 */
[----:B------:R-:W4:Y:S04]  /*29d00*/  LDL R58, [R1+0x14e8] ;  /* 0x0014e800013a7983 */ /* 0x000f280000100800 */
[----:B------:R3:W4:Y:S02]  /*29d10*/  @P1 LDG.E.U8 R45, desc[UR34][R4.64] ;  /* 0x00000022042d1981 */ /* 0x000724000c1e1100 */
[----:B---3--:R-:W-:-:S02]  /*29d20*/  @P0 IMAD.MOV.U32 R5, RZ, RZ, R55 ;  /* 0x000000ffff050224 */ /* 0x008fc400078e0037 */
[----:B------:R-:W3:Y:S01]  /*29d30*/  LDL R55, [R1+0x14e0] ;  /* 0x0014e00001377983 */ /* 0x000ee20000100800 */
[----:B--2---:R-:W-:-:S03]  /*29d40*/  @P0 IMAD.MOV.U32 R4, RZ, RZ, R0 ;  /* 0x000000ffff040224 */ /* 0x004fc600078e0000 */
[----:B------:R-:W2:Y:S01]  /*29d50*/  LDL R0, [R1+0x14e4] ;  /* 0x0014e40001007983 */ /* 0x000ea20000100800 */
[----:B------:R-:W-:Y:S02]  /*29d60*/  ISETP.GT.AND P2, PT, R2, 0x18, PT ;  /* 0x000000180200780c */ /* 0x000fe40003f44270 */
[----:B------:R-:W-:Y:S02]  /*29d70*/  PRMT R44, RZ, 0x7610, R44 ;  /* 0x00007610ff2c7816 */ /* 0x000fe4000000002c */
[----:B------:R-:W-:-:S04]  /*29d80*/  PRMT R43, RZ, 0x7610, R43 ;  /* 0x00007610ff2b7816 */ /* 0x000fc8000000002b */
[----:B------:R0:W2:Y:S01]  /*29d90*/  @P0 LDG.E.U8 R44, desc[UR34][R4.64] ;  /* 0x00000022042c0981 */ /* 0x0000a2000c1e1100 */
[----:B------:R-:W-:-:S04]  /*29da0*/  PRMT R42, RZ, 0x7610, R42 ;  /* 0x00007610ff2a7816 */ /* 0x000fc8000000002a */
[----:B0-----:R-:W-:Y:S02]  /*29db0*/  @P2 IMAD.MOV.U32 R5, RZ, RZ, R60 ;  /* 0x000000ffff052224 */ /* 0x001fe400078e003c */
[----:B------:R-:W-:Y:S01]  /*29dc0*/  @P2 IMAD.MOV.U32 R4, RZ, RZ, R59 ;  /* 0x000000ffff042224 */ /* 0x000fe200078e003b */
[----:B------:R-:W2:Y:S04]  /*29dd0*/  LDL R60, [R1+0x1478] ;  /* 0x00147800013c7983 */ /* 0x000ea80000100800 */
[----:B------:R-:W2:Y:S04]  /*29de0*/  LDL R59, [R1+0x147c] ;  /* 0x00147c00013b7983 */ /* 0x000ea80000100800 */
[----:B------:R4:W2:Y:S01]  /*29df0*/  @P2 LDG.E.U8 R43, desc[UR34][R4.64] ;  /* 0x00000022042b2981 */ /* 0x0008a2000c1e1100 */
[----:B------:R-:W-:Y:S01]  /*29e00*/  PRMT R41, RZ, 0x7610, R41 ;  /* 0x00007610ff297816 */ /* 0x000fe20000000029 */
[----:B----4-:R-:W-:-:S02]  /*29e10*/  @P2 IMAD.MOV.U32 R4, RZ, RZ, R53 ;  /* 0x000000ffff042224 */ /* 0x010fc400078e0035 */
[----:B------:R-:W-:Y:S01]  /*29e20*/  @P2 IMAD.MOV.U32 R5, RZ, RZ, R54 ;  /* 0x000000ffff052224 */ /* 0x000fe200078e0036 */
        /* <DEDUP_REMOVED lines=18> */
[----:B------:R-:W2:Y:S01]  /*29f50*/  LDL R60, [R1+0x1530] ;  /* 0x00153000013c7983 */ /* 0x000ea20000100800 */
[----:B------:R-:W-:-:S03]  /*29f60*/  @P3 IMAD.MOV.U32 R4, RZ, RZ, R59 ;  /* 0x000000ffff043224 */ /* 0x000fc600078e003b */
[----:B------:R-:W2:Y:S04]  /*29f70*/  LDL R59, [R1+0x1534] ;  /* 0x00153400013b7983 */ /* 0x000ea80000100800 */
[----:B------:R4:W2:Y:S01]  /*29f80*/  @P3 LDG.E.U8 R39, desc[UR34][R4.64] ;  /* 0x0000002204273981 */ /* 0x0008a2000c1e1100 */
[----:B------:R-:W-:Y:S01]  /*29f90*/  PRMT R37, RZ, 0x7610, R37 ;  /* 0x00007610ff257816 */ /* 0x000fe20000000025 */
[----:B----4-:R-:W-:Y:S02]  /*29fa0*/  @P3 IMAD.MOV.U32 R4, RZ, RZ, R53 ;  /* 0x000000ffff043224 */ /* 0x010fe400078e0035 */
[----:B------:R-:W4:Y:S01]  /*29fb0*/  LDL R53, [R1+0x152c] ;  /* 0x00152c0001357983 */ /* 0x000f220000100800 */
[----:B------:R-:W-:-:S03]  /*29fc0*/  @P3 IMAD.MOV.U32 R5, RZ, RZ, R54 ;  /* 0x000000ffff053224 */ /* 0x000fc600078e0036 */
[----:B------:R-:W4:Y:S04]  /*29fd0*/  LDL R54, [R1+0x1528] ;  /* 0x0015280001367983 */ /* 0x000f280000100800 */
[----:B------:R0:W4:Y:S02]  /*29fe0*/  @P3 LDG.E.U8 R38, desc[UR34][R4.64] ;  /* 0x0000002204263981 */ /* 0x000124000c1e1100 */
[----:B0-----:R-:W-:Y:S02]  /*29ff0*/  @P3 IMAD.MOV.U32 R4, RZ, RZ, R56 ;  /* 0x000000ffff043224 */ /* 0x001fe400078e0038 */
        /* <DEDUP_REMOVED lines=9> */
[----:B------:R-:W-:Y:S02]  /*2a090*/  ISETP.GT.AND P1, PT, R2, 0x19, PT ;  /* 0x000000190200780c */ /* 0x000fe40003f24270 */
[----:B------:R-:W-:Y:S02]  /*2a0a0*/  PRMT R35, RZ, 0x7610, R35 ;  /* 0x00007610ff237816 */ /* 0x000fe40000000023 */
[----:B------:R0:W2:Y:S01]  /*2a0b0*/  @P3 LDG.E.U8 R36, desc[UR34][R4.64] ;  /* 0x0000002204243981 */ /* 0x0000a2000c1e1100 */
[----:B------:R-:W-:Y:S01]  /*2a0c0*/  PRMT R34, RZ, 0x7610, R34 ;  /* 0x00007610ff227816 */ /* 0x000fe20000000022 */
        /* <DEDUP_REMOVED lines=50> */
[----:B0-----:R-:W-:Y:S01]  /*2a3f0*/  @P3 IMAD.MOV.U32 R5, RZ, RZ, R60 ;  /* 0x000000ffff053224 */ /* 0x001fe200078e003c */
[----:B------:R-:W-:Y:S01]  /*2a400*/  PRMT R25, RZ, 0x7610, R25 ;  /* 0x00007610ff197816 */ /* 0x000fe20000000019 */
[----:B------:R-:W2:Y:S01]  /*2a410*/  LDL R60, [R1+0x14b0] ;  /* 0x0014b000013c7983 */ /* 0x000ea20000100800 */
[----:B------:R-:W-:Y:S01]  /*2a420*/  @P3 IMAD.MOV.U32 R4, RZ, RZ, R59 ;  /* 0x000000ffff043224 */ /* 0x000fe200078e003b */
[----:B------:R-:W-:Y:S02]  /*2a430*/  PRMT R24, RZ, 0x7610, R24 ;  /* 0x00007610ff187816 */ /* 0x000fe40000000018 */
[----:B------:R-:W2:Y:S04]  /*2a440*/  LDL R59, [R1+0x14a0] ;  /* 0x0014a000013b7983 */ /* 0x000ea80000100800 */
[----:B------:R4:W2:Y:S02]  /*2a450*/  @P3 LDG.E.U8 R27, desc[UR34][R4.64] ;  /* 0x00000022041b3981 */ /* 0x0008a4000c1e1100 */
[----:B----4-:R-:W-:-:S02]  /*2a460*/  @P3 IMAD.MOV.U32 R4, RZ, RZ, R53 ;  /* 0x000000ffff043224 */ /* 0x010fc400078e0035 */
[----:B------:R-:W4:Y:S01]  /*2a470*/  LDL R53, [R1+0x14bc] ;  /* 0x0014bc0001357983 */ /* 0x000f220000100800 */
[----:B------:R-:W-:-:S03]  /*2a480*/  @P3 IMAD.MOV.U32 R5, RZ, RZ, R54 ;  /* 0x000000ffff053224 */ /* 0x000fc600078e0036 */
[----:B------:R-:W4:Y:S04]  /*2a490*/  LDL R54, [R1+0x14b8] ;  /* 0x0014b80001367983 */ /* 0x000f280000100800 */
[----:B------:R0:W4:Y:S02]  /*2a4a0*/  @P3 LDG.E.U8 R26, desc[UR34][R4.64] ;  /* 0x00000022041a3981 */ /* 0x000124000c1e1100 */
[----:B0-----:R-:W-:Y:S02]  /*2a4b0*/  @P0 IMAD.MOV.U32 R4, RZ, RZ, R56 ;  /* 0x000000ffff040224 */ /* 0x001fe400078e0038 */
[----:B------:R-:W4:Y:S01]  /*2a4c0*/  LDL R56, [R1+0x14b4] ;  /* 0x0014b40001387983 */ /* 0x000f220000100800 */
[----:B------:R-:W-:Y:S01]  /*2a4d0*/  @P0 IMAD.MOV.U32 R5, RZ, RZ, R58 ;  /* 0x000000ffff050224 */ /* 0x000fe200078e003a */
[----:B------:R-:W-:-:S02]  /*2a4e0*/  ISETP.GT.AND P2, PT, R2, 0x1a, PT ;  /* 0x0000001a0200780c */ /* 0x000fc40003f44270 */
[----:B------:R-:W4:Y:S04]  /*2a4f0*/  LDL R58, [R1+0x14a4] ;  /* 0x0014a400013a7983 */ /* 0x000f280000100800 */
[----:B------:R3:W4:Y:S02]  /*2a500*/  @P0 LDG.E.U8 R25, desc[UR34][R4.64] ;  /* 0x0000002204190981 */ /* 0x000724000c1e1100 */
[----:B---3--:R-:W-:Y:S02]  /*2a510*/  @P1 IMAD.MOV.U32 R5, RZ, RZ, R55 ;  /* 0x000000ffff051224 */ /* 0x008fe400078e0037 */
[----:B------:R-:W3:Y:S01]  /*2a520*/  LDL R55, [R1+0x14a8] ;  /* 0x0014a80001377983 */ /* 0x000ee20000100800 */
[----:B--2---:R-:W-:-:S03]  /*2a530*/  @P1 IMAD.MOV.U32 R4, RZ, RZ, R0 ;  /* 0x000000ffff041224 */ /* 0x004fc600078e0000 */
[----:B------:R-:W2:Y:S04]  /*2a540*/  LDL R0, [R1+0x14ac] ;  /* 0x0014ac0001007983 */ /* 0x000ea80000100800 */
[----:B------:R4:W2:Y:S02]  /*2a550*/  @P1 LDG.E.U8 R24, desc[UR34][R4.64] ;  /* 0x0000002204181981 */ /* 0x0008a4000c1e1100 */
[----:B----4-:R-:W-:Y:S02]  /*2a560*/  @P2 IMAD.MOV.U32 R4, RZ, RZ, R53 ;  /* 0x000000ffff042224 */ /* 0x010fe400078e0035 */
[----:B------:R-:W-:Y:S01]  /*2a570*/  @P2 IMAD.MOV.U32 R5, RZ, RZ, R54 ;  /* 0x000000ffff052224 */ /* 0x000fe200078e0036 */
[----:B--2---:R0:W-:Y:S04]  /*2a580*/  STL [R1+0x3b58], R24 ;  /* 0x003b581801007387 */ /* 0x0041e80000100800 */
[----:B------:R-:W2:Y:S04]  /*2a590*/  LDL R54, [R1+0x1438] ;  /* 0x0014380001367983 */ /* 0x000ea80000100800 */
[----:B------:R-:W4:Y:S01]  /*2a5a0*/  LDL R53, [R1+0x143c] ;  /* 0x00143c0001357983 */ /* 0x000f220000100800 */
[----:B------:R-:W-:-:S02]  /*2a5b0*/  PRMT R23, RZ, 0x7610, R23 ;  /* 0x00007610ff177816 */ /* 0x000fc40000000017 */
[----:B------:R-:W-:Y:S01]  /*2a5c0*/  PRMT R22, RZ, 0x7610, R22 ;  /* 0x00007610ff167816 */ /* 0x000fe20000000016 */
[----:B0-----:R-:W4:Y:S04]  /*2a5d0*/  LDL R24, [R1+0x1434] ;  /* 0x0014340001187983 */ /* 0x001f280000100800 */
[----:B------:R0:W4:Y:S01]  /*2a5e0*/  @P2 LDG.E.U8 R23, desc[UR34][R4.64] ;  /* 0x0000002204172981 */ /* 0x000122000c1e1100 */
[----:B------:R-:W-:Y:S02]  /*2a5f0*/  ISETP.GT.AND P3, PT, R2, 0x1e, PT ;  /* 0x0000001e0200780c */ /* 0x000fe40003f64270 */
[----:B------:R-:W-:Y:S01]  /*2a600*/  PRMT R21, RZ, 0x7610, R21 ;  /* 0x00007610ff157816 */ /* 0x000fe20000000015 */
[----:B0-----:R-:W-:Y:S02]  /*2a610*/  @P2 IMAD.MOV.U32 R4, RZ, RZ, R56 ;  /* 0x000000ffff042224 */ /* 0x001fe400078e0038 */
[----:B------:R-:W-:Y:S01]  /*2a620*/  @P2 IMAD.MOV.U32 R5, RZ, RZ, R60 ;  /* 0x000000ffff052224 */ /* 0x000fe200078e003c */
[----:B------:R-:W4:Y:S04]  /*2a630*/  LDL R56, [R1+0x1430] ;  /* 0x0014300001387983 */ /* 0x000f280000100800 */
[----:B------:R0:W4:Y:S01]  /*2a640*/  @P2 LDG.E.U8 R22, desc[UR34][R4.64] ;  /* 0x0000002204162981 */ /* 0x000122000c1e1100 */
[----:B------:R-:W-:Y:S01]  /*2a650*/  PRMT R20, RZ, 0x7610, R20 ;  /* 0x00007610ff147816 */ /* 0x000fe20000000014 */
[----:B0-----:R-:W-:-:S02]  /*2a660*/  @P2 IMAD.MOV.U32 R4, RZ, RZ, R0 ;  /* 0x000000ffff042224 */ /* 0x001fc400078e0000 */
[----:B---3--:R-:W-:Y:S01]  /*2a670*/  @P2 IMAD.MOV.U32 R5, RZ, RZ, R55 ;  /* 0x000000ffff052224 */ /* 0x008fe200078e0037 */
[----:B------:R-:W3:Y:S04]  /*2a680*/  LDL R0, [R1+0x142c] ;  /* 0x00142c0001007983 */ /* 0x000ee80000100800 */
[----:B------:R-:W3:Y:S04]  /*2a690*/  LDL R55, [R1+0x1428] ;  /* 0x0014280001377983 */ /* 0x000ee80000100800 */
[----:B------:R0:W3:Y:S02]  /*2a6a0*/  @P2 LDG.E.U8 R21, desc[UR34][R4.64] ;  /* 0x0000002204152981 */ /* 0x0000e4000c1e1100 */
[----:B0-----:R-:W-:-:S02]  /*2a6b0*/  @P2 IMAD.MOV.U32 R4, RZ, RZ, R58 ;  /* 0x000000ffff042224 */ /* 0x001fc400078e003a */
[----:B------:R-:W-:Y:S01]  /*2a6c0*/  @P2 IMAD.MOV.U32 R5, RZ, RZ, R59 ;  /* 0x000000ffff052224 */ /* 0x000fe200078e003b */
[----:B------:R-:W3:Y:S04]  /*2a6d0*/  LDL R58, [R1+0x1424] ;  /* 0x00142400013a7983 */ /* 0x000ee80000100800 */
[----:B------:R-:W3:Y:S04]  /*2a6e0*/  LDL R59, [R1+0x1420] ;  /* 0x00142000013b7983 */ /* 0x000ee80000100800 */
[----:B------:R2:W3:Y:S02]  /*2a6f0*/  @P2 LDG.E.U8 R20, desc[UR34][R4.64] ;  /* 0x0000002204142981 */ /* 0x0004e4000c1e1100 */
[----:B--2---:R-:W-:-:S02]  /*2a700*/  @P3 IMAD.MOV.U32 R5, RZ, RZ, R54 ;  /* 0x000000ffff053224 */ /* 0x004fc400078e0036 */
[----:B------:R-:W2:Y:S01]  /*2a710*/  LDL R54, [R1+0x1510] ;  /* 0x0015100001367983 */ /* 0x000ea20000100800 */
[----:B----4-:R-:W-:-:S03]  /*2a720*/  @P3 IMAD.MOV.U32 R4, RZ, RZ, R53 ;  /* 0x000000ffff043224 */ /* 0x010fc600078e0035 */
[----:B------:R-:W4:Y:S01]  /*2a730*/  LDL R53, [R1+0x1514] ;  /* 0x0015140001357983 */ /* 0x000f220000100800 */
[----:B------:R-:W-:Y:S02]  /*2a740*/  PRMT R19, RZ, 0x7610, R19 ;  /* 0x00007610ff137816 */ /* 0x000fe40000000013 */
[----:B------:R-:W-:-:S04]  /*2a750*/  PRMT R18, RZ, 0x7610, R18 ;  /* 0x00007610ff127816 */ /* 0x000fc80000000012 */
[----:B------:R0:W4:Y:S01]  /*2a760*/  @P3 LDG.E.U8 R19, desc[UR34][R4.64] ;  /* 0x0000002204133981 */ /* 0x000122000c1e1100 */
[----:B------:R-:W-:Y:S01]  /*2a770*/  PRMT R17, RZ, 0x7610, R17 ;  /* 0x00007610ff117816 */ /* 0x000fe20000000011 */
[----:B0-----:R-:W-:Y:S02]  /*2a780*/  @P3 IMAD.MOV.U32 R4, RZ, RZ, R24 ;  /* 0x000000ffff043224 */ /* 0x001fe400078e0018 */
[----:B------:R-:W-:Y:S01]  /*2a790*/  @P3 IMAD.MOV.U32 R5, RZ, RZ, R56 ;  /* 0x000000ffff053224 */ /* 0x000fe200078e0038 */
[----:B------:R-:W-:Y:S01]  /*2a7a0*/  PRMT R16, RZ, 0x7610, R16 ;  /* 0x00007610ff107816 */ /* 0x000fe20000000010 */
[----:B------:R-:W4:Y:S04]  /*2a7b0*/  LDL R56, [R1+0x1508] ;  /* 0x0015080001387983 */ /* 0x000f280000100800 */
[----:B------:R3:W4:Y:S01]  /*2a7c0*/  @P3 LDG.E.U8 R18, desc[UR34][R4.64] ;  /* 0x0000002204123981 */ /* 0x000722000c1e1100 */
[----:B------:R-:W-:-:S03]  /*2a7d0*/  PRMT R15, RZ, 0x7610, R15 ;  /* 0x00007610ff0f7816 */ /* 0x000fc6000000000f */
[----:B------:R-:W4:Y:S01]  /*2a7e0*/  LDL R24, [R1+0x150c] ;  /* 0x00150c0001187983 */ /* 0x000f220000100800 */
[----:B---3--:R-:W-:-:S03]  /*2a7f0*/  @P3 IMAD.MOV.U32 R4, RZ, RZ, R0 ;  /* 0x000000ffff043224 */ /* 0x008fc600078e0000 */
[----:B------:R-:W3:Y:S01]  /*2a800*/  LDL R0, [R1+0x1504] ;  /* 0x0015040001007983 */ /* 0x000ee20000100800 */
[----:B------:R-:W-:-:S03]  /*2a810*/  @P3 IMAD.MOV.U32 R5, RZ, RZ, R55 ;  /* 0x000000ffff053224 */ /* 0x000fc600078e0037 */
[----:B------:R-:W3:Y:S04]  /*2a820*/  LDL R55, [R1+0x1500] ;  /* 0x0015000001377983 */ /* 0x000ee80000100800 */
[----:B------:R0:W3:Y:S02]  /*2a830*/  @P3 LDG.E.U8 R17, desc[UR34][R4.64] ;  /* 0x0000002204113981 */ /* 0x0000e4000c1e1100 */
[----:B0-----:R-:W-:Y:S02]  /*2a840*/  @P3 IMAD.MOV.U32 R4, RZ, RZ, R58 ;  /* 0x000000ffff043224 */ /* 0x001fe400078e003a */
[----:B------:R-:W-:-:S05]  /*2a850*/  @P3 IMAD.MOV.U32 R5, RZ, RZ, R59 ;  /* 0x000000ffff053224 */ /* 0x000fca00078e003b */
[----:B------:R2:W3:Y:S02]  /*2a860*/  @P3 LDG.E.U8 R16, desc[UR34][R4.64] ;  /* 0x0000002204103981 */ /* 0x0004e4000c1e1100 */
[----:B--2---:R-:W-:Y:S02]  /*2a870*/  @P1 IMAD.MOV.U32 R5, RZ, RZ, R54 ;  /* 0x000000ffff051224 */ /* 0x004fe400078e0036 */
[----:B------:R-:W2:Y:S01]  /*2a880*/  LDL R54, [R1+0x1498] ;  /* 0x0014980001367983 */ /* 0x000ea20000100800 */
[----:B----4-:R-:W-:-:S03]  /*2a890*/  @P1 IMAD.MOV.U32 R4, RZ, RZ, R53 ;  /* 0x000000ffff041224 */ /* 0x010fc600078e0035 */
[----:B------:R-:W4:Y:S04]  /*2a8a0*/  LDL R53, [R1+0x149c] ;  /* 0x00149c0001357983 */ /* 0x000f280000100800 */
[----:B------:R0:W2:Y:S01]  /*2a8b0*/  @P1 LDG.E.U8 R15, desc[UR34][R4.64] ;  /* 0x00000022040f1981 */ /* 0x0000a2000c1e1100 */
[----:B------:R-:W-:Y:S01]  /*2a8c0*/  PRMT R14, RZ, 0x7610, R14 ;  /* 0x00007610ff0e7816 */ /* 0x000fe2000000000e */
[----:B0-----:R-:W-:Y:S02]  /*2a8d0*/  @P1 IMAD.MOV.U32 R5, RZ, RZ, R56 ;  /* 0x000000ffff051224 */ /* 0x001fe400078e0038 */
[----:B------:R-:W-:-:S05]  /*2a8e0*/  @P1 IMAD.MOV.U32 R4, RZ, RZ, R24 ;  /* 0x000000ffff041224 */ /* 0x000fca00078e0018 */
[----:B------:R3:W4:Y:S04]  /*2a8f0*/  @P1 LDG.E.U8 R14, desc[UR34][R4.64] ;  /* 0x00000022040e1981 */ /* 0x000728000c1e1100 */
[----:B--2---:R0:W-:Y:S04]  /*2a900*/  STL [R1+0x3b5c], R15 ;  /* 0x003b5c0f01007387 */ /* 0x0041e80000100800 */
[----:B------:R-:W2:Y:S04]  /*2a910*/  LDL R24, [R1+0x1490] ;  /* 0x0014900001187983 */ /* 0x000ea80000100800 */
[----:B0-----:R-:W2:Y:S01]  /*2a920*/  LDL R15, [R1+0x1494] ;  /* 0x00149400010f7983 */ /* 0x001ea20000100800 */
[----:B------:R-:W-:Y:S01]  /*2a930*/  ISETP.GT.AND P0, PT, R2, 0x1b, PT ;  /* 0x0000001b0200780c */ /* 0x000fe20003f04270 */
[----:B---3--:R-:W-:Y:S01]  /*2a940*/  @P1 IMAD.MOV.U32 R4, RZ, RZ, R0 ;  /* 0x000000ffff041224 */ /* 0x008fe200078e0000 */
[----:B------:R-:W-:Y:S01]  /*2a950*/  PRMT R13, RZ, 0x7610, R13 ;  /* 0x00007610ff0d7816 */ /* 0x000fe2000000000d */
[----:B------:R-:W-:Y:S01]  /*2a960*/  @P1 IMAD.MOV.U32 R5, RZ, RZ, R55 ;  /* 0x000000ffff051224 */ /* 0x000fe200078e0037 */
[----:B------:R-:W-:-:S04]  /*2a970*/  PRMT R12, RZ, 0x7610, R12 ;  /* 0x00007610ff0c7816 */ /* 0x000fc8000000000c */
[----:B------:R4:W3:Y:S01]  /*2a980*/  @P1 LDG.E.U8 R13, desc[UR34][R4.64] ;  /* 0x00000022040d1981 */ /* 0x0008e2000c1e1100 */
[----:B------:R-:W-:-:S04]  /*2a990*/  PRMT R11, RZ, 0x7610, R11 ;  /* 0x00007610ff0b7816 */ /* 0x000fc8000000000b */
[----:B----4-:R-:W-:Y:S02]  /*2a9a0*/  @P0 IMAD.MOV.U32 R4, RZ, RZ, R53 ;  /* 0x000000ffff040224 */ /* 0x010fe400078e0035 */
[----:B------:R-:W-:-:S05]  /*2a9b0*/  @P0 IMAD.MOV.U32 R5, RZ, RZ, R54 ;  /* 0x000000ffff050224 */ /* 0x000fca00078e0036 */
[----:B------:R2:W4:Y:S04]  /*2a9c0*/  @P0 LDG.E.U8 R12, desc[UR34][R4.64] ;  /* 0x00000022040c0981 */ /* 0x000528000c1e1100 */
[----:B------:R0:W-:Y:S04]  /*2a9d0*/  STL [R1+0x3b60], R14 ;  /* 0x003b600e01007387 */ /* 0x0001e80000100800 */
[----:B------:R-:W4:Y:S04]  /*2a9e0*/  LDL R0, [R1+0x148c] ;  /* 0x00148c0001007983 */ /* 0x000f280000100800 */
[----:B0-----:R-:W4:Y:S01]  /*2a9f0*/  LDL R14, [R1+0x1488] ;  /* 0x00148800010e7983 */ /* 0x001f220000100800 */
[----:B--2---:R-:W-:-:S02]  /*2aa00*/  @P0 IMAD.MOV.U32 R5, RZ, RZ, R24 ;  /* 0x000000ffff050224 */ /* 0x004fc400078e0018 */
[----:B------:R-:W-:-:S05]  /*2aa10*/  @P0 IMAD.MOV.U32 R4, RZ, RZ, R15 ;  /* 0x000000ffff040224 */ /* 0x000fca00078e000f */
[----:B------:R0:W2:Y:S04]  /*2aa20*/  @P0 LDG.E.U8 R11, desc[UR34][R4.64] ;  /* 0x00000022040b0981 */ /* 0x0000a8000c1e1100 */
[----:B---3--:R1:W-:Y:S04]  /*2aa30*/  STL [R1+0x3b64], R13 ;  /* 0x003b640d01007387 */ /* 0x0083e80000100800 */
[----:B------:R-:W3:Y:S04]  /*2aa40*/  LDL R55, [R1+0x1480] ;  /* 0x0014800001377983 */ /* 0x000ee80000100800 */
[----:B------:R-:W3:Y:S04]  /*2aa50*/  LDL R54, [R1+0x1484] ;  /* 0x0014840001367983 */ /* 0x000ee80000100800 */
[----:B----4-:R4:W-:Y:S04]  /*2aa60*/  STL [R1+0x3b68], R12 ;  /* 0x003b680c01007387 */ /* 0x0109e80000100800 */
[----:B------:R-:W3:Y:S04]  /*2aa70*/  LDL R53, [R1+0x1418] ;  /* 0x0014180001357983 */ /* 0x000ee80000100800 */
[----:B------:R-:W3:Y:S01]  /*2aa80*/  LDL R24, [R1+0x141c] ;  /* 0x00141c0001187983 */ /* 0x000ee20000100800 */
[----:B0-----:R-:W-:-:S02]  /*2aa90*/  @P0 IMAD.MOV.U32 R5, RZ, RZ, R14 ;  /* 0x000000ffff050224 */ /* 0x001fc400078e000e */
[----:B------:R-:W-:Y:S01]  /*2aaa0*/  @P0 IMAD.MOV.U32 R4, RZ, RZ, R0 ;  /* 0x000000ffff040224 */ /* 0x000fe200078e0000 */
[----:B--2---:R0:W-:Y:S04]  /*2aab0*/  STL [R1+0x3b6c], R11 ;  /* 0x003b6c0b01007387 */ /* 0x0041e80000100800 */
[----:B------:R-:W2:Y:S04]  /*2aac0*/  LDL R15, [R1+0x1410] ;  /* 0x00141000010f7983 */ /* 0x000ea80000100800 */
[----:B------:R-:W2:Y:S04]  /*2aad0*/  LDL R14, [R1+0x1414] ;  /* 0x00141400010e7983 */ /* 0x000ea80000100800 */
[----:B-1----:R-:W2:Y:S04]  /*2aae0*/  LDL R13, [R1+0x1408] ;  /* 0x00140800010d7983 */ /* 0x002ea80000100800 */
[----:B----4-:R-:W4:Y:S04]  /*2aaf0*/  LDL R12, [R1+0x140c] ;  /* 0x00140c00010c7983 */ /* 0x010f280000100800 */
[----:B0-----:R-:W4:Y:S04]  /*2ab00*/  LDL R11, [R1+0x1400] ;  /* 0x00140000010b7983 */ /* 0x001f280000100800 */
[----:B------:R-:W4:Y:S01]  /*2ab10*/  LDL R0, [R1+0x1404] ;  /* 0x0014040001007983 */ /* 0x000f220000100800 */
[----:B------:R-:W-:-:S02]  /*2ab20*/  ISETP.GT.AND P1, PT, R2, 0x1f, PT ;  /* 0x0000001f0200780c */ /* 0x000fc40003f24270 */
[----:B------:R-:W-:Y:S02]  /*2ab30*/  PRMT R10, RZ, 0x7610, R10 ;  /* 0x00007610ff0a7816 */ /* 0x000fe4000000000a */
[----:B------:R-:W-:-:S04]  /*2ab40*/  PRMT R9, RZ, 0x7610, R9 ;  /* 0x00007610ff097816 */ /* 0x000fc80000000009 */
[----:B------:R3:W4:Y:S01]  /*2ab50*/  @P0 LDG.E.U8 R10, desc[UR34][R4.64] ;  /* 0x00000022040a0981 */ /* 0x000722000c1e1100 */
[----:B------:R-:W-:Y:S01]  /*2ab60*/  PRMT R8, RZ, 0x7610, R8 ;  /* 0x00007610ff087816 */ /* 0x000fe20000000008 */
[----:B---3--:R-:W-:Y:S02]  /*2ab70*/  @P0 IMAD.MOV.U32 R4, RZ, RZ, R54 ;  /* 0x000000ffff040224 */ /* 0x008fe400078e0036 */
[----:B------:R-:W-:-:S05]  /*2ab80*/  @P0 IMAD.MOV.U32 R5, RZ, RZ, R55 ;  /* 0x000000ffff050224 */ /* 0x000fca00078e0037 */
[----:B------:R0:W3:Y:S01]  /*2ab90*/  @P0 LDG.E.U8 R9, desc[UR34][R4.64] ;  /* 0x0000002204090981 */ /* 0x0000e2000c1e1100 */
[----:B------:R-:W-:Y:S01]  /*2aba0*/  PRMT R7, RZ, 0x7610, R7 ;  /* 0x00007610ff077816 */ /* 0x000fe20000000007 */
[----:B0-----:R-:W-:Y:S02]  /*2abb0*/  @P1 IMAD.MOV.U32 R4, RZ, RZ, R24 ;  /* 0x000000ffff041224 */ /* 0x001fe400078e0018 */
[----:B------:R-:W-:-:S05]  /*2abc0*/  @P1 IMAD.MOV.U32 R5, RZ, RZ, R53 ;  /* 0x000000ffff051224 */ /* 0x000fca00078e0035 */
[----:B------:R2:W3:Y:S01]  /*2abd0*/  @P1 LDG.E.U8 R8, desc[UR34][R4.64] ;  /* 0x0000002204081981 */ /* 0x0004e2000c1e1100 */
[----:B------:R-:W-:Y:S02]  /*2abe0*/  PRMT R6, RZ, 0x7610, R6 ;  /* 0x00007610ff067816 */ /* 0x000fe40000000006 */
[----:B------:R-:W-:Y:S01]  /*2abf0*/  PRMT R3, RZ, 0x7610, R3 ;  /* 0x00007610ff037816 */ /* 0x000fe20000000003 */
[----:B--2---:R-:W-:Y:S02]  /*2ac00*/  @P1 IMAD.MOV.U32 R5, RZ, RZ, R15 ;  /* 0x000000ffff051224 */ /* 0x004fe400078e000f */
[----:B------:R-:W-:-:S05]  /*2ac10*/  @P1 IMAD.MOV.U32 R4, RZ, RZ, R14 ;  /* 0x000000ffff041224 */ /* 0x000fca00078e000e */
[----:B------:R4:W2:Y:S02]  /*2ac20*/  @P1 LDG.E.U8 R7, desc[UR34][R4.64] ;  /* 0x0000002204071981 */ /* 0x0008a4000c1e1100 */
[----:B----4-:R-:W-:Y:S02]  /*2ac30*/  @P1 IMAD.MOV.U32 R4, RZ, RZ, R12 ;  /* 0x000000ffff041224 */ /* 0x010fe400078e000c */
[----:B------:R-:W-:-:S05]  /*2ac40*/  @P1 IMAD.MOV.U32 R5, RZ, RZ, R13 ;  /* 0x000000ffff051224 */ /* 0x000fca00078e000d */
[----:B------:R0:W4:Y:S02]  /*2ac50*/  @P1 LDG.E.U8 R6, desc[UR34][R4.64] ;  /* 0x0000002204061981 */ /* 0x000124000c1e1100 */
[----:B0-----:R-:W-:Y:S02]  /*2ac60*/  @P1 IMAD.MOV.U32 R4, RZ, RZ, R0 ;  /* 0x000000ffff041224 */ /* 0x001fe400078e0000 */
[----:B------:R-:W-:-:S05]  /*2ac70*/  @P1 IMAD.MOV.U32 R5, RZ, RZ, R11 ;  /* 0x000000ffff051224 */ /* 0x000fca00078e000b */
[----:B------:R-:W4:Y:S04]  /*2ac80*/  @P1 LDG.E.U8 R3, desc[UR34][R4.64] ;  /* 0x0000002204031981 */ /* 0x000f28000c1e1100 */
[----:B------:R-:W-:Y:S04]  /*2ac90*/  STL [R1+0x3b70], R10 ;  /* 0x003b700a01007387 */ /* 0x000fe80000100800 */
[----:B---3--:R-:W-:Y:S04]  /*2aca0*/  STL [R1+0x3b74], R9 ;  /* 0x003b740901007387 */ /* 0x008fe80000100800 */
[----:B------:R-:W-:Y:S01]  /*2acb0*/  STL [R1+0x3b78], R8 ;  /* 0x003b780801007387 */ /* 0x000fe20000100800 */
[----:B------:R-:W0:Y:S02]  /*2acc0*/  S2R R60, SR_TID.X ;  /* 0x00000000003c7919 */ /* 0x000e240000002100 */
[----:B0-----:R-:W-:Y:S01]  /*2acd0*/  LOP3.LUT R0, R60, 0x1f, RZ, 0xc0, !PT ;  /* 0x0000001f3c007812 */ /* 0x001fe200078ec0ff */
[----:B------:R-:W-:Y:S03]  /*2ace0*/  BAR.SYNC.DEFER_BLOCKING 0x0 ;  /* 0x0000000000007b1d */ /* 0x000fe60000010000 */
[----:B------:R-:W-:-:S03]  /*2acf0*/  ISETP.GE.AND P0, PT, R0, R2, PT ;  /* 0x000000020000720c */ /* 0x000fc60003f06270 */
[----:B--2---:R-:W-:Y:S04]  /*2ad00*/  STL [R1+0x3b7c], R7 ;  /* 0x003b7c0701007387 */ /* 0x004fe80000100800 */
[----:B----4-:R0:W-:Y:S04]  /*2ad10*/  STL [R1+0x3b80], R6 ;  /* 0x003b800601007387 */ /* 0x0101e80000100800 */
[----:B------:R-:W2:Y:S04]  /*2ad20*/  LDL.LU R58, [R1+0x1a4] ;  /* 0x0001a400013a7983 */ /* 0x000ea80000300800 */
[----:B------:R-:W3:Y:S04]  /*2ad30*/  LDL.LU R59, [R1+0x1a0] ;  /* 0x0001a000013b7983 */ /* 0x000ee80000300800 */
[----:B0-----:R-:W4:Y:S04]  /*2ad40*/  LDL.LU R6, [R1+0x104] ;  /* 0x0001040001067983 */ /* 0x001f280000300800 */
[----:B------:R-:W2:Y:S04]  /*2ad50*/  LDL.LU R7, [R1+0x100] ;  /* 0x0001000001077983 */ /* 0x000ea80000300800 */
        /* <DEDUP_REMOVED lines=14> */
[----:B------:R0:W-:Y:S04]  /*2ae40*/  STL [R1+0x3b84], R3 ;  /* 0x003b840301007387 */ /* 0x0001e80000100800 */
[----:B0-----:R-:W2:Y:S04]  /*2ae50*/  LDL.LU R3, [R1+0x188] ;  /* 0x0001880001037983 */ /* 0x001ea80000300800 */
        /* <DEDUP_REMOVED lines=99> */
[----:B------:R-:W4:Y:S04]  /*2b490*/  LDL.LU R2, [R1+0x18c] ;  /* 0x00018c0001027983 */ /* 0x000f280000300800 */
[----:B--2---:R0:W-:Y:S04]  /*2b4a0*/  STS.U8 [R0+UR4], R58 ;  /* 0x0000003a00007988 */ /* 0x0041e80008000004 */
[----:B---3--:R1:W-:Y:S04]  /*2b4b0*/  STS.U8 [R0+UR4+0x20], R59 ;  /* 0x0000203b00007988 */ /* 0x0083e80008000004 */
[----:B0-----:R-:W2:Y:S04]  /*2b4c0*/  LDL.LU R58, [R1+0x3b94] ;  /* 0x003b9400013a7983 */ /* 0x001ea80000300800 */
[----:B-1----:R-:W3:Y:S04]  /*2b4d0*/  LDL.LU R59, [R1+0x3b90] ;  /* 0x003b9000013b7983 */ /* 0x002ee80000300800 */
[----:B----4-:R-:W-:Y:S04]  /*2b4e0*/  STS.U8 [R0+UR4+0x40], R2 ;  /* 0x0000400200007988 */ /* 0x010fe80008000004 */
[----:B------:R-:W-:Y:S04]  /*2b4f0*/  STS.U8 [R0+UR4+0x60], R3 ;  /* 0x0000600300007988 */ /* 0x000fe80008000004 */
        /* <DEDUP_REMOVED lines=15> */
[----:B------:R0:W-:Y:S04]  /*2b5f0*/  STS.U8 [R0+UR4+0x860], R61 ;  /* 0x0008603d00007988 */ /* 0x0001e80008000004 */
[----:B0-----:R-:W4:Y:S04]  /*2b600*/  LDL.LU R61, [R1+0x184] ;  /* 0x00018400013d7983 */ /* 0x001f280000300800 */
[----:B------:R-:W2:Y:S04]  /*2b610*/  LDL.LU R2, [R1+0x180] ;  /* 0x0001800001027983 */ /* 0x000ea80000300800 */
[----:B------:R-:W3:Y:S04]  /*2b620*/  LDL.LU R3, [R1+0x15c] ;  /* 0x00015c0001037983 */ /* 0x000ee80000300800 */
        /* <DEDUP_REMOVED lines=14> */
[----:B------:R-:W3:Y:S01]  /*2b710*/  LDL.LU R56, [R1+0x4] ;  /* 0x0000040001387983 */ /* 0x000ee20000300800 */
[----:B------:R-:W-:-:S03]  /*2b720*/  LOP3.LUT R60, R60, 0x1f, RZ, 0xc0, !PT ;  /* 0x0000001f3c3c7812 */ /* 0x000fc600078ec0ff */
[----:B------:R-:W-:Y:S04]  /*2b730*/  STS.U8 [R0+UR4+0xa20], R52 ;  /* 0x000a203400007988 */ /* 0x000fe80008000004 */
[----:B------:R-:W-:Y:S04]  /*2b740*/  STS.U8 [R0+UR4+0xa00], R51 ;  /* 0x000a003300007988 */ /* 0x000fe80008000004 */
[----:B------:R-:W-:Y:S04]  /*2b750*/  STS.U8 [R0+UR4+0xa60], R50 ;  /* 0x000a603200007988 */ /* 0x000fe80008000004 */
[----:B------:R-:W-:Y:S01]  /*2b760*/  STS.U8 [R0+UR4+0xa40], R49 ;  /* 0x000a403100007988 */ /* 0x000fe20008000004 */
[----:B------:R-:W-:-:S03]  /*2b770*/  LOP3.LUT R60, R60, 0x8, RZ, 0x3c, !PT ;  /* 0x000000083c3c7812 */ /* 0x000fc600078e3cff */
        /* <DEDUP_REMOVED lines=8> */
[----:B----4-:R0:W-:Y:S04]  /*2b800*/  STS.U8 [R60+UR4+0x80], R61 ;  /* 0x0000803d3c007988 */ /* 0x0101e80008000004 */
[----:B--2---:R-:W-:Y:S04]  /*2b810*/  STS.U8 [R60+UR4+0xa0], R2 ;  /* 0x0000a0023c007988 */ /* 0x004fe80008000004 */
[----:B---3--:R1:W-:Y:S04]  /*2b820*/  STS.U8 [R60+UR4+0xc0], R3 ;  /* 0x0000c0033c007988 */ /* 0x0083e80008000004 */
[----:B0-----:R-:W2:Y:S04]  /*2b830*/  LDL.LU R61, [R1+0x3b8c] ;  /* 0x003b8c00013d7983 */ /* 0x001ea80000300800 */
[----:B-1----:R-:W3:Y:S04]  /*2b840*/  LDL.LU R3, [R1] ;  /* 0x0000000001037983 */ /* 0x002ee80000300800 */
[----:B------:R0:W-:Y:S04]  /*2b850*/  STS.U8 [R60+UR4+0xe0], R6 ;  /* 0x0000e0063c007988 */ /* 0x0001e80008000004 */
[----:B------:R-:W4:Y:S04]  /*2b860*/  LDL.LU R2, [R1+0x154] ;  /* 0x0001540001027983 */ /* 0x000f280000300800 */
[----:B------:R1:W-:Y:S04]  /*2b870*/  STS.U8 [R60+UR4+0x2a0], R7 ;  /* 0x0002a0073c007988 */ /* 0x0003e80008000004 */
[----:B0-----:R-:W4:Y:S04]  /*2b880*/  LDL.LU R6, [R1+0x150] ;  /* 0x0001500001067983 */ /* 0x001f280000300800 */
[----:B------:R0:W-:Y:S04]  /*2b890*/  STS.U8 [R60+UR4+0x280], R8 ;  /* 0x000280083c007988 */ /* 0x0001e80008000004 */
[----:B-1----:R-:W4:Y:S04]  /*2b8a0*/  LDL.LU R7, [R1+0x12c] ;  /* 0x00012c0001077983 */ /* 0x002f280000300800 */
        /* <DEDUP_REMOVED lines=24> */
[----:B0-----:R-:W4:Y:S04]  /*2ba30*/  LDL.LU R56, [R1+0x2c] ;  /* 0x00002c0001387983 */ /* 0x001f280000300800 */
[----:B---3--:R0:W-:Y:S04]  /*2ba40*/  STS.U8 [R60+UR4+0x8c0], R3 ;  /* 0x0008c0033c007988 */ /* 0x0081e80008000004 */
[----:B--2---:R-:W-:Y:S04]  /*2ba50*/  STS.U8 [R60+UR4+0x8e0], R61 ;  /* 0x0008e03d3c007988 */ /* 0x004fe80008000004 */
        /* <DEDUP_REMOVED lines=11> */
[----:B------:R1:W-:Y:S01]  /*2bb10*/  STS.U8 [R60+UR4+0xe80], R26 ;  /* 0x000e801a3c007988 */ /* 0x0003e20008000004 */
[----:B0-----:R-:W-:-:S03]  /*2bb20*/  LOP3.LUT R3, R0, 0x10, RZ, 0x3c, !PT ;  /* 0x0000001000037812 */ /* 0x001fc600078e3cff */
[----:B-1----:R-:W2:Y:S04]  /*2bb30*/  LDL.LU R60, [R1+0x3b88] ;  /* 0x003b8800013c7983 */ /* 0x002ea80000300800 */
[----:B----4-:R-:W-:Y:S04]  /*2bb40*/  STS.U8 [R3+UR4+0x100], R2 ;  /* 0x0001000203007988 */ /* 0x010fe80008000004 */
[----:B------:R0:W-:Y:S04]  /*2bb50*/  STS.U8 [R3+UR4+0x120], R6 ;  /* 0x0001200603007988 */ /* 0x0001e80008000004 */
[----:B------:R1:W-:Y:S04]  /*2bb60*/  STS.U8 [R3+UR4+0x140], R7 ;  /* 0x0001400703007988 */ /* 0x0003e80008000004 */
[----:B------:R3:W-:Y:S04]  /*2bb70*/  STS.U8 [R3+UR4+0x160], R8 ;  /* 0x0001600803007988 */ /* 0x0007e80008000004 */
[----:B0-----:R-:W4:Y:S04]  /*2bb80*/  LDL.LU R6, [R1+0x124] ;  /* 0x0001240001067983 */ /* 0x001f280000300800 */
[----:B-1----:R-:W4:Y:S04]  /*2bb90*/  LDL.LU R7, [R1+0x120] ;  /* 0x0001200001077983 */ /* 0x002f280000300800 */
[----:B------:R0:W-:Y:S04]  /*2bba0*/  STS.U8 [R3+UR4+0x320], R9 ;  /* 0x0003200903007988 */ /* 0x0001e80008000004 */
[----:B---3--:R-:W3:Y:S04]  /*2bbb0*/  LDL.LU R8, [R1+0x10c] ;  /* 0x00010c0001087983 */ /* 0x008ee80000300800 */
[----:B------:R1:W-:Y:S04]  /*2bbc0*/  STS.U8 [R3+UR4+0x300], R10 ;  /* 0x0003000a03007988 */ /* 0x0003e80008000004 */
[----:B0-----:R-:W3:Y:S04]  /*2bbd0*/  LDL.LU R9, [R1+0x108] ;  /* 0x0001080001097983 */ /* 0x001ee80000300800 */
[----:B------:R0:W-:Y:S04]  /*2bbe0*/  STS.U8 [R3+UR4+0x360], R11 ;  /* 0x0003600b03007988 */ /* 0x0001e80008000004 */
[----:B-1----:R-:W3:Y:S04]  /*2bbf0*/  LDL.LU R10, [R1+0xb4] ;  /* 0x0000b400010a7983 */ /* 0x002ee80000300800 */
        /* <DEDUP_REMOVED lines=18> */
[----:B-1----:R-:W3:Y:S01]  /*2bd20*/  LDL.LU R56, [R1+0x20] ;  /* 0x0000200001387983 */ /* 0x002ee20000300800 */
[----:B------:R-:W-:-:S03]  /*2bd30*/  LOP3.LUT R0, R0, 0x18, RZ, 0x3c, !PT ;  /* 0x0000001800007812 */ /* 0x000fc600078e3cff */
[----:B------:R-:W3:Y:S04]  /*2bd40*/  LDL.LU R2, [R1+0x1c] ;  /* 0x00001c0001027983 */ /* 0x000ee80000300800 */
        /* <DEDUP_REMOVED lines=16> */
[----:B----4-:R1:W-:Y:S04]  /*2be50*/  STS.U8 [R0+UR4+0x180], R6 ;  /* 0x0001800600007988 */ /* 0x0103e80008000004 */
[----:B------:R2:W-:Y:S04]  /*2be60*/  STS.U8 [R0+UR4+0x1a0], R7 ;  /* 0x0001a00700007988 */ /* 0x0005e80008000004 */
[----:B0-----:R-:W4:Y:S04]  /*2be70*/  LDL.LU R3, [R1+0x3b84] ;  /* 0x003b840001037983 */ /* 0x001f280000300800 */
[----:B-1----:R-:W4:Y:S04]  /*2be80*/  LDL.LU R6, [R1+0x3b80] ;  /* 0x003b800001067983 */ /* 0x002f280000300800 */
[----:B--2---:R-:W2:Y:S04]  /*2be90*/  LDL.LU R7, [R1+0x3b7c] ;  /* 0x003b7c0001077983 */ /* 0x004ea80000300800 */
[----:B---3--:R0:W-:Y:S04]  /*2bea0*/  STS.U8 [R0+UR4+0x1c0], R8 ;  /* 0x0001c00800007988 */ /* 0x0081e80008000004 */
[----:B------:R1:W-:Y:S04]  /*2beb0*/  STS.U8 [R0+UR4+0x1e0], R9 ;  /* 0x0001e00900007988 */ /* 0x0003e80008000004 */
[----:B------:R3:W-:Y:S04]  /*2bec0*/  STS.U8 [R0+UR4+0x3a0], R10 ;  /* 0x0003a00a00007988 */ /* 0x0007e80008000004 */
[----:B0-----:R-:W2:Y:S04]  /*2bed0*/  LDL.LU R8, [R1+0x3b78] ;  /* 0x003b780001087983 */ /* 0x001ea80000300800 */
[----:B-1----:R-:W2:Y:S04]  /*2bee0*/  LDL.LU R9, [R1+0x3b74] ;  /* 0x003b740001097983 */ /* 0x002ea80000300800 */
[----:B---3--:R-:W3:Y:S04]  /*2bef0*/  LDL.LU R10, [R1+0x3b70] ;  /* 0x003b7000010a7983 */ /* 0x008ee80000300800 */
[----:B------:R0:W-:Y:S04]  /*2bf00*/  STS.U8 [R0+UR4+0x380], R11 ;  /* 0x0003800b00007988 */ /* 0x0001e80008000004 */
[----:B------:R1:W-:Y:S04]  /*2bf10*/  STS.U8 [R0+UR4+0x3e0], R12 ;  /* 0x0003e00c00007988 */ /* 0x0003e80008000004 */
[----:B------:R1:W-:Y:S04]  /*2bf20*/  STS.U8 [R0+UR4+0x3c0], R13 ;  /* 0x0003c00d00007988 */ /* 0x0003e80008000004 */
[----:B0-----:R-:W2:Y:S04]  /*2bf30*/  LDL.LU R11, [R1+0x3b6c] ;  /* 0x003b6c00010b7983 */ /* 0x001ea80000300800 */
[----:B-1----:R-:W2:Y:S04]  /*2bf40*/  LDL.LU R12, [R1+0x3b68] ;  /* 0x003b6800010c7983 */ /* 0x002ea80000300800 */
[----:B------:R-:W2:Y:S04]  /*2bf50*/  LDL.LU R13, [R1+0x3b64] ;  /* 0x003b6400010d7983 */ /* 0x000ea80000300800 */
        /* <DEDUP_REMOVED lines=13> */
[----:B0-----:R-:W2:Y:S04]  /*2c030*/  LDL.LU R56, [R1+0x3b48] ;  /* 0x003b480001387983 */ /* 0x001ea80000300800 */
[----:B------:R0:W-:Y:S04]  /*2c040*/  STS.U8 [R0+UR4+0x780], R2 ;  /* 0x0007800200007988 */ /* 0x0001e80008000004 */
[----:B0-----:R-:W3:Y:S04]  /*2c050*/  LDL R2, [R1+0x1fc4] ;  /* 0x001fc40001027983 */ /* 0x001ee80000100800 */
        /* <DEDUP_REMOVED lines=10> */
[----:B---3--:R-:W-:Y:S04]  /*2c100*/  STS.U8 [R0+UR4+0xd80], R10 ;  /* 0x000d800a00007988 */ /* 0x008fe80008000004 */
[----:B------:R-:W-:Y:S04]  /*2c110*/  STS.U8 [R0+UR4+0xda0], R9 ;  /* 0x000da00900007988 */ /* 0x000fe80008000004 */
[----:B------:R-:W-:Y:S04]  /*2c120*/  STS.U8 [R0+UR4+0xfe0], R8 ;  /* 0x000fe00800007988 */ /* 0x000fe80008000004 */
[----:B------:R-:W-:Y:S04]  /*2c130*/  STS.U8 [R0+UR4+0xfc0], R7 ;  /* 0x000fc00700007988 */ /* 0x000fe80008000004 */
[----:B----4-:R-:W-:Y:S04]  /*2c140*/  STS.U8 [R0+UR4+0xfa0], R6 ;  /* 0x000fa00600007988 */ /* 0x010fe80008000004 */
[----:B------:R0:W-:Y:S04]  /*2c150*/  STS.U8 [R0+UR4+0xf80], R3 ;  /* 0x000f800300007988 */ /* 0x0001e80008000004 */
[----:B0-----:R-:W2:Y:S04]  /*2c160*/  LDL.LU R0, [R1+0x3b44] ;  /* 0x003b440001007983 */ /* 0x001ea80000300800 */
[----:B------:R-:W3:Y:S01]  /*2c170*/  LDL R3, [R1+0x1fbc] ;  /* 0x001fbc0001037983 */ /* 0x000ee20000100800 */
[----:B------:R-:W-:Y:S01]  /*2c180*/  PRMT R5, RZ, 0x7610, R5 ;  /* 0x00007610ff057816 */ /* 0x000fe20000000005 */
[----:B------:R-:W-:Y:S06]  /*2c190*/  BAR.SYNC.DEFER_BLOCKING 0x0 ;  /* 0x0000000000007b1d */ /* 0x000fec0000010000 */
[----:B---3--:R-:W3:Y:S04]  /*2c1a0*/  @!P0 LDG.E.U8 R5, desc[UR34][R2.64] ;  /* 0x0000002202058981 */ /* 0x008ee8000c1e1100 */
[----:B---3--:R0:W-:Y:S04]  /*2c1b0*/  STL [R1+0x132c], R5 ;  /* 0x00132c0501007387 */ /* 0x0081e80000100800 */
[----:B0-----:R-:W3:Y:S04]  /*2c1c0*/  LDL.LU R5, [R1+0x3b40] ;  /* 0x003b400001057983 */ /* 0x001ee80000300800 */
[----:B------:R-:W4:Y:S04]  /*2c1d0*/  LDL R2, [R1+0x17f4] ;  /* 0x0017f40001027983 */ /* 0x000f280000100800 */
[----:B------:R-:W4:Y:S01]  /*2c1e0*/  LDL R3, [R1+0x1ee0] ;  /* 0x001ee00001037983 */ /* 0x000f220000100800 */
[----:B--2---:R-:W-:-:S02]  /*2c1f0*/  PRMT R0, RZ, 0x7610, R0 ;  /* 0x00007610ff007816 */ /* 0x004fc40000000000 */
[----:B----4-:R-:W-:-:S04]  /*2c200*/  @!P0 LOP3.LUT R3, R3, R2, RZ, 0x3c, !PT ;  /* 0x0000000203038212 */ /* 0x010fc800078e3cff */
[----:B------:R-:W-:-:S04]  /*2c210*/  @!P0 LOP3.LUT R2, R3, R2, RZ, 0x3c, !PT ;  /* 0x0000000203028212 */ /* 0x000fc800078e3cff */
[----:B------:R-:W-:-:S05]  /*2c220*/  @!P0 LOP3.LUT R3, R3, R2, RZ, 0x3c, !PT ;  /* 0x0000000203038212 */ /* 0x000fca00078e3cff */
[----:B------:R-:W2:Y:S04]  /*2c230*/  @!P0 LDG.E.U8 R0, desc[UR34][R2.64] ;  /* 0x0000002202008981 */ /* 0x000ea8000c1e1100 */
[----:B--2---:R0:W-:Y:S04]  /*2c240*/  STL [R1+0x1334], R0 ;  /* 0x0013340001007387 */ /* 0x0041e80000100800 */
[----:B0-----:R-:W2:Y:S04]  /*2c250*/  LDL.LU R0, [R1+0x3b3c] ;  /* 0x003b3c0001007983 */ /* 0x001ea80000300800 */
[----:B------:R-:W4:Y:S04]  /*2c260*/  LDL R2, [R1+0x13fc] ;  /* 0x0013fc0001027983 */ /* 0x000f280000100800 */
[----:B------:R-:W4:Y:S01]  /*2c270*/  LDL R3, [R1+0x17f0] ;  /* 0x0017f00001037983 */ /* 0x000f220000100800 */
[----:B------:R-:W-:-:S02]  /*2c280*/  PRMT R4, RZ, 0x7610, R4 ;  /* 0x00007610ff047816 */ /* 0x000fc40000000004 */
[----:B----4-:R-:W-:-:S04]  /*2c290*/  @!P0 LOP3.LUT R3, R3, R2, RZ, 0x3c, !PT ;  /* 0x0000000203038212 */ /* 0x010fc800078e3cff */
[----:B------:R-:W-:-:S04]  /*2c2a0*/  @!P0 LOP3.LUT R2, R3, R2, RZ, 0x3c, !PT ;  /* 0x0000000203028212 */ /* 0x000fc800078e3cff */
[----:B------:R-:W-:-:S05]  /*2c2b0*/  @!P0 LOP3.LUT R3, R3, R2, RZ, 0x3c, !PT ;  /* 0x0000000203038212 */ /* 0x000fca00078e3cff */
[----:B------:R-:W4:Y:S04]  /*2c2c0*/  @!P0 LDG.E.U8 R4, desc[UR34][R2.64] ;  /* 0x0000002202048981 */ /* 0x000f28000c1e1100 */
[----:B----4-:R0:W-:Y:S04]  /*2c2d0*/  STL [R1+0x1330], R4 ;  /* 0x0013300401007387 */ /* 0x0101e80000100800 */
[----:B0-----:R-:W4:Y:S04]  /*2c2e0*/  LDL.LU R4, [R1+0x3b38] ;  /* 0x003b380001047983 */ /* 0x001f280000300800 */
[----:B------:R-:W3:Y:S04]  /*2c2f0*/  LDL R2, [R1+0x17ec] ;  /* 0x0017ec0001027983 */ /* 0x000ee80000100800 */
[----:B------:R-:W3:Y:S01]  /*2c300*/  LDL R3, [R1+0x1edc] ;  /* 0x001edc0001037983 */ /* 0x000ee20000100800 */
[----:B--2---:R-:W-:-:S02]  /*2c310*/  PRMT R0, RZ, 0x7610, R0 ;  /* 0x00007610ff007816 */ /* 0x004fc40000000000 */
[----:B---3--:R-:W-:-:S04]  /*2c320*/  @!P0 LOP3.LUT R3, R3, R2, RZ, 0x3c, !PT ;  /* 0x0000000203038212 */ /* 0x008fc800078e3cff */
[----:B------:R-:W-:-:S04]  /*2c330*/  @!P0 LOP3.LUT R2, R3, R2, RZ, 0x3c, !PT ;  /* 0x0000000203028212 */ /* 0x000fc800078e3cff */
[----:B------:R-:W-:-:S05]  /*2c340*/  @!P0 LOP3.LUT R3, R3, R2, RZ, 0x3c, !PT ;  /* 0x0000000203038212 */ /* 0x000fca00078e3cff */
[----:B------:R-:W2:Y:S04]  /*2c350*/  @!P0 LDG.E.U8 R0, desc[UR34][R2.64] ;  /* 0x0000002202008981 */ /* 0x000ea8000c1e1100 */
[----:B--2---:R0:W-:Y:S04]  /*2c360*/  STL [R1+0x1328], R0 ;  /* 0x0013280001007387 */ /* 0x0041e80000100800 */
[----:B0-----:R-:W2:Y:S04]  /*2c370*/  LDL.LU R0, [R1+0x3b34] ;  /* 0x003b340001007983 */ /* 0x001ea80000300800 */
[----:B------:R-:W3:Y:S04]  /*2c380*/  LDL R2, [R1+0x17e8] ;  /* 0x0017e80001027983 */ /* 0x000ee80000100800 */
[----:B------:R-:W3:Y:S01]  /*2c390*/  LDL R3, [R1+0x1ed8] ;  /* 0x001ed80001037983 */ /* 0x000ee20000100800 */
[----:B----4-:R-:W-:-:S02]  /*2c3a0*/  PRMT R4, RZ, 0x7610, R4 ;  /* 0x00007610ff047816 */ /* 0x010fc40000000004 */
[----:B---3--:R-:W-:-:S04]  /*2c3b0*/  @!P0 LOP3.LUT R3, R3, R2, RZ, 0x3c, !PT ;  /* 0x0000000203038212 */ /* 0x008fc800078e3cff */
[----:B------:R-:W-:-:S04]  /*2c3c0*/  @!P0 LOP3.LUT R2, R3, R2, RZ, 0x3c, !PT ;  /* 0x0000000203028212 */ /* 0x000fc800078e3cff */
[----:B------:R-:W-:-:S05]  /*2c3d0*/  @!P0 LOP3.LUT R3, R3, R2, RZ, 0x3c, !PT ;  /* 0x0000000203038212 */ /* 0x000fca00078e3cff */
[----:B------:R-:W3:Y:S04]  /*2c3e0*/  @!P0 LDG.E.U8 R4, desc[UR34][R2.64] ;  /* 0x0000002202048981 */ /* 0x000ee8000c1e1100 */
        /* <DEDUP_REMOVED lines=13> */
[----:B---3--:R-:W-:-:S02]  /*2c4c0*/  PRMT R4, RZ, 0x7610, R4 ;  /* 0x00007610ff047816 */ /* 0x008fc40000000004 */
[----:B----4-:R-:W-:-:S04]  /*2c4d0*/  @!P0 LOP3.LUT R3, R3, R2, RZ, 0x3c, !PT ;  /* 0x0000000203038212 */ /* 0x010fc800078e3cff */
        /* <DEDUP_REMOVED lines=1722> */
[----:B--2---:R0:W-:Y:S04]  /*33080*/  STL [R1], R0 ;  /* 0x0000000001007387 */ /* 0x0041e80000100800 */
[----:B0-----:R-:W2:Y:S04]  /*33090*/  LDL.LU R0, [R1+0x382c] ;  /* 0x00382c0001007983 */ /* 0x001ea80000300800 */
[----:B------:R-:W3:Y:S04]  /*330a0*/  LDL R2, [R1+0x18d0] ;  /* 0x0018d00001027983 */ /* 0x000ee80000100800 */
[----:B------:R-:W3:Y:S01]  /*330b0*/  LDL R3, [R1+0x18d4] ;  /* 0x0018d40001037983 */ /* 0x000ee20000100800 */
[----:B------:R-:W-:-:S02]  /*330c0*/  PRMT R61, RZ, 0x7610, R61 ;  /* 0x00007610ff3d7816 */ /* 0x000fc4000000003d */
[----:B---3--:R-:W-:-:S04]  /*330d0*/  @!P0 LOP3.LUT R3, R3, R2, RZ, 0x3c, !PT ;  /* 0x0000000203038212 */ /* 0x008fc800078e3cff */
[----:B------:R-:W-:-:S04]  /*330e0*/  @!P0 LOP3.LUT R2, R3, R2, RZ, 0x3c, !PT ;  /* 0x0000000203028212 */ /* 0x000fc800078e3cff */
[----:B------:R-:W-:-:S05]  /*330f0*/  @!P0 LOP3.LUT R3, R3, R2, RZ, 0x3c, !PT ;  /* 0x0000000203038212 */ /* 0x000fca00078e3cff */
[----:B------:R0:W3:Y:S04]  /*33100*/  @!P0 LDG.E.U8 R61, desc[UR34][R2.64] ;  /* 0x00000022023d8981 */ /* 0x0000e8000c1e1100 */
[----:B------:R-:W0:Y:S04]  /*33110*/  LDL R2, [R1+0x18c8] ;  /* 0x0018c80001027983 */ /* 0x000e280000100800 */
[----:B------:R-:W0:Y:S01]  /*33120*/  LDL R3, [R1+0x18cc] ;  /* 0x0018cc0001037983 */ /* 0x000e220000100800 */
[----:B------:R-:W-:Y:S02]  /*33130*/  PRMT R60, RZ, 0x7610, R60 ;  /* 0x00007610ff3c7816 */ /* 0x000fe4000000003c */
[----:B0-----:R-:W-:-:S04]  /*33140*/  @!P0 LOP3.LUT R3, R3, R2, RZ, 0x3c, !PT ;  /* 0x0000000203038212 */ /* 0x001fc800078e3cff */
[----:B------:R-:W-:-:S04]  /*33150*/  @!P0 LOP3.LUT R2, R3, R2, RZ, 0x3c, !PT ;  /* 0x0000000203028212 */ /* 0x000fc800078e3cff */
[----:B------:R-:W-:Y:S01]  /*33160*/  @!P0 LOP3.LUT R3, R3, R2, RZ, 0x3c, !PT ;  /* 0x0000000203038212 */ /* 0x000fe200078e3cff */
[----:B---3--:R0:W-:Y:S04]  /*33170*/  STL [R1+0x37b0], R61 ;  /* 0x0037b03d01007387 */ /* 0x0081e80000100800 */
[----:B------:R1:W3:Y:S01]  /*33180*/  @!P0 LDG.E.U8 R60, desc[UR34][R2.64] ;  /* 0x00000022023c8981 */ /* 0x0002e2000c1e1100 */
[----:B------:R-:W-:-:S03]  /*33190*/  PRMT R59, RZ, 0x7610, R59 ;  /* 0x00007610ff3b7816 */ /* 0x000fc6000000003b */
[----:B0-----:R-:W2:Y:S04]  /*331a0*/  LDL R61, [R1+0x18b4] ;  /* 0x0018b400013d7983 */ /* 0x001ea80000100800 */
[----:B------:R-:W1:Y:S04]  /*331b0*/  LDL R2, [R1+0x18c0] ;  /* 0x0018c00001027983 */ /* 0x000e680000100800 */
[----:B------:R-:W1:Y:S02]  /*331c0*/  LDL R3, [R1+0x18c4] ;  /* 0x0018c40001037983 */ /* 0x000e640000100800 */
[----:B-1----:R-:W-:-:S04]  /*331d0*/  @!P0 LOP3.LUT R3, R3, R2, RZ, 0x3c, !PT ;  /* 0x0000000203038212 */ /* 0x002fc800078e3cff */
        /* <DEDUP_REMOVED lines=10> */
[----:B------:R-:W-:-:S05]  /*33280*/  @!P0 LOP3.LUT R3, R3, R2, RZ, 0x3c, !PT ;  /* 0x0000000203038212 */ /* 0x000fca00078e3cff */
[----:B------:R2:W4:Y:S01]  /*33290*/  @!P0 LDG.E.U8 R58, desc[UR34][R2.64] ;  /* 0x00000022023a8981 */ /* 0x000522000c1e1100 */
[----:B------:R-:W-:-:S03]  /*332a0*/  PRMT R57, RZ, 0x7610, R57 ;  /* 0x00007610ff397816 */ /* 0x000fc60000000039 */
[----:B---3--:R0:W-:Y:S01]  /*332b0*/  STL [R1+0x37b8], R59 ;  /* 0x0037b83b01007387 */ /* 0x0081e20000100800 */
[----:B--2---:R-:W-:Y:S02]  /*332c0*/  @!P0 IMAD.MOV.U32 R2, RZ, RZ, R61 ;  /* 0x000000ffff028224 */ /* 0x004fe400078e003d */
[----:B------:R-:W-:Y:S01]  /*332d0*/  @!P0 IMAD.MOV.U32 R3, RZ, RZ, R60 ;  /* 0x000000ffff038224 */ /* 0x000fe200078e003c */
[----:B0-----:R-:W2:Y:S04]  /*332e0*/  LDL R59, [R1+0x18ac] ;  /* 0x0018ac00013b7983 */ /* 0x001ea80000100800 */
[----:B------:R2:W3:Y:S04]  /*332f0*/  @!P0 LDG.E.U8 R57, desc[UR34][R2.64] ;  /* 0x0000002202398981 */ /* 0x0004e8000c1e1100 */
[----:B----4-:R0:W-:Y:S01]  /*33300*/  STL [R1+0x37c0], R58 ;  /* 0x0037c03a01007387 */ /* 0x0101e20000100800 */
[----:B------:R-:W-:-:S03]  /*33310*/  PRMT R56, RZ, 0x7610, R56 ;  /* 0x00007610ff387816 */ /* 0x000fc60000000038 */
[----:B------:R-:W4:Y:S04]  /*33320*/  LDL R61, [R1+0x1890] ;  /* 0x00189000013d7983 */ /* 0x000f280000100800 */
[----:B------:R-:W4:Y:S04]  /*33330*/  LDL R60, [R1+0x1894] ;  /* 0x00189400013c7983 */ /* 0x000f280000100800 */
[----:B0-----:R-:W4:Y:S01]  /*33340*/  LDL R58, [R1+0x18a8] ;  /* 0x0018a800013a7983 */ /* 0x001f220000100800 */
[----:B--2---:R-:W-:-:S03]  /*33350*/  @!P0 IMAD.MOV.U32 R2, RZ, RZ, R59 ;  /* 0x000000ffff028224 */ /* 0x004fc600078e003b */
[----:B---3--:R0:W-:Y:S01]  /*33360*/  STL [R1+0x37bc], R57 ;  /* 0x0037bc3901007387 */ /* 0x0081e20000100800 */
[----:B------:R-:W-:-:S03]  /*33370*/  PRMT R55, RZ, 0x7610, R55 ;  /* 0x00007610ff377816 */ /* 0x000fc60000000037 */
[----:B------:R-:W2:Y:S04]  /*33380*/  LDL R59, [R1+0x1888] ;  /* 0x00188800013b7983 */ /* 0x000ea80000100800 */
[----:B0-----:R-:W3:Y:S01]  /*33390*/  LDL R57, [R1+0x18a4] ;  /* 0x0018a40001397983 */ /* 0x001ee20000100800 */
[----:B----4-:R-:W-:-:S03]  /*333a0*/  @!P0 IMAD.MOV.U32 R3, RZ, RZ, R58 ;  /* 0x000000ffff038224 */ /* 0x010fc600078e003a */
[----:B------:R-:W4:Y:S04]  /*333b0*/  LDL R58, [R1+0x188c] ;  /* 0x00188c00013a7983 */ /* 0x000f280000100800 */
[----:B------:R3:W2:Y:S04]  /*333c0*/  @!P0 LDG.E.U8 R56, desc[UR34][R2.64] ;  /* 0x0000002202388981 */ /* 0x0006a8000c1e1100 */
[----:B------:R-:W4:Y:S01]  /*333d0*/  LDL R3, [R1+0x18a0] ;  /* 0x0018a00001037983 */ /* 0x000f220000100800 */
[----:B---3--:R-:W-:-:S03]  /*333e0*/  @!P0 IMAD.MOV.U32 R2, RZ, RZ, R57 ;  /* 0x000000ffff028224 */ /* 0x008fc600078e0039 */
[----:B--2---:R0:W-:Y:S01]  /*333f0*/  STL [R1+0x37c4], R56 ;  /* 0x0037c43801007387 */ /* 0x0041e20000100800 */
[----:B------:R-:W-:-:S03]  /*33400*/  PRMT R54, RZ, 0x7610, R54 ;  /* 0x00007610ff367816 */ /* 0x000fc60000000036 */
[----:B------:R-:W2:Y:S04]  /*33410*/  LDL R57, [R1+0x1880] ;  /* 0x0018800001397983 */ /* 0x000ea80000100800 */
[----:B----4-:R1:W3:Y:S04]  /*33420*/  @!P0 LDG.E.U8 R55, desc[UR34][R2.64] ;  /* 0x0000002202378981 */ /* 0x0102e8000c1e1100 */
[----:B0-----:R-:W4:Y:S04]  /*33430*/  LDL R56, [R1+0x1884] ;  /* 0x0018840001387983 */ /* 0x001f280000100800 */
[----:B------:R-:W1:Y:S04]  /*33440*/  LDL R2, [R1+0x1898] ;  /* 0x0018980001027983 */ /* 0x000e680000100800 */
[----:B------:R-:W1:Y:S02]  /*33450*/  LDL R3, [R1+0x189c] ;  /* 0x00189c0001037983 */ /* 0x000e640000100800 */
[----:B-1----:R-:W-:-:S04]  /*33460*/  @!P0 LOP3.LUT R3, R3, R2, RZ, 0x3c, !PT ;  /* 0x0000000203038212 */ /* 0x002fc800078e3cff */
[----:B------:R-:W-:-:S04]  /*33470*/  @!P0 LOP3.LUT R2, R3, R2, RZ, 0x3c, !PT ;  /* 0x0000000203028212 */ /* 0x000fc800078e3cff */
[----:B------:R-:W-:-:S05]  /*33480*/  @!P0 LOP3.LUT R3, R3, R2, RZ, 0x3c, !PT ;  /* 0x0000000203038212 */ /* 0x000fca00078e3cff */
[----:B------:R0:W2:Y:S01]  /*33490*/  @!P0 LDG.E.U8 R54, desc[UR34][R2.64] ;  /* 0x0000002202368981 */ /* 0x0000a2000c1e1100 */
[----:B------:R-:W-:-:S03]  /*334a0*/  PRMT R53, RZ, 0x7610, R53 ;  /* 0x00007610ff357816 */ /* 0x000fc60000000035 */
[----:B---3--:R1:W-:Y:S01]  /*334b0*/  STL [R1+0x37c8], R55 ;  /* 0x0037c83701007387 */ /* 0x0083e20000100800 */
[----:B------:R-:W-:Y:S01]  /*334c0*/  PRMT R52, RZ, 0x7610, R52 ;  /* 0x00007610ff347816 */ /* 0x000fe20000000034 */
[----:B0-----:R-:W-:Y:S02]  /*334d0*/  @!P0 IMAD.MOV.U32 R2, RZ, RZ, R60 ;  /* 0x000000ffff028224 */ /* 0x001fe400078e003c */
[----:B------:R-:W-:-:S05]  /*334e0*/  @!P0 IMAD.MOV.U32 R3, RZ, RZ, R61 ;  /* 0x000000ffff038224 */ /* 0x000fca00078e003d */
[----:B------:R0:W3:Y:S02]  /*334f0*/  @!P0 LDG.E.U8 R53, desc[UR34][R2.64] ;  /* 0x0000002202358981 */ /* 0x0000e4000c1e1100 */
[----:B0-----:R-:W-:Y:S02]  /*33500*/  @!P0 IMAD.MOV.U32 R2, RZ, RZ, R58 ;  /* 0x000000ffff028224 */ /* 0x001fe400078e003a */
[----:B------:R-:W-:-:S05]  /*33510*/  @!P0 IMAD.MOV.U32 R3, RZ, RZ, R59 ;  /* 0x000000ffff038224 */ /* 0x000fca00078e003b */
[----:B------:R4:W3:Y:S04]  /*33520*/  @!P0 LDG.E.U8 R52, desc[UR34][R2.64] ;  /* 0x0000002202348981 */ /* 0x0008e8000c1e1100 */
[----:B--2---:R0:W-:Y:S04]  /*33530*/  STL [R1+0x37cc], R54 ;  /* 0x0037cc3601007387 */ /* 0x0041e80000100800 */
[----:B------:R-:W2:Y:S04]  /*33540*/  LDL R60, [R1+0x1878] ;  /* 0x00187800013c7983 */ /* 0x000ea80000100800 */
[----:B-1----:R-:W2:Y:S01]  /*33550*/  LDL R55, [R1+0x187c] ;  /* 0x00187c0001377983 */ /* 0x002ea20000100800 */
[----:B------:R-:W-:Y:S01]  /*33560*/  PRMT R51, RZ, 0x7610, R51 ;  /* 0x00007610ff337816 */ /* 0x000fe20000000033 */
[----:B----4-:R-:W-:-:S02]  /*33570*/  @!P0 IMAD.MOV.U32 R2, RZ, RZ, R56 ;  /* 0x000000ffff028224 */ /* 0x010fc400078e0038 */
[----:B------:R-:W-:-:S05]  /*33580*/  @!P0 IMAD.MOV.U32 R3, RZ, RZ, R57 ;  /* 0x000000ffff038224 */ /* 0x000fca00078e0039 */
[----:B------:R2:W4:Y:S01]  /*33590*/  @!P0 LDG.E.U8 R51, desc[UR34][R2.64] ;  /* 0x0000002202338981 */ /* 0x000522000c1e1100 */
[----:B------:R-:W-:-:S03]  /*335a0*/  PRMT R50, RZ, 0x7610, R50 ;  /* 0x00007610ff327816 */ /* 0x000fc60000000032 */
[----:B---3--:R1:W-:Y:S04]  /*335b0*/  STL [R1+0x37d0], R53 ;  /* 0x0037d03501007387 */ /* 0x0083e80000100800 */
[----:B------:R-:W3:Y:S04]  /*335c0*/  LDL R59, [R1+0x1870] ;  /* 0x00187000013b7983 */ /* 0x000ee80000100800 */
[----:B0-----:R-:W3:Y:S04]  /*335d0*/  LDL R54, [R1+0x1874] ;  /* 0x0018740001367983 */ /* 0x001ee80000100800 */
[----:B------:R0:W-:Y:S04]  /*335e0*/  STL [R1+0x37d4], R52 ;  /* 0x0037d43401007387 */ /* 0x0001e80000100800 */
[----:B------:R-:W3:Y:S04]  /*335f0*/  LDL R58, [R1+0x1868] ;  /* 0x00186800013a7983 */ /* 0x000ee80000100800 */
[----:B------:R-:W3:Y:S04]  /*33600*/  LDL R57, [R1+0x186c] ;  /* 0x00186c0001397983 */ /* 0x000ee80000100800 */
[----:B------:R-:W3:Y:S04]  /*33610*/  LDL R56, [R1+0x1860] ;  /* 0x0018600001387983 */ /* 0x000ee80000100800 */
[----:B-1----:R-:W3:Y:S01]  /*33620*/  LDL R53, [R1+0x1864] ;  /* 0x0018640001357983 */ /* 0x002ee20000100800 */
[----:B--2---:R-:W-:-:S02]  /*33630*/  @!P0 IMAD.MOV.U32 R3, RZ, RZ, R60 ;  /* 0x000000ffff038224 */ /* 0x004fc400078e003c */
[----:B------:R-:W-:-:S05]  /*33640*/  @!P0 IMAD.MOV.U32 R2, RZ, RZ, R55 ;  /* 0x000000ffff028224 */ /* 0x000fca00078e0037 */
[----:B------:R3:W2:Y:S04]  /*33650*/  @!P0 LDG.E.U8 R50, desc[UR34][R2.64] ;  /* 0x0000002202328981 */ /* 0x0006a8000c1e1100 */
[----:B----4-:R1:W-:Y:S04]  /*33660*/  STL [R1+0x37d8], R51 ;  /* 0x0037d83301007387 */ /* 0x0103e80000100800 */
[----:B------:R-:W4:Y:S04]  /*33670*/  LDL R55, [R1+0x1858] ;  /* 0x0018580001377983 */ /* 0x000f280000100800 */
[----:B0-----:R-:W4:Y:S01]  /*33680*/  LDL R52, [R1+0x185c] ;  /* 0x00185c0001347983 */ /* 0x001f220000100800 */
[----:B------:R-:W-:-:S02]  /*33690*/  PRMT R49, RZ, 0x7610, R49 ;  /* 0x00007610ff317816 */ /* 0x000fc40000000031 */
[----:B------:R-:W-:Y:S01]  /*336a0*/  PRMT R48, RZ, 0x7610, R48 ;  /* 0x00007610ff307816 */ /* 0x000fe20000000030 */
[----:B---3--:R-:W-:Y:S02]  /*336b0*/  @!P0 IMAD.MOV.U32 R3, RZ, RZ, R59 ;  /* 0x000000ffff038224 */ /* 0x008fe400078e003b */
        /* <DEDUP_REMOVED lines=9> */
[----:B0-----:R-:W-:-:S02]  /*33750*/  @!P0 IMAD.MOV.U32 R2, RZ, RZ, R53 ;  /* 0x000000ffff028224 */ /* 0x001fc400078e0035 */
[----:B------:R-:W-:Y:S01]  /*33760*/  @!P0 IMAD.MOV.U32 R3, RZ, RZ, R56 ;  /* 0x000000ffff038224 */ /* 0x000fe200078e0038 */
[----:B------:R-:W-:-:S04]  /*33770*/  PRMT R46, RZ, 0x7610, R46 ;  /* 0x00007610ff2e7816 */ /* 0x000fc8000000002e */
[----:B------:R4:W2:Y:S02]  /*33780*/  @!P0 LDG.E.U8 R47, desc[UR34][R2.64] ;  /* 0x00000022022f8981 */ /* 0x0008a4000c1e1100 */
[----:B----4-:R-:W-:Y:S02]  /*33790*/  @!P0 IMAD.MOV.U32 R2, RZ, RZ, R52 ;  /* 0x000000ffff028224 */ /* 0x010fe400078e0034 */
[----:B------:R-:W-:-:S05]  /*337a0*/  @!P0 IMAD.MOV.U32 R3, RZ, RZ, R55 ;  /* 0x000000ffff038224 */ /* 0x000fca00078e0037 */
[----:B------:R0:W4:Y:S01]  /*337b0*/  @!P0 LDG.E.U8 R46, desc[UR34][R2.64] ;  /* 0x00000022022e8981 */ /* 0x000122000c1e1100 */
[----:B------:R-:W-:-:S03]  /*337c0*/  PRMT R45, RZ, 0x7610, R45 ;  /* 0x00007610ff2d7816 */ /* 0x000fc6000000002d */
[----:B---3--:R-:W-:Y:S04]  /*337d0*/  STL [R1+0x37e0], R49 ;  /* 0x0037e03101007387 */ /* 0x008fe80000100800 */
[----:B------:R-:W-:Y:S04]  /*337e0*/  STL [R1+0x37e4], R48 ;  /* 0x0037e43001007387 */ /* 0x000fe80000100800 */
[----:B------:R-:W3:Y:S04]  /*337f0*/  LDL R53, [R1+0x1848] ;  /* 0x0018480001357983 */ /* 0x000ee80000100800 */
[----:B--2---:R-:W2:Y:S01]  /*33800*/  LDL R50, [R1+0x184c] ;  /* 0x00184c0001327983 */ /* 0x004ea20000100800 */
[----:B0-----:R-:W-:-:S02]  /*33810*/  @!P0 IMAD.MOV.U32 R3, RZ, RZ, R54 ;  /* 0x000000ffff038224 */ /* 0x001fc400078e0036 */
[----:B------:R-:W-:-:S05]  /*33820*/  @!P0 IMAD.MOV.U32 R2, RZ, RZ, R51 ;  /* 0x000000ffff028224 */ /* 0x000fca00078e0033 */
[----:B------:R3:W2:Y:S04]  /*33830*/  @!P0 LDG.E.U8 R45, desc[UR34][R2.64] ;  /* 0x00000022022d8981 */ /* 0x0006a8000c1e1100 */
[----:B------:R0:W-:Y:S04]  /*33840*/  STL [R1+0x37e8], R47 ;  /* 0x0037e82f01007387 */ /* 0x0001e80000100800 */
[----:B------:R-:W2:Y:S04]  /*33850*/  LDL R52, [R1+0x1840] ;  /* 0x0018400001347983 */ /* 0x000ea80000100800 */
[----:B0-----:R-:W2:Y:S04]  /*33860*/  LDL R47, [R1+0x1844] ;  /* 0x00184400012f7983 */ /* 0x001ea80000100800 */
[----:B----4-:R0:W-:Y:S04]  /*33870*/  STL [R1+0x37ec], R46 ;  /* 0x0037ec2e01007387 */ /* 0x0101e80000100800 */
[----:B------:R-:W4:Y:S04]  /*33880*/  LDL R51, [R1+0x1838] ;  /* 0x0018380001337983 */ /* 0x000f280000100800 */
[----:B------:R-:W4:Y:S01]  /*33890*/  LDL R49, [R1+0x183c] ;  /* 0x00183c0001317983 */ /* 0x000f220000100800 */
[----:B------:R-:W-:-:S03]  /*338a0*/  PRMT R44, RZ, 0x7610, R44 ;  /* 0x00007610ff2c7816 */ /* 0x000fc6000000002c */
[----:B------:R-:W4:Y:S01]  /*338b0*/  LDL R48, [R1+0x1834] ;  /* 0x0018340001307983 */ /* 0x000f220000100800 */
[----:B---3--:R-:W-:Y:S02]  /*338c0*/  @!P0 IMAD.MOV.U32 R3, RZ, RZ, R53 ;  /* 0x000000ffff038224 */ /* 0x008fe400078e0035 */
[----:B--2---:R-:W-:-:S05]  /*338d0*/  @!P0 IMAD.MOV.U32 R2, RZ, RZ, R50 ;  /* 0x000000ffff028224 */ /* 0x004fca00078e0032 */
[----:B------:R1:W2:Y:S04]  /*338e0*/  @!P0 LDG.E.U8 R44, desc[UR34][R2.64] ;  /* 0x00000022022c8981 */ /* 0x0002a8000c1e1100 */
[----:B------:R3:W-:Y:S04]  /*338f0*/  STL [R1+0x37f0], R45 ;  /* 0x0037f02d01007387 */ /* 0x0007e80000100800 */
[----:B------:R-:W3:Y:S01]  /*33900*/  LDL R50, [R1+0x1830] ;  /* 0x0018300001327983 */ /* 0x000ee20000100800 */
[----:B------:R-:W-:Y:S01]  /*33910*/  PRMT R43, RZ, 0x7610, R43 ;  /* 0x00007610ff2b7816 */ /* 0x000fe2000000002b */
[----:B-1----:R-:W-:Y:S01]  /*33920*/  @!P0 IMAD.MOV.U32 R3, RZ, RZ, R52 ;  /* 0x000000ffff038224 */ /* 0x002fe200078e0034 */
[----:B------:R-:W-:-:S02]  /*33930*/  PRMT R42, RZ, 0x7610, R42 ;  /* 0x00007610ff2a7816 */ /* 0x000fc4000000002a */
[----:B------:R-:W-:Y:S01]  /*33940*/  PRMT R41, RZ, 0x7610, R41 ;  /* 0x00007610ff297816 */ /* 0x000fe20000000029 */
[----:B0-----:R-:W3:Y:S01]  /*33950*/  LDL R46, [R1+0x182c] ;  /* 0x00182c00012e7983 */ /* 0x001ee20000100800 */
[----:B------:R-:W-:-:S05]  /*33960*/  @!P0 IMAD.MOV.U32 R2, RZ, RZ, R47 ;  /* 0x000000ffff028224 */ /* 0x000fca00078e002f */
[----:B------:R4:W3:Y:S02]  /*33970*/  @!P0 LDG.E.U8 R43, desc[UR34][R2.64] ;  /* 0x00000022022b8981 */ /* 0x0008e4000c1e1100 */
[----:B----4-:R-:W-:Y:S02]  /*33980*/  @!P0 IMAD.MOV.U32 R2, RZ, RZ, R49 ;  /* 0x000000ffff028224 */ /* 0x010fe400078e0031 */
[----:B------:R-:W-:-:S05]  /*33990*/  @!P0 IMAD.MOV.U32 R3, RZ, RZ, R51 ;  /* 0x000000ffff038224 */ /* 0x000fca00078e0033 */
[----:B------:R0:W4:Y:S04]  /*339a0*/  @!P0 LDG.E.U8 R42, desc[UR34][R2.64] ;  /* 0x00000022022a8981 */ /* 0x000128000c1e1100 */
[----:B--2---:R1:W-:Y:S04]  /*339b0*/  STL [R1+0x37f4], R44 ;  /* 0x0037f42c01007387 */ /* 0x0043e80000100800 */
[----:B------:R-:W2:Y:S04]  /*339c0*/  LDL R47, [R1+0x1828] ;  /* 0x00182800012f7983 */ /* 0x000ea80000100800 */
[----:B---3--:R-:W3:Y:S01]  /*339d0*/  LDL R45, [R1+0x1820] ;  /* 0x00182000012d7983 */ /* 0x008ee20000100800 */
[----:B0-----:R-:W-:-:S03]  /*339e0*/  @!P0 IMAD.MOV.U32 R2, RZ, RZ, R48 ;  /* 0x000000ffff028224 */ /* 0x001fc600078e0030 */
[----:B-1----:R-:W3:Y:S01]  /*339f0*/  LDL R44, [R1+0x1824] ;  /* 0x00182400012c7983 */ /* 0x002ee20000100800 */
[----:B------:R-:W-:-:S05]  /*33a00*/  @!P0 IMAD.MOV.U32 R3, RZ, RZ, R50 ;  /* 0x000000ffff038224 */ /* 0x000fca00078e0032 */
[----:B------:R2:W3:Y:S04]  /*33a10*/  @!P0 LDG.E.U8 R41, desc[UR34][R2.64] ;  /* 0x0000002202298981 */ /* 0x0004e8000c1e1100 */
[----:B------:R-:W-:Y:S04]  /*33a20*/  STL [R1+0x37f8], R43 ;  /* 0x0037f82b01007387 */ /* 0x000fe80000100800 */
[----:B------:R-:W3:Y:S04]  /*33a30*/  LDL R49, [R1+0x181c] ;  /* 0x00181c0001317983 */ /* 0x000ee80000100800 */
[----:B----4-:R0:W-:Y:S04]  /*33a40*/  STL [R1+0x37fc], R42 ;  /* 0x0037fc2a01007387 */ /* 0x0101e80000100800 */
[----:B------:R-:W4:Y:S04]  /*33a50*/  LDL R50, [R1+0x1818] ;  /* 0x0018180001327983 */ /* 0x000f280000100800 */
[----:B------:R-:W4:Y:S04]  /*33a60*/  LDL R48, [R1+0x1810] ;  /* 0x0018100001307983 */ /* 0x000f280000100800 */
[----:B0-----:R-:W4:Y:S01]  /*33a70*/  LDL R42, [R1+0x1814] ;  /* 0x00181400012a7983 */ /* 0x001f220000100800 */
[----:B--2---:R-:W-:Y:S01]  /*33a80*/  @!P0 IMAD.MOV.U32 R3, RZ, RZ, R47 ;  /* 0x000000ffff038224 */ /* 0x004fe200078e002f */
[----:B------:R-:W-:Y:S01]  /*33a90*/  PRMT R40, RZ, 0x7610, R40 ;  /* 0x00007610ff287816 */ /* 0x000fe20000000028 */
[----:B------:R-:W-:-:S05]  /*33aa0*/  @!P0 IMAD.MOV.U32 R2, RZ, RZ, R46 ;  /* 0x000000ffff028224 */ /* 0x000fca00078e002e */
[----:B------:R0:W2:Y:S04]  /*33ab0*/  @!P0 LDG.E.U8 R40, desc[UR34][R2.64] ;  /* 0x0000002202288981 */ /* 0x0000a8000c1e1100 */
[----:B---3--:R1:W-:Y:S04]  /*33ac0*/  STL [R1+0x3800], R41 ;  /* 0x0038002901007387 */ /* 0x0083e80000100800 */
[----:B------:R-:W3:Y:S04]  /*33ad0*/  LDL R47, [R1+0x180c] ;  /* 0x00180c00012f7983 */ /* 0x000ee80000100800 */
[----:B-1----:R-:W2:Y:S01]  /*33ae0*/  LDL R41, [R1+0x1ee8] ;  /* 0x001ee80001297983 */ /* 0x002ea20000100800 */
[----:B------:R-:W-:Y:S01]  /*33af0*/  PRMT R39, RZ, 0x7610, R39 ;  /* 0x00007610ff277816 */ /* 0x000fe20000000027 */
[----:B0-----:R-:W-:-:S02]  /*33b00*/  @!P0 IMAD.MOV.U32 R2, RZ, RZ, R44 ;  /* 0x000000ffff028224 */ /* 0x001fc400078e002c */
[----:B------:R-:W-:Y:S01]  /*33b10*/  @!P0 IMAD.MOV.U32 R3, RZ, RZ, R45 ;  /* 0x000000ffff038224 */ /* 0x000fe200078e002d */
[----:B------:R-:W-:-:S04]  /*33b20*/  PRMT R38, RZ, 0x7610, R38 ;  /* 0x00007610ff267816 */ /* 0x000fc80000000026 */
[----:B------:R0:W2:Y:S01]  /*33b30*/  @!P0 LDG.E.U8 R39, desc[UR34][R2.64] ;  /* 0x0000002202278981 */ /* 0x0000a2000c1e1100 */
[----:B------:R-:W-:Y:S01]  /*33b40*/  PRMT R37, RZ, 0x7610, R37 ;  /* 0x00007610ff257816 */ /* 0x000fe20000000025 */
[----:B0-----:R-:W-:Y:S02]  /*33b50*/  @!P0 IMAD.MOV.U32 R2, RZ, RZ, R49 ;  /* 0x000000ffff028224 */ /* 0x001fe400078e0031 */
[----:B----4-:R-:W-:-:S05]  /*33b60*/  @!P0 IMAD.MOV.U32 R3, RZ, RZ, R50 ;  /* 0x000000ffff038224 */ /* 0x010fca00078e0032 */
[----:B------:R0:W4:Y:S02]  /*33b70*/  @!P0 LDG.E.U8 R38, desc[UR34][R2.64] ;  /* 0x0000002202268981 */ /* 0x000124000c1e1100 */
[----:B0-----:R-:W-:Y:S02]  /*33b80*/  @!P0 IMAD.MOV.U32 R2, RZ, RZ, R42 ;  /* 0x000000ffff028224 */ /* 0x001fe400078e002a */
[----:B------:R-:W-:-:S05]  /*33b90*/  @!P0 IMAD.MOV.U32 R3, RZ, RZ, R48 ;  /* 0x000000ffff038224 */ /* 0x000fca00078e0030 */
[----:B------:R3:W4:Y:S01]  /*33ba0*/  @!P0 LDG.E.U8 R37, desc[UR34][R2.64] ;  /* 0x0000002202258981 */ /* 0x000722000c1e1100 */
[----:B------:R-:W-:Y:S01]  /*33bb0*/  PRMT R36, RZ, 0x7610, R36 ;  /* 0x00007610ff247816 */ /* 0x000fe20000000024 */
[----:B---3--:R-:W-:Y:S02]  /*33bc0*/  @!P0 IMAD.MOV.U32 R3, RZ, RZ, R47 ;  /* 0x000000ffff038224 */ /* 0x008fe400078e002f */
[----:B--2---:R-:W-:-:S05]  /*33bd0*/  @!P0 IMAD.MOV.U32 R2, RZ, RZ, R41 ;  /* 0x000000ffff028224 */ /* 0x004fca00078e0029 */
[----:B------:R-:W2:Y:S04]  /*33be0*/  @!P0 LDG.E.U8 R36, desc[UR34][R2.64] ;  /* 0x0000002202248981 */ /* 0x000ea8000c1e1100 */
[----:B------:R0:W-:Y:S04]  /*33bf0*/  STL [R1+0x3804], R40 ;  /* 0x0038042801007387 */ /* 0x0001e80000100800 */
[----:B------:R-:W3:Y:S04]  /*33c00*/  LDL R46, [R1+0x1808] ;  /* 0x00180800012e7983 */ /* 0x000ee80000100800 */
[----:B------:R-:W3:Y:S04]  /*33c10*/  LDL R45, [R1+0x1ef0] ;  /* 0x001ef000012d7983 */ /* 0x000ee80000100800 */
[----:B------:R-:W3:Y:S04]  /*33c20*/  LDL R44, [R1+0x1804] ;  /* 0x00180400012c7983 */ /* 0x000ee80000100800 */
[----:B------:R-:W3:Y:S04]  /*33c30*/  LDL R43, [R1+0x1ef8] ;  /* 0x001ef800012b7983 */ /* 0x000ee80000100800 */
[----:B------:R-:W-:Y:S04]  /*33c40*/  STL [R1+0x3808], R39 ;  /* 0x0038082701007387 */ /* 0x000fe80000100800 */
[----:B----4-:R1:W-:Y:S04]  /*33c50*/  STL [R1+0x380c], R38 ;  /* 0x00380c2601007387 */ /* 0x0103e80000100800 */
[----:B------:R-:W4:Y:S04]  /*33c60*/  LDL R42, [R1+0x1800] ;  /* 0x00180000012a7983 */ /* 0x000f280000100800 */
[----:B0-----:R-:W4:Y:S04]  /*33c70*/  LDL R40, [R1+0x1f00] ;  /* 0x001f000001287983 */ /* 0x001f280000100800 */
[----:B------:R-:W-:Y:S04]  /*33c80*/  STL [R1+0x3810], R37 ;  /* 0x0038102501007387 */ /* 0x000fe80000100800 */
[----:B------:R-:W4:Y:S04]  /*33c90*/  LDL R47, [R1+0x17fc] ;  /* 0x0017fc00012f7983 */ /* 0x000f280000100800 */
[----:B-1----:R-:W4:Y:S04]  /*33ca0*/  LDL R38, [R1+0x1f08] ;  /* 0x001f080001267983 */ /* 0x002f280000100800 */
[----:B------:R-:W4:Y:S01]  /*33cb0*/  LDL R41, [R1+0x1f10] ;  /* 0x001f100001297983 */ /* 0x000f220000100800 */
[----:B------:R-:W-:-:S03]  /*33cc0*/  PRMT R35, RZ, 0x7610, R35 ;  /* 0x00007610ff237816 */ /* 0x000fc60000000023 */
[----:B--2---:R0:W-:Y:S04]  /*33cd0*/  STL [R1+0x3814], R36 ;  /* 0x0038142401007387 */ /* 0x0041e80000100800 */
[----:B0-----:R-:W2:Y:S01]  /*33ce0*/  LDL R36, [R1+0x17f8] ;  /* 0x0017f80001247983 */ /* 0x001ea20000100800 */
[----:B---3--:R-:W-:Y:S02]  /*33cf0*/  @!P0 IMAD.MOV.U32 R2, RZ, RZ, R45 ;  /* 0x000000ffff028224 */ /* 0x008fe400078e002d */
[----:B------:R-:W-:Y:S01]  /*33d00*/  @!P0 IMAD.MOV.U32 R3, RZ, RZ, R46 ;  /* 0x000000ffff038224 */ /* 0x000fe200078e002e */
[----:B------:R-:W-:Y:S02]  /*33d10*/  PRMT R34, RZ, 0x7610, R34 ;  /* 0x00007610ff227816 */ /* 0x000fe40000000022 */
[----:B------:R-:W-:-:S02]  /*33d20*/  PRMT R33, RZ, 0x7610, R33 ;  /* 0x00007610ff217816 */ /* 0x000fc40000000021 */
[----:B------:R-:W-:Y:S02]  /*33d30*/  PRMT R32, RZ, 0x7610, R32 ;  /* 0x00007610ff207816 */ /* 0x000fe40000000020 */
[----:B------:R-:W-:Y:S01]  /*33d40*/  PRMT R31, RZ, 0x7610, R31 ;  /* 0x00007610ff1f7816 */ /* 0x000fe2000000001f */
[----:B------:R0:W3:Y:S04]  /*33d50*/  @!P0 LDG.E.U8 R35, desc[UR34][R2.64] ;  /* 0x0000002202238981 */ /* 0x0000e8000c1e1100 */
[----:B------:R-:W3:Y:S01]  /*33d60*/  LDL R45, [R1+0x1f18] ;  /* 0x001f1800012d7983 */ /* 0x000ee20000100800 */
[----:B0-----:R-:W-:Y:S02]  /*33d70*/  @!P0 IMAD.MOV.U32 R2, RZ, RZ, R43 ;  /* 0x000000ffff028224 */ /* 0x001fe400078e002b */
[----:B------:R-:W-:-:S05]  /*33d80*/  @!P0 IMAD.MOV.U32 R3, RZ, RZ, R44 ;  /* 0x000000ffff038224 */ /* 0x000fca00078e002c */
[----:B------:R4:W3:Y:S02]  /*33d90*/  @!P0 LDG.E.U8 R34, desc[UR34][R2.64] ;  /* 0x0000002202228981 */ /* 0x0008e4000c1e1100 */
[----:B----4-:R-:W-:Y:S02]  /*33da0*/  @!P0 IMAD.MOV.U32 R2, RZ, RZ, R40 ;  /* 0x000000ffff028224 */ /* 0x010fe400078e0028 */
[----:B------:R-:W-:-:S05]  /*33db0*/  @!P0 IMAD.MOV.U32 R3, RZ, RZ, R42 ;  /* 0x000000ffff038224 */ /* 0x000fca00078e002a */
[----:B------:R0:W4:Y:S02]  /*33dc0*/  @!P0 LDG.E.U8 R33, desc[UR34][R2.64] ;  /* 0x0000002202218981 */ /* 0x000124000c1e1100 */
[----:B0-----:R-:W-:Y:S02]  /*33dd0*/  @!P0 IMAD.MOV.U32 R2, RZ, RZ, R38 ;  /* 0x000000ffff028224 */ /* 0x001fe400078e0026 */
[----:B------:R-:W-:-:S05]  /*33de0*/  @!P0 IMAD.MOV.U32 R3, RZ, RZ, R47 ;  /* 0x000000ffff038224 */ /* 0x000fca00078e002f */
[----:B------:R0:W4:Y:S02]  /*33df0*/  @!P0 LDG.E.U8 R32, desc[UR34][R2.64] ;  /* 0x0000002202208981 */ /* 0x000124000c1e1100 */
[----:B0-----:R-:W-:Y:S02]  /*33e00*/  @!P0 IMAD.MOV.U32 R2, RZ, RZ, R41 ;  /* 0x000000ffff028224 */ /* 0x001fe400078e0029 */
[----:B--2---:R-:W-:-:S05]  /*33e10*/  @!P0 IMAD.MOV.U32 R3, RZ, RZ, R36 ;  /* 0x000000ffff038224 */ /* 0x004fca00078e0024 */
[----:B------:R-:W2:Y:S04]  /*33e20*/  @!P0 LDG.E.U8 R31, desc[UR34][R2.64] ;  /* 0x00000022021f8981 */ /* 0x000ea8000c1e1100 */
[----:B---3--:R0:W-:Y:S04]  /*33e30*/  STL [R1+0x3818], R35 ;  /* 0x0038182301007387 */ /* 0x0081e80000100800 */
[----:B------:R-:W3:Y:S04]  /*33e40*/  LDL R46, [R1+0x1ee4] ;  /* 0x001ee400012e7983 */ /* 0x000ee80000100800 */
[----:B------:R-:W3:Y:S04]  /*33e50*/  LDL R44, [R1+0x1eec] ;  /* 0x001eec00012c7983 */ /* 0x000ee80000100800 */
[----:B------:R-:W3:Y:S04]  /*33e60*/  LDL R43, [R1+0x1f20] ;  /* 0x001f2000012b7983 */ /* 0x000ee80000100800 */
[----:B------:R-:W3:Y:S04]  /*33e70*/  LDL R39, [R1+0x1f28] ;  /* 0x001f280001277983 */ /* 0x000ee80000100800 */
[----:B------:R1:W-:Y:S04]  /*33e80*/  STL [R1+0x381c], R34 ;  /* 0x00381c2201007387 */ /* 0x0003e80000100800 */
[----:B------:R-:W3:Y:S04]  /*33e90*/  LDL R42, [R1+0x1ef4] ;  /* 0x001ef400012a7983 */ /* 0x000ee80000100800 */
[----:B------:R-:W3:Y:S04]  /*33ea0*/  LDL R40, [R1+0x1efc] ;  /* 0x001efc0001287983 */ /* 0x000ee80000100800 */
[----:B------:R-:W3:Y:S04]  /*33eb0*/  LDL R37, [R1+0x1f30] ;  /* 0x001f300001257983 */ /* 0x000ee80000100800 */
[----:B----4-:R4:W-:Y:S04]  /*33ec0*/  STL [R1+0x3820], R33 ;  /* 0x0038202101007387 */ /* 0x0109e80000100800 */
[----:B------:R-:W3:Y:S04]  /*33ed0*/  LDL R38, [R1+0x1f04] ;  /* 0x001f040001267983 */ /* 0x000ee80000100800 */
[----:B0-----:R-:W3:Y:S04]  /*33ee0*/  LDL R35, [R1+0x1f38] ;  /* 0x001f380001237983 */ /* 0x001ee80000100800 */
[----:B------:R0:W-:Y:S04]  /*33ef0*/  STL [R1+0x3824], R32 ;  /* 0x0038242001007387 */ /* 0x0001e80000100800 */
[----:B------:R-:W3:Y:S04]  /*33f00*/  LDL R36, [R1+0x1f40] ;  /* 0x001f400001247983 */ /* 0x000ee80000100800 */
[----:B------:R-:W3:Y:S04]  /*33f10*/  LDL R41, [R1+0x1f0c] ;  /* 0x001f0c0001297983 */ /* 0x000ee80000100800 */
[----:B--2---:R2:W-:Y:S04]  /*33f20*/  STL [R1+0x3828], R31 ;  /* 0x0038281f01007387 */ /* 0x0045e80000100800 */
[----:B-1----:R-:W3:Y:S04]  /*33f30*/  LDL R34, [R1+0x1f14] ;  /* 0x001f140001227983 */ /* 0x002ee80000100800 */
[----:B----4-:R-:W4:Y:S04]  /*33f40*/  LDL R33, [R1+0x1f48] ;  /* 0x001f480001217983 */ /* 0x010f280000100800 */
[----:B0-----:R-:W4:Y:S04]  /*33f50*/  LDL R32, [R1+0x1f1c] ;  /* 0x001f1c0001207983 */ /* 0x001f280000100800 */
[----:B--2---:R-:W2:Y:S01]  /*33f60*/  LDL R31, [R1+0x1f50] ;  /* 0x001f5000011f7983 */ /* 0x004ea20000100800 */
[----:B------:R-:W-:Y:S01]  /*33f70*/  PRMT R30, RZ, 0x7610, R30 ;  /* 0x00007610ff1e7816 */ /* 0x000fe2000000001e */
[----:B------:R-:W-:-:S02]  /*33f80*/  @!P0 IMAD.MOV.U32 R2, RZ, RZ, R45 ;  /* 0x000000ffff028224 */ /* 0x000fc400078e002d */
[----:B---3--:R-:W-:Y:S01]  /*33f90*/  @!P0 IMAD.MOV.U32 R3, RZ, RZ, R46 ;  /* 0x000000ffff038224 */ /* 0x008fe200078e002e */
[----:B------:R-:W-:Y:S02]  /*33fa0*/  PRMT R29, RZ, 0x7610, R29 ;  /* 0x00007610ff1d7816 */ /* 0x000fe4000000001d */
[----:B------:R-:W-:Y:S02]  /*33fb0*/  PRMT R28, RZ, 0x7610, R28 ;  /* 0x00007610ff1c7816 */ /* 0x000fe4000000001c */
[----:B------:R-:W-:Y:S02]  /*33fc0*/  PRMT R27, RZ, 0x7610, R27 ;  /* 0x00007610ff1b7816 */ /* 0x000fe4000000001b */
[----:B------:R-:W-:Y:S01]  /*33fd0*/  PRMT R26, RZ, 0x7610, R26 ;  /* 0x00007610ff1a7816 */ /* 0x000fe2000000001a */
[----:B------:R0:W3:Y:S01]  /*33fe0*/  @!P0 LDG.E.U8 R30, desc[UR34][R2.64] ;  /* 0x00000022021e8981 */ /* 0x0000e2000c1e1100 */
[----:B------:R-:W-:Y:S02]  /*33ff0*/  PRMT R25, RZ, 0x7610, R25 ;  /* 0x00007610ff197816 */ /* 0x000fe40000000019 */
[----:B------:R-:W-:-:S02]  /*34000*/  PRMT R24, RZ, 0x7610, R24 ;  /* 0x00007610ff187816 */ /* 0x000fc40000000018 */
[----:B------:R-:W-:Y:S02]  /*34010*/  PRMT R23, RZ, 0x7610, R23 ;  /* 0x00007610ff177816 */ /* 0x000fe40000000017 */
[----:B------:R-:W-:Y:S02]  /*34020*/  PRMT R22, RZ, 0x7610, R22 ;  /* 0x00007610ff167816 */ /* 0x000fe40000000016 */
[----:B------:R-:W-:Y:S02]  /*34030*/  PRMT R21, RZ, 0x7610, R21 ;  /* 0x00007610ff157816 */ /* 0x000fe40000000015 */
[----:B------:R-:W-:Y:S02]  /*34040*/  PRMT R20, RZ, 0x7610, R20 ;  /* 0x00007610ff147816 */ /* 0x000fe40000000014 */
[----:B------:R-:W-:Y:S02]  /*34050*/  PRMT R19, RZ, 0x7610, R19 ;  /* 0x00007610ff137816 */ /* 0x000fe40000000013 */
[----:B------:R-:W-:Y:S01]  /*34060*/  PRMT R18, RZ, 0x7610, R18 ;  /* 0x00007610ff127816 */ /* 0x000fe20000000012 */
[----:B------:R-:W3:Y:S01]  /*34070*/  LDL R45, [R1+0x1f70] ;  /* 0x001f7000012d7983 */ /* 0x000ee20000100800 */
[----:B0-----:R-:W-:-:S02]  /*34080*/  @!P0 IMAD.MOV.U32 R2, RZ, RZ, R43 ;  /* 0x000000ffff028224 */ /* 0x001fc400078e002b */
[----:B------:R-:W-:Y:S01]  /*34090*/  @!P0 IMAD.MOV.U32 R3, RZ, RZ, R44 ;  /* 0x000000ffff038224 */ /* 0x000fe200078e002c */
[----:B------:R-:W3:Y:S04]  /*340a0*/  LDL R46, [R1+0x1f3c] ;  /* 0x001f3c00012e7983 */ /* 0x000ee80000100800 */
[----:B------:R-:W3:Y:S04]  /*340b0*/  LDL R44, [R1+0x1f64] ;  /* 0x001f6400012c7983 */ /* 0x000ee80000100800 */
[----:B------:R0:W3:Y:S04]  /*340c0*/  @!P0 LDG.E.U8 R29, desc[UR34][R2.64] ;  /* 0x00000022021d8981 */ /* 0x0000e8000c1e1100 */
[----:B------:R-:W3:Y:S01]  /*340d0*/  LDL R43, [R1+0x1f98] ;  /* 0x001f9800012b7983 */ /* 0x000ee20000100800 */
[----:B0-----:R-:W-:-:S02]  /*340e0*/  @!P0 IMAD.MOV.U32 R2, RZ, RZ, R39 ;  /* 0x000000ffff028224 */ /* 0x001fc400078e0027 */
[----:B------:R-:W-:Y:S01]  /*340f0*/  @!P0 IMAD.MOV.U32 R3, RZ, RZ, R42 ;  /* 0x000000ffff038224 */ /* 0x000fe200078e002a */
[----:B------:R-:W3:Y:S04]  /*34100*/  LDL R39, [R1+0x1f58] ;  /* 0x001f580001277983 */ /* 0x000ee80000100800 */
[----:B------:R-:W3:Y:S04]  /*34110*/  LDL R42, [R1+0x1f44] ;  /* 0x001f4400012a7983 */ /* 0x000ee80000100800 */
[----:B------:R0:W3:Y:S02]  /*34120*/  @!P0 LDG.E.U8 R28, desc[UR34][R2.64] ;  /* 0x00000022021c8981 */ /* 0x0000e4000c1e1100 */
        /* <DEDUP_REMOVED lines=11> */
[----:B------:R-:W3:Y:S01]  /*341e0*/  LDL R36, [R1+0x1f34] ;  /* 0x001f340001247983 */ /* 0x000ee20000100800 */
[----:B------:R-:W-:-:S03]  /*341f0*/  @!P0 IMAD.MOV.U32 R3, RZ, RZ, R41 ;  /* 0x000000ffff038224 */ /* 0x000fc600078e0029 */
[----:B------:R-:W3:Y:S04]  /*34200*/  LDL R41, [R1+0x1f78] ;  /* 0x001f780001297983 */ /* 0x000ee80000100800 */
[----:B------:R0:W3:Y:S02]  /*34210*/  @!P0 LDG.E.U8 R25, desc[UR34][R2.64] ;  /* 0x0000002202198981 */ /* 0x0000e4000c1e1100 */
[----:B0-----:R-:W-:Y:S02]  /*34220*/  @!P0 IMAD.MOV.U32 R3, RZ, RZ, R34 ;  /* 0x000000ffff038224 */ /* 0x001fe400078e0022 */
[----:B----4-:R-:W-:Y:S01]  /*34230*/  @!P0 IMAD.MOV.U32 R2, RZ, RZ, R33 ;  /* 0x000000ffff028224 */ /* 0x010fe200078e0021 */
[----:B------:R-:W4:Y:S04]  /*34240*/  LDL R34, [R1+0x1f4c] ;  /* 0x001f4c0001227983 */ /* 0x000f280000100800 */
[----:B------:R-:W4:Y:S04]  /*34250*/  LDL R33, [R1+0x1f80] ;  /* 0x001f800001217983 */ /* 0x000f280000100800 */
[----:B------:R2:W4:Y:S02]  /*34260*/  @!P0 LDG.E.U8 R24, desc[UR34][R2.64] ;  /* 0x0000002202188981 */ /* 0x000524000c1e1100 */
[----:B--2---:R-:W-:-:S02]  /*34270*/  @!P0 IMAD.MOV.U32 R2, RZ, RZ, R31 ;  /* 0x000000ffff028224 */ /* 0x004fc400078e001f */
[----:B------:R-:W2:Y:S01]  /*34280*/  LDL R31, [R1+0x1f88] ;  /* 0x001f8800011f7983 */ /* 0x000ea20000100800 */
[----:B------:R-:W-:-:S03]  /*34290*/  @!P0 IMAD.MOV.U32 R3, RZ, RZ, R32 ;  /* 0x000000ffff038224 */ /* 0x000fc600078e0020 */
[----:B------:R-:W2:Y:S04]  /*342a0*/  LDL R32, [R1+0x1f54] ;  /* 0x001f540001207983 */ /* 0x000ea80000100800 */
[----:B------:R3:W2:Y:S02]  /*342b0*/  @!P0 LDG.E.U8 R23, desc[UR34][R2.64] ;  /* 0x0000002202178981 */ /* 0x0006a4000c1e1100 */
[----:B---3--:R-:W-:Y:S02]  /*342c0*/  @!P0 IMAD.MOV.U32 R2, RZ, RZ, R39 ;  /* 0x000000ffff028224 */ /* 0x008fe400078e0027 */
[----:B------:R-:W3:Y:S01]  /*342d0*/  LDL R39, [R1+0x1f90] ;  /* 0x001f900001277983 */ /* 0x000ee20000100800 */
[----:B------:R-:W-:-:S03]  /*342e0*/  @!P0 IMAD.MOV.U32 R3, RZ, RZ, R40 ;  /* 0x000000ffff038224 */ /* 0x000fc600078e0028 */
[----:B------:R-:W3:Y:S04]  /*342f0*/  LDL R40, [R1+0x1f5c] ;  /* 0x001f5c0001287983 */ /* 0x000ee80000100800 */
[----:B------:R0:W3:Y:S02]  /*34300*/  @!P0 LDG.E.U8 R22, desc[UR34][R2.64] ;  /* 0x0000002202168981 */ /* 0x0000e4000c1e1100 */
[----:B0-----:R-:W-:Y:S02]  /*34310*/  @!P0 IMAD.MOV.U32 R2, RZ, RZ, R37 ;  /* 0x000000ffff028224 */ /* 0x001fe400078e0025 */
        /* <DEDUP_REMOVED lines=11> */
[----:B------:R-:W-:Y:S01]  /*343d0*/  PRMT R17, RZ, 0x7610, R17 ;  /* 0x00007610ff117816 */ /* 0x000fe20000000011 */
[----:B------:R-:W3:Y:S04]  /*343e0*/  LDL R41, [R1+0x1fa0] ;  /* 0x001fa00001297983 */ /* 0x000ee80000100800 */
[----:B------:R4:W3:Y:S04]  /*343f0*/  @!P0 LDG.E.U8 R19, desc[UR34][R2.64] ;  /* 0x0000002202138981 */ /* 0x0008e8000c1e1100 */
[----:B------:R-:W3:Y:S01]  /*34400*/  LDL R42, [R1+0x1f6c] ;  /* 0x001f6c00012a7983 */ /* 0x000ee20000100800 */
[----:B----4-:R-:W-:-:S02]  /*34410*/  @!P0 IMAD.MOV.U32 R3, RZ, RZ, R34 ;  /* 0x000000ffff038224 */ /* 0x010fc400078e0022 */
[----:B------:R-:W-:Y:S01]  /*34420*/  @!P0 IMAD.MOV.U32 R2, RZ, RZ, R33 ;  /* 0x000000ffff028224 */ /* 0x000fe200078e0021 */
[----:B------:R-:W4:Y:S04]  /*34430*/  LDL R34, [R1+0x1f94] ;  /* 0x001f940001227983 */ /* 0x000f280000100800 */
[----:B------:R-:W4:Y:S04]  /*34440*/  LDL R33, [R1+0x1fd8] ;  /* 0x001fd80001217983 */ /* 0x000f280000100800 */
[----:B------:R2:W4:Y:S02]  /*34450*/  @!P0 LDG.E.U8 R18, desc[UR34][R2.64] ;  /* 0x0000002202128981 */ /* 0x000524000c1e1100 */
[----:B--2---:R-:W-:-:S02]  /*34460*/  @!P0 IMAD.MOV.U32 R2, RZ, RZ, R31 ;  /* 0x000000ffff028224 */ /* 0x004fc400078e001f */
[----:B------:R-:W2:Y:S01]  /*34470*/  LDL R31, [R1+0x1fd4] ;  /* 0x001fd400011f7983 */ /* 0x000ea20000100800 */
[----:B------:R-:W-:-:S03]  /*34480*/  @!P0 IMAD.MOV.U32 R3, RZ, RZ, R32 ;  /* 0x000000ffff038224 */ /* 0x000fc600078e0020 */
[----:B------:R-:W2:Y:S01]  /*34490*/  LDL R32, [R1+0x1f9c] ;  /* 0x001f9c0001207983 */ /* 0x000ea20000100800 */
[----:B------:R-:W-:-:S03]  /*344a0*/  PRMT R16, RZ, 0x7610, R16 ;  /* 0x00007610ff107816 */ /* 0x000fc60000000010 */
[----:B------:R3:W2:Y:S01]  /*344b0*/  @!P0 LDG.E.U8 R17, desc[UR34][R2.64] ;  /* 0x0000002202118981 */ /* 0x0006a2000c1e1100 */
[----:B------:R-:W-:Y:S02]  /*344c0*/  PRMT R15, RZ, 0x7610, R15 ;  /* 0x00007610ff0f7816 */ /* 0x000fe4000000000f */
[----:B------:R-:W-:Y:S02]  /*344d0*/  PRMT R14, RZ, 0x7610, R14 ;  /* 0x00007610ff0e7816 */ /* 0x000fe4000000000e */
[----:B------:R-:W-:Y:S01]  /*344e0*/  PRMT R13, RZ, 0x7610, R13 ;  /* 0x00007610ff0d7816 */ /* 0x000fe2000000000d */
        /* <DEDUP_REMOVED lines=24> */
[----:B------:R-:W-:Y:S02]  /*34670*/  PRMT R12, RZ, 0x7610, R12 ;  /* 0x00007610ff0c7816 */ /* 0x000fe4000000000c */
[----:B------:R-:W-:-:S04]  /*34680*/  PRMT R11, RZ, 0x7610, R11 ;  /* 0x00007610ff0b7816 */ /* 0x000fc8000000000b */
[----:B------:R0:W2:Y:S01]  /*34690*/  @!P0 LDG.E.U8 R12, desc[UR34][R2.64] ;  /* 0x00000022020c8981 */ /* 0x0000a2000c1e1100 */
[----:B------:R-:W-:Y:S01]  /*346a0*/  PRMT R10, RZ, 0x7610, R10 ;  /* 0x00007610ff0a7816 */ /* 0x000fe2000000000a */
[----:B0-----:R-:W-:Y:S02]  /*346b0*/  @!P0 IMAD.MOV.U32 R2, RZ, RZ, R45 ;  /* 0x000000ffff028224 */ /* 0x001fe400078e002d */
[----:B------:R-:W-:-:S05]  /*346c0*/  @!P0 IMAD.MOV.U32 R3, RZ, RZ, R46 ;  /* 0x000000ffff038224 */ /* 0x000fca00078e002e */
        /* <DEDUP_REMOVED lines=10> */
[----:B---3--:R-:W-:Y:S02]  /*34770*/  @!P0 IMAD.MOV.U32 R2, RZ, RZ, R39 ;  /* 0x000000ffff028224 */ /* 0x008fe400078e0027 */
[----:B------:R-:W-:-:S05]  /*34780*/  @!P0 IMAD.MOV.U32 R3, RZ, RZ, R40 ;  /* 0x000000ffff038224 */ /* 0x000fca00078e0028 */
[----:B------:R0:W3:Y:S01]  /*34790*/  @!P0 LDG.E.U8 R8, desc[UR34][R2.64] ;  /* 0x0000002202088981 */ /* 0x0000e2000c1e1100 */
[----:B------:R-:W-:Y:S01]  /*347a0*/  PRMT R6, RZ, 0x7610, R6 ;  /* 0x00007610ff067816 */ /* 0x000fe20000000006 */
[----:B0-----:R-:W-:Y:S02]  /*347b0*/  @!P0 IMAD.MOV.U32 R2, RZ, RZ, R37 ;  /* 0x000000ffff028224 */ /* 0x001fe400078e0025 */
[----:B------:R-:W-:-:S05]  /*347c0*/  @!P0 IMAD.MOV.U32 R3, RZ, RZ, R38 ;  /* 0x000000ffff038224 */ /* 0x000fca00078e0026 */
[----:B------:R0:W3:Y:S01]  /*347d0*/  @!P0 LDG.E.U8 R7, desc[UR34][R2.64] ;  /* 0x0000002202078981 */ /* 0x0000e2000c1e1100 */
[----:B------:R-:W-:Y:S01]  /*347e0*/  PRMT R5, RZ, 0x7610, R5 ;  /* 0x00007610ff057816 */ /* 0x000fe20000000005 */
[----:B0-----:R-:W-:Y:S02]  /*347f0*/  @!P0 IMAD.MOV.U32 R2, RZ, RZ, R35 ;  /* 0x000000ffff028224 */ /* 0x001fe400078e0023 */
[----:B------:R-:W-:-:S05]  /*34800*/  @!P0 IMAD.MOV.U32 R3, RZ, RZ, R36 ;  /* 0x000000ffff038224 */ /* 0x000fca00078e0024 */
[----:B------:R4:W3:Y:S02]  /*34810*/  @!P0 LDG.E.U8 R6, desc[UR34][R2.64] ;  /* 0x0000002202068981 */ /* 0x0008e4000c1e1100 */
[----:B----4-:R-:W-:Y:S02]  /*34820*/  @!P0 IMAD.MOV.U32 R3, RZ, RZ, R34 ;  /* 0x000000ffff038224 */ /* 0x010fe400078e0022 */
[----:B------:R-:W-:Y:S02]  /*34830*/  @!P0 IMAD.MOV.U32 R2, RZ, RZ, R33 ;  /* 0x000000ffff028224 */ /* 0x000fe400078e0021 */
[----:B------:R-:W-:Y:S04]  /*34840*/  LDS.U8 R33, [R0+UR4+0x8] ;  /* 0x0000080400217984 */ /* 0x000fe80008000000 */
[----:B------:R2:W4:Y:S02]  /*34850*/  @!P0 LDG.E.U8 R5, desc[UR34][R2.64] ;  /* 0x0000002202058981 */ /* 0x000524000c1e1100 */
[----:B--2---:R-:W-:-:S02]  /*34860*/  @!P0 IMAD.MOV.U32 R2, RZ, RZ, R31 ;  /* 0x000000ffff028224 */ /* 0x004fc400078e001f */
[----:B------:R-:W0:Y:S01]  /*34870*/  LDS.U8 R31, [R0+UR4+0x110] ;  /* 0x00011004001f7984 */ /* 0x000e220008000000 */
[----:B------:R-:W-:-:S03]  /*34880*/  @!P0 IMAD.MOV.U32 R3, RZ, RZ, R32 ;  /* 0x000000ffff038224 */ /* 0x000fc600078e0020 */
[----:B------:R-:W1:Y:S04]  /*34890*/  LDS.U8 R32, [R0+UR4+0x198] ;  /* 0x0001980400207984 */ /* 0x000e680008000000 */
[----:B0-----:R-:W-:Y:S04]  /*348a0*/  STL [R1+0x2040], R31 ;  /* 0x0020401f01007387 */ /* 0x001fe80000100800 */
[----:B------:R-:W0:Y:S04]  /*348b0*/  LDS.U8 R31, [R0+UR4+0x80] ;  /* 0x00008004001f7984 */ /* 0x000e280008000000 */
[----:B-1----:R-:W-:Y:S04]  /*348c0*/  STL [R1+0x203c], R32 ;  /* 0x00203c2001007387 */ /* 0x002fe80000100800 */
[----:B------:R-:W1:Y:S04]  /*348d0*/  LDS.U8 R32, [R0+UR4+0x118] ;  /* 0x0001180400207984 */ /* 0x000e680008000000 */
[----:B------:R-:W-:Y:S04]  /*348e0*/  STL [R1+0x133c], R33 ;  /* 0x00133c2101007387 */ /* 0x000fe80000100800 */
[----:B------:R-:W2:Y:S04]  /*348f0*/  LDS.U8 R33, [R0+UR4+0x190] ;  /* 0x0001900400217984 */ /* 0x000ea80008000000 */
[----:B0-----:R-:W-:Y:S04]  /*34900*/  STL [R1+0x1338], R31 ;  /* 0x0013381f01007387 */ /* 0x001fe80000100800 */
[----:B------:R-:W0:Y:S04]  /*34910*/  LDS.U8 R31, [R0+UR4+0x800] ;  /* 0x00080004001f7984 */ /* 0x000e280008000000 */
[----:B-1----:R-:W-:Y:S04]  /*34920*/  STL [R1+0x2048], R32 ;  /* 0x0020482001007387 */ /* 0x002fe80000100800 */
[----:B------:R-:W1:Y:S04]  /*34930*/  LDS.U8 R32, [R0+UR4+0x888] ;  /* 0x0008880400207984 */ /* 0x000e680008000000 */
[----:B--2---:R-:W-:Y:S04]  /*34940*/  STL [R1+0x2044], R33 ;  /* 0x0020442101007387 */ /* 0x004fe80000100800 */
        /* <DEDUP_REMOVED lines=39> */
[----:B-1----:R1:W-:Y:S04]  /*34bc0*/  STL [R1+0x206c], R32 ;  /* 0x00206c2001007387 */ /* 0x0023e80000100800 */
[----:B--2---:R-:W-:Y:S04]  /*34bd0*/  STL [R1+0x138c], R33 ;  /* 0x00138c2101007387 */ /* 0x004fe80000100800 */
[----:B------:R-:W2:Y:S01]  /*34be0*/  LDS.U8 R33, [R0+UR4+0x908] ;  /* 0x0009080400217984 */ /* 0x000ea20008000000 */
[----:B------:R-:W-:-:S02]  /*34bf0*/  PRMT R4, RZ, 0x7610, R4 ;  /* 0x00007610ff047816 */ /* 0x000fc40000000004 */
[----:B-1----:R-:W-:-:S04]  /*34c00*/  LOP3.LUT R32, R0, 0x20, RZ, 0x3c, !PT ;  /* 0x0000002000207812 */ /* 0x002fc800078e3cff */
[----:B------:R1:W3:Y:S04]  /*34c10*/  @!P0 LDG.E.U8 R4, desc[UR34][R2.64] ;  /* 0x0000002202048981 */ /* 0x0002e8000c1e1100 */
[----:B------:R-:W-:Y:S04]  /*34c20*/  LDS.U8 R34, [R32+UR4+0x100] ;  /* 0x0001000420227984 */ /* 0x000fe80008000000 */
[----:B-1----:R-:W-:Y:S04]  /*34c30*/  LDS.U8 R3, [R0+UR4] ;  /* 0x0000000400037984 */ /* 0x002fe80008000000 */
[----:B------:R-:W-:Y:S04]  /*34c40*/  LDS.U8 R2, [R0+UR4+0x88] ;  /* 0x0000880400027984 */ /* 0x000fe80008000000 */
[----:B0-----:R-:W-:Y:S04]  /*34c50*/  STL [R1+0x1388], R31 ;  /* 0x0013881f01007387 */ /* 0x001fe80000100800 */
[----:B------:R-:W0:Y:S04]  /*34c60*/  LDS.U8 R31, [R0+UR4+0x980] ;  /* 0x00098004001f7984 */ /* 0x000e280008000000 */
[----:B------:R-:W-:Y:S04]  /*34c70*/  STL [R1+0x2b70], R0 ;  /* 0x002b700001007387 */ /* 0x000fe80000100800 */
[----:B------:R-:W-:Y:S04]  /*34c80*/  LDS.U8 R0, [R32+UR4+0x88] ;  /* 0x0000880420007984 */ /* 0x000fe80008000000 */
[----:B--2---:R-:W-:Y:S04]  /*34c90*/  STL [R1+0x2078], R33 ;  /* 0x0020782101007387 */ /* 0x004fe80000100800 */
[----:B------:R-:W1:Y:S04]  /*34ca0*/  LDS.U8 R33, [R32+UR4] ;  /* 0x0000000420217984 */ /* 0x000e680008000000 */
        /* <DEDUP_REMOVED lines=27> */
[----:B--2---:R-:W-:Y:S04]  /*34e60*/  STL [R1+0x13a8], R0 ;  /* 0x0013a80001007387 */ /* 0x004fe80000100800 */
[----:B------:R-:W1:Y:S04]  /*34e70*/  LDS.U8 R33, [R32+UR4+0x990] ;  /* 0x0009900420217984 */ /* 0x000e680008000000 */
[----:B------:R-:W2:Y:S04]  /*34e80*/  LDS.U8 R0, [R32+UR4+0x10] ;  /* 0x0000100420007984 */ /* 0x000ea80008000000 */
[----:B0-----:R0:W-:Y:S04]  /*34e90*/  STL [R1+0x2098], R31 ;  /* 0x0020981f01007387 */ /* 0x0011e80000100800 */
[----:B0-----:R-:W3:Y:S04]  /*34ea0*/  LDL R31, [R1+0x2140] ;  /* 0x00214000011f7983 */ /* 0x001ee80000100800 */
[----:B-1----:R-:W-:Y:S04]  /*34eb0*/  STL [R1+0x2094], R33 ;  /* 0x0020942101007387 */ /* 0x002fe80000100800 */
[----:B------:R-:W0:Y:S04]  /*34ec0*/  LDS.U8 R33, [R32+UR4+0x98] ;  /* 0x0000980420217984 */ /* 0x000e280008000000 */
[----:B--2---:R-:W-:Y:S04]  /*34ed0*/  STL [R1+0x13b8], R0 ;  /* 0x0013b80001007387 */ /* 0x004fe80000100800 */
[----:B------:R-:W1:Y:S04]  /*34ee0*/  LDS.U8 R0, [R32+UR4+0x188] ;  /* 0x0001880420007984 */ /* 0x000e680008000000 */
[----:B0-----:R-:W-:Y:S04]  /*34ef0*/  STL [R1+0x13b4], R33 ;  /* 0x0013b42101007387 */ /* 0x001fe80000100800 */
[----:B------:R-:W0:Y:S04]  /*34f00*/  LDS.U8 R33, [R32+UR4+0x18] ;  /* 0x0000180420217984 */ /* 0x000e280008000000 */
[----:B------:R-:W-:Y:S04]  /*34f10*/  STL [R1+0x20a0], R34 ;  /* 0x0020a02201007387 */ /* 0x000fe80000100800 */
[----:B------:R-:W2:Y:S04]  /*34f20*/  LDS.U8 R34, [R32+UR4+0x90] ;  /* 0x0000900420227984 */ /* 0x000ea80008000000 */
[----:B-1----:R-:W-:Y:S04]  /*34f30*/  STL [R1+0x209c], R0 ;  /* 0x00209c0001007387 */ /* 0x002fe80000100800 */
[----:B------:R-:W1:Y:S04]  /*34f40*/  LDS.U8 R0, [R32+UR4+0x108] ;  /* 0x0001080420007984 */ /* 0x000e680008000000 */
[----:B0-----:R-:W-:Y:S04]  /*34f50*/  STL [R1+0x13c0], R33 ;  /* 0x0013c02101007387 */ /* 0x001fe80000100800 */
[----:B------:R-:W0:Y:S04]  /*34f60*/  LDS.U8 R33, [R32+UR4+0x180] ;  /* 0x0001800420217984 */ /* 0x000e280008000000 */
[----:B--2---:R-:W-:Y:S04]  /*34f70*/  STL [R1+0x13bc], R34 ;  /* 0x0013bc2201007387 */ /* 0x004fe80000100800 */
        /* <DEDUP_REMOVED lines=16> */
[----:B--2---:R-:W-:Y:S04]  /*35080*/  STL [R1+0x20b8], R34 ;  /* 0x0020b82201007387 */ /* 0x004fe80000100800 */
[----:B-1----:R-:W-:Y:S04]  /*35090*/  STL [R1+0x20b4], R0 ;  /* 0x0020b40001007387 */ /* 0x002fe80000100800 */
[----:B---3--:R-:W0:Y:S04]  /*350a0*/  LDS.U8 R33, [R31+UR4] ;  /* 0x000000041f217984 */ /* 0x008e280008000000 */
[----:B------:R-:W1:Y:S04]  /*350b0*/  LDS.U8 R32, [R31+UR4+0x88] ;  /* 0x000088041f207984 */ /* 0x000e680008000000 */
[----:B------:R-:W2:Y:S04]  /*350c0*/  LDS.U8 R0, [R31+UR4+0x110] ;  /* 0x000110041f007984 */ /* 0x000ea80008000000 */
[----:B------:R-:W-:Y:S04]  /*350d0*/  LDS.U8 R34, [R31+UR4+0x98] ;  /* 0x000098041f227984 */ /* 0x000fe80008000000 */
        /* <DEDUP_REMOVED lines=25> */
[----:B-1----:R-:W-:Y:S04]  /*35270*/  STL [R1+0x13ec], R32 ;  /* 0x0013ec2001007387 */ /* 0x002fe80000100800 */
[----:B------:R-:W0:Y:S04]  /*35280*/  LDS.U8 R33, [R31+UR4+0x990] ;  /* 0x000990041f217984 */ /* 0x000e280008000000 */
[----:B------:R-:W1:Y:S04]  /*35290*/  LDS.U8 R32, [R31+UR4+0x10] ;  /* 0x000010041f207984 */ /* 0x000e680008000000 */
[----:B--2---:R2:W-:Y:S04]  /*352a0*/  STL [R1+0x20d8], R0 ;  /* 0x0020d80001007387 */ /* 0x0045e80000100800 */
[----:B--2---:R-:W2:Y:S04]  /*352b0*/  LDL R0, [R1+0x213c] ;  /* 0x00213c0001007983 */ /* 0x004ea80000100800 */
[----:B0-----:R-:W-:Y:S04]  /*352c0*/  STL [R1+0x20d4], R33 ;  /* 0x0020d42101007387 */ /* 0x001fe80000100800 */
[----:B------:R-:W0:Y:S04]  /*352d0*/  LDS.U8 R33, [R31+UR4+0x100] ;  /* 0x000100041f217984 */ /* 0x000e280008000000 */
[----:B-1----:R-:W-:Y:S04]  /*352e0*/  STL [R1+0x1fe0], R32 ;  /* 0x001fe02001007387 */ /* 0x002fe80000100800 */
[----:B------:R-:W1:Y:S04]  /*352f0*/  LDS.U8 R32, [R31+UR4+0x188] ;  /* 0x000188041f207984 */ /* 0x000e680008000000 */
[----:B------:R-:W-:Y:S04]  /*35300*/  STL [R1+0x1fdc], R34 ;  /* 0x001fdc2201007387 */ /* 0x000fe80000100800 */
[----:B------:R-:W3:Y:S04]  /*35310*/  LDS.U8 R34, [R31+UR4+0x18] ;  /* 0x000018041f227984 */ /* 0x000ee80008000000 */
[----:B0-----:R-:W-:Y:S04]  /*35320*/  STL [R1+0x20e0], R33 ;  /* 0x0020e02101007387 */ /* 0x001fe80000100800 */
[----:B------:R-:W0:Y:S04]  /*35330*/  LDS.U8 R33, [R31+UR4+0x90] ;  /* 0x000090041f217984 */ /* 0x000e280008000000 */
[----:B-1----:R-:W-:Y:S04]  /*35340*/  STL [R1+0x20dc], R32 ;  /* 0x0020dc2001007387 */ /* 0x002fe80000100800 */
[----:B------:R-:W1:Y:S04]  /*35350*/  LDS.U8 R32, [R31+UR4+0x108] ;  /* 0x000108041f207984 */ /* 0x000e680008000000 */
[----:B---3--:R-:W-:Y:S04]  /*35360*/  STL [R1+0x1fe8], R34 ;  /* 0x001fe82201007387 */ /* 0x008fe80000100800 */
        /* <DEDUP_REMOVED lines=18> */
[----:B0-----:R-:W-:Y:S04]  /*35490*/  STL [R1+0x20f8], R33 ;  /* 0x0020f82101007387 */ /* 0x001fe80000100800 */
[----:B-1----:R-:W-:Y:S04]  /*354a0*/  STL [R1+0x20f4], R32 ;  /* 0x0020f42001007387 */ /* 0x002fe80000100800 */
[----:B--2---:R-:W0:Y:S04]  /*354b0*/  LDS.U8 R31, [R0+UR4] ;  /* 0x00000004001f7984 */ /* 0x004e280008000000 */
[----:B------:R-:W1:Y:S04]  /*354c0*/  LDS.U8 R33, [R0+UR4+0x88] ;  /* 0x0000880400217984 */ /* 0x000e680008000000 */
        /* <DEDUP_REMOVED lines=16> */
[----:B------:R-:W3:Y:S04]  /*355d0*/  LDL.LU R54, [R1+0x1334] ;  /* 0x0013340001367983 */ /* 0x000ee80000300800 */
[----:B--2---:R-:W-:Y:S04]  /*355e0*/  STL [R1+0x2010], R32 ;  /* 0x0020102001007387 */ /* 0x004fe80000100800 */
[----:B------:R-:W2:Y:S04]  /*355f0*/  LDL.LU R55, [R1+0x1330] ;  /* 0x0013300001377983 */ /* 0x000ea80000300800 */
[----:B------:R-:W1:Y:S04]  /*35600*/  LDS.U8 R32, [R0+UR4+0x910] ;  /* 0x0009100400207984 */ /* 0x000e680008000000 */
[----:B------:R-:W-:Y:S04]  /*35610*/  LDS.U8 R33, [R0+UR4+0x808] ;  /* 0x0008080400217984 */ /* 0x000fe80008000000 */
[----:B0-----:R-:W-:Y:S04]  /*35620*/  STL [R1+0x200c], R31 ;  /* 0x00200c1f01007387 */ /* 0x001fe80000100800 */
[----:B------:R-:W0:Y:S04]  /*35630*/  LDS.U8 R31, [R0+UR4+0x998] ;  /* 0x00099804001f7984 */ /* 0x000e280008000000 */
[----:B------:R-:W2:Y:S04]  /*35640*/  LDL.LU R56, [R1+0x1328] ;  /* 0x0013280001387983 */ /* 0x000ea80000300800 */
[----:B------:R-:W2:Y:S04]  /*35650*/  LDL.LU R58, [R1+0x1324] ;  /* 0x00132400013a7983 */ /* 0x000ea80000300800 */
[----:B------:R-:W2:Y:S04]  /*35660*/  LDL.LU R59, [R1+0x1310] ;  /* 0x00131000013b7983 */ /* 0x000ea80000300800 */
[----:B------:R-:W2:Y:S04]  /*35670*/  LDL.LU R60, [R1+0x130c] ;  /* 0x00130c00013c7983 */ /* 0x000ea80000300800 */
[----:B------:R-:W2:Y:S04]  /*35680*/  LDL.LU R61, [R1+0x1308] ;  /* 0x00130800013d7983 */ /* 0x000ea80000300800 */
[----:B-1----:R-:W-:Y:S04]  /*35690*/  STL [R1+0x2110], R32 ;  /* 0x0021102001007387 */ /* 0x002fe80000100800 */
[----:B------:R-:W1:Y:S04]  /*356a0*/  LDS.U8 R32, [R0+UR4+0x880] ;  /* 0x0008800400207984 */ /* 0x000e680008000000 */
[----:B0-----:R-:W-:Y:S04]  /*356b0*/  STL [R1+0x210c], R31 ;  /* 0x00210c1f01007387 */ /* 0x001fe80000100800 */
[----:B------:R-:W0:Y:S04]  /*356c0*/  LDS.U8 R31, [R0+UR4+0x918] ;  /* 0x00091804001f7984 */ /* 0x000e280008000000 */
[----:B------:R-:W-:Y:S04]  /*356d0*/  STL [R1+0x2018], R33 ;  /* 0x0020182101007387 */ /* 0x000fe80000100800 */
[----:B------:R-:W4:Y:S04]  /*356e0*/  LDS.U8 R33, [R0+UR4+0x990] ;  /* 0x0009900400217984 */ /* 0x000f280008000000 */
[----:B-1----:R-:W-:Y:S04]  /*356f0*/  STL [R1+0x2014], R32 ;  /* 0x0020142001007387 */ /* 0x002fe80000100800 */
[----:B------:R-:W1:Y:S04]  /*35700*/  LDS.U8 R32, [R0+UR4+0x10] ;  /* 0x0000100400207984 */ /* 0x000e680008000000 */
[----:B0-----:R-:W-:Y:S04]  /*35710*/  STL [R1+0x2118], R31 ;  /* 0x0021181f01007387 */ /* 0x001fe80000100800 */
[----:B------:R-:W0:Y:S04]  /*35720*/  LDS.U8 R31, [R0+UR4+0x98] ;  /* 0x00009804001f7984 */ /* 0x000e280008000000 */
[----:B----4-:R-:W-:Y:S04]  /*35730*/  STL [R1+0x2114], R33 ;  /* 0x0021142101007387 */ /* 0x010fe80000100800 */
        /* <DEDUP_REMOVED lines=20> */
[----:B------:R-:W-:Y:S04]  /*35880*/  LDS.U8 R32, [R0+UR4+0x890] ;  /* 0x0008900400207984 */ /* 0x000fe80008000000 */
[----:B0-----:R-:W-:Y:S04]  /*35890*/  STL [R1+0x2130], R31 ;  /* 0x0021301f01007387 */ /* 0x001fe80000100800 */
[----:B------:R-:W0:Y:S04]  /*358a0*/  LDS.U8 R31, [R0+UR4+0x818] ;  /* 0x00081804001f7984 */ /* 0x000e280008000000 */
[----:B----4-:R-:W-:Y:S01]  /*358b0*/  STL [R1+0x212c], R33 ;  /* 0x00212c2101007387 */ /* 0x010fe20000100800 */
[----:B------:R-:W1:Y:S03]  /*358c0*/  S2R R57, SR_TID.X ;  /* 0x0000000000397919 */ /* 0x000e660000002100 */
[----:B0-----:R-:W-:Y:S04]  /*358d0*/  STL [R1+0x2038], R31 ;  /* 0x0020381f01007387 */ /* 0x001fe80000100800 */
[----:B------:R-:W0:Y:S04]  /*358e0*/  LDS.U8 R31, [R0+UR4+0x908] ;  /* 0x00090804001f7984 */ /* 0x000e280008000000 */
[----:B------:R-:W4:Y:S04]  /*358f0*/  LDS.U8 R0, [R0+UR4+0x980] ;  /* 0x0009800400007984 */ /* 0x000f280008000000 */
[----:B------:R-:W-:Y:S01]  /*35900*/  STL [R1+0x2034], R32 ;  /* 0x0020342001007387 */ /* 0x000fe20000100800 */
[----:B-1----:R-:W-:Y:S01]  /*35910*/  LOP3.LUT R57, R57, 0x1f, RZ, 0xc0, !PT ;  /* 0x0000001f39397812 */ /* 0x002fe200078ec0ff */
[----:B------:R-:W-:Y:S06]  /*35920*/  BAR.SYNC.DEFER_BLOCKING 0x0 ;  /* 0x0000000000007b1d */ /* 0x000fec0000010000 */
[----:B0-----:R-:W-:Y:S04]  /*35930*/  STL [R1+0x2138], R31 ;  /* 0x0021381f01007387 */ /* 0x001fe80000100800 */
[----:B----4-:R0:W-:Y:S04]  /*35940*/  STL [R1+0x2134], R0 ;  /* 0x0021340001007387 */ /* 0x0101e80000100800 */
[----:B0-----:R-:W4:Y:S04]  /*35950*/  LDL.LU R0, [R1+0x1304] ;  /* 0x0013040001007983 */ /* 0x001f280000300800 */
        /* <DEDUP_REMOVED lines=22> */
[----:B---3--:R0:W-:Y:S04]  /*35ac0*/  STS.U8 [R57+UR4], R54 ;  /* 0x0000003639007988 */ /* 0x0081e80008000004 */
[----:B------:R-:W3:Y:S04]  /*35ad0*/  LDL.LU R53, [R1+0x1248] ;  /* 0x0012480001357983 */ /* 0x000ee80000300800 */
[----:B--2---:R1:W-:Y:S04]  /*35ae0*/  STS.U8 [R57+UR4+0x20], R55 ;  /* 0x0000203739007988 */ /* 0x0043e80008000004 */
[----:B------:R2:W-:Y:S04]  /*35af0*/  STS.U8 [R57+UR4+0x40], R56 ;  /* 0x0000403839007988 */ /* 0x0005e80008000004 */
[----:B------:R2:W-:Y:S04]  /*35b00*/  STS.U8 [R57+UR4+0x60], R58 ;  /* 0x0000603a39007988 */ /* 0x0005e80008000004 */
[----:B0-----:R-:W3:Y:S04]  /*35b10*/  LDL.LU R54, [R1+0x1244] ;  /* 0x0012440001367983 */ /* 0x001ee80000300800 */
[----:B-1----:R-:W3:Y:S04]  /*35b20*/  LDL.LU R55, [R1+0x1230] ;  /* 0x0012300001377983 */ /* 0x002ee80000300800 */
[----:B--2---:R-:W2:Y:S04]  /*35b30*/  LDL.LU R56, [R1+0x122c] ;  /* 0x00122c0001387983 */ /* 0x004ea80000300800 */
[----:B------:R-:W2:Y:S04]  /*35b40*/  LDL.LU R58, [R1+0x1228] ;  /* 0x00122800013a7983 */ /* 0x000ea80000300800 */
[----:B------:R0:W-:Y:S04]  /*35b50*/  STS.U8 [R57+UR4+0x100], R59 ;  /* 0x0001003b39007988 */ /* 0x0001e80008000004 */
[----:B------:R1:W-:Y:S04]  /*35b60*/  STS.U8 [R57+UR4+0x120], R60 ;  /* 0x0001203c39007988 */ /* 0x0003e80008000004 */
[----:B------:R1:W-:Y:S04]  /*35b70*/  STS.U8 [R57+UR4+0x140], R61 ;  /* 0x0001403d39007988 */ /* 0x0003e80008000004 */
[----:B0-----:R-:W2:Y:S04]  /*35b80*/  LDL.LU R59, [R1+0x1224] ;  /* 0x00122400013b7983 */ /* 0x001ea80000300800 */
[----:B-1----:R-:W2:Y:S04]  /*35b90*/  LDL.LU R60, [R1+0x1210] ;  /* 0x00121000013c7983 */ /* 0x002ea80000300800 */
[----:B------:R-:W2:Y:S04]  /*35ba0*/  LDL.LU R61, [R1+0x120c] ;  /* 0x00120c00013d7983 */ /* 0x000ea80000300800 */
[----:B----4-:R0:W-:Y:S04]  /*35bb0*/  STS.U8 [R57+UR4+0x160], R0 ;  /* 0x0001600039007988 */ /* 0x0101e80008000004 */
[----:B------:R1:W-:Y:S04]  /*35bc0*/  STS.U8 [R57+UR4+0x200], R31 ;  /* 0x0002001f39007988 */ /* 0x0003e80008000004 */
[----:B------:R4:W-:Y:S04]  /*35bd0*/  STS.U8 [R57+UR4+0x220], R32 ;  /* 0x0002202039007988 */ /* 0x0009e80008000004 */
[----:B------:R0:W-:Y:S04]  /*35be0*/  STS.U8 [R57+UR4+0x240], R33 ;  /* 0x0002402139007988 */ /* 0x0001e80008000004 */
[----:B------:R1:W-:Y:S04]  /*35bf0*/  STS.U8 [R57+UR4+0x260], R34 ;  /* 0x0002602239007988 */ /* 0x0003e80008000004 */
[----:B------:R4:W-:Y:S04]  /*35c00*/  STS.U8 [R57+UR4+0x300], R35 ;  /* 0x0003002339007988 */ /* 0x0009e80008000004 */
[----:B0-----:R-:W2:Y:S04]  /*35c10*/  LDL.LU R0, [R1+0x1208] ;  /* 0x0012080001007983 */ /* 0x001ea80000300800 */
[----:B-1----:R-:W2:Y:S04]  /*35c20*/  LDL.LU R31, [R1+0x1204] ;  /* 0x00120400011f7983 */ /* 0x002ea80000300800 */
[----:B----4-:R-:W4:Y:S04]  /*35c30*/  LDL.LU R32, [R1+0x11f0] ;  /* 0x0011f00001207983 */ /* 0x010f280000300800 */
[----:B------:R-:W4:Y:S04]  /*35c40*/  LDL.LU R33, [R1+0x11ec] ;  /* 0x0011ec0001217983 */ /* 0x000f280000300800 */
[----:B------:R-:W4:Y:S04]  /*35c50*/  LDL.LU R34, [R1+0x11e8] ;  /* 0x0011e80001227983 */ /* 0x000f280000300800 */
[----:B------:R0:W-:Y:S04]  /*35c60*/  STS.U8 [R57+UR4+0x320], R36 ;  /* 0x0003202439007988 */ /* 0x0001e80008000004 */
[----:B------:R-:W4:Y:S04]  /*35c70*/  LDL.LU R35, [R1+0x11e4] ;  /* 0x0011e40001237983 */ /* 0x000f280000300800 */
[----:B------:R1:W-:Y:S04]  /*35c80*/  STS.U8 [R57+UR4+0x340], R37 ;  /* 0x0003402539007988 */ /* 0x0003e80008000004 */
[----:B------:R0:W-:Y:S04]  /*35c90*/  STS.U8 [R57+UR4+0x360], R38 ;  /* 0x0003602639007988 */ /* 0x0001e80008000004 */
[----:B------:R0:W-:Y:S04]  /*35ca0*/  STS.U8 [R57+UR4+0x400], R39 ;  /* 0x0004002739007988 */ /* 0x0001e80008000004 */
[----:B------:R1:W-:Y:S04]  /*35cb0*/  STS.U8 [R57+UR4+0x420], R40 ;  /* 0x0004202839007988 */ /* 0x0003e80008000004 */
[----:B------:R1:W-:Y:S04]  /*35cc0*/  STS.U8 [R57+UR4+0x440], R41 ;  /* 0x0004402939007988 */ /* 0x0003e80008000004 */
[----:B0-----:R-:W4:Y:S04]  /*35cd0*/  LDL.LU R36, [R1+0x11d0] ;  /* 0x0011d00001247983 */ /* 0x001f280000300800 */
[----:B-1----:R-:W4:Y:S04]  /*35ce0*/  LDL.LU R37, [R1+0x11cc] ;  /* 0x0011cc0001257983 */ /* 0x002f280000300800 */
[----:B------:R-:W4:Y:S04]  /*35cf0*/  LDL.LU R38, [R1+0x11c8] ;  /* 0x0011c80001267983 */ /* 0x000f280000300800 */
        /* <DEDUP_REMOVED lines=15> */
[----:B---3--:R-:W3:Y:S04]  /*35df0*/  LDL.LU R47, [R1+0x1184] ;  /* 0x00118400012f7983 */ /* 0x008ee80000300800 */
[----:B------:R1:W-:Y:S04]  /*35e00*/  STS.U8 [R57+UR4+0x640], R49 ;  /* 0x0006403139007988 */ /* 0x0003e80008000004 */
[----:B------:R0:W-:Y:S04]  /*35e10*/  STS.U8 [R57+UR4+0x660], R50 ;  /* 0x0006603239007988 */ /* 0x0001e80008000004 */
[----:B------:R0:W-:Y:S04]  /*35e20*/  STS.U8 [R57+UR4+0x700], R51 ;  /* 0x0007003339007988 */ /* 0x0001e80008000004 */
[----:B------:R1:W-:Y:S04]  /*35e30*/  STS.U8 [R57+UR4+0x720], R52 ;  /* 0x0007203439007988 */ /* 0x0003e80008000004 */
[----:B------:R1:W-:Y:S04]  /*35e40*/  STS.U8 [R57+UR4+0x740], R53 ;  /* 0x0007403539007988 */ /* 0x0003e80008000004 */
[----:B0-----:R-:W3:Y:S04]  /*35e50*/  LDL.LU R48, [R1+0x1170] ;  /* 0x0011700001307983 */ /* 0x001ee80000300800 */
[----:B-1----:R-:W3:Y:S04]  /*35e60*/  LDL.LU R49, [R1+0x116c] ;  /* 0x00116c0001317983 */ /* 0x002ee80000300800 */
[----:B------:R-:W3:Y:S04]  /*35e70*/  LDL.LU R50, [R1+0x1168] ;  /* 0x0011680001327983 */ /* 0x000ee80000300800 */
[----:B------:R-:W3:Y:S04]  /*35e80*/  LDL.LU R51, [R1+0x1164] ;  /* 0x0011640001337983 */ /* 0x000ee80000300800 */
[----:B------:R-:W3:Y:S04]  /*35e90*/  LDL.LU R52, [R1+0x1150] ;  /* 0x0011500001347983 */ /* 0x000ee80000300800 */
[----:B------:R0:W-:Y:S04]  /*35ea0*/  STS.U8 [R57+UR4+0x760], R54 ;  /* 0x0007603639007988 */ /* 0x0001e80008000004 */
[----:B------:R-:W3:Y:S04]  /*35eb0*/  LDL.LU R53, [R1+0x114c] ;  /* 0x00114c0001357983 */ /* 0x000ee80000300800 */
[----:B------:R1:W-:Y:S04]  /*35ec0*/  STS.U8 [R57+UR4+0x800], R55 ;  /* 0x0008003739007988 */ /* 0x0003e80008000004 */
[----:B--2---:R2:W-:Y:S04]  /*35ed0*/  STS.U8 [R57+UR4+0x820], R56 ;  /* 0x0008203839007988 */ /* 0x0045e80008000004 */
        /* <DEDUP_REMOVED lines=11> */
[----:B------:R-:W-:Y:S04]  /*35f90*/  STS.U8 [R57+UR4+0x940], R0 ;  /* 0x0009400039007988 */ /* 0x000fe80008000004 */
[----:B------:R0:W-:Y:S04]  /*35fa0*/  STS.U8 [R57+UR4+0x960], R31 ;  /* 0x0009601f39007988 */ /* 0x0001e80008000004 */
[----:B----4-:R1:W-:Y:S04]  /*35fb0*/  STS.U8 [R57+UR4+0xa00], R32 ;  /* 0x000a002039007988 */ /* 0x0103e80008000004 */
[----:B------:R4:W-:Y:S04]  /*35fc0*/  STS.U8 [R57+UR4+0xa20], R33 ;  /* 0x000a202139007988 */ /* 0x0009e80008000004 */
[----:B------:R0:W-:Y:S04]  /*35fd0*/  STS.U8 [R57+UR4+0xa40], R34 ;  /* 0x000a402239007988 */ /* 0x0001e80008000004 */
[----:B------:R4:W-:Y:S04]  /*35fe0*/  STS.U8 [R57+UR4+0xa60], R35 ;  /* 0x000a602339007988 */ /* 0x0009e80008000004 */
[----:B0-----:R-:W2:Y:S04]  /*35ff0*/  LDL.LU R31, [R1+0x128] ;  /* 0x00012800011f7983 */ /* 0x001ea80000300800 */
[----:B-1----:R-:W2:Y:S04]  /*36000*/  LDL.LU R32, [R1+0x124] ;  /* 0x0001240001207983 */ /* 0x002ea80000300800 */
[----:B----4-:R-:W4:Y:S04]  /*36010*/  LDL.LU R33, [R1+0x120] ;  /* 0x0001200001217983 */ /* 0x010f280000300800 */
        /* <DEDUP_REMOVED lines=19> */
[----:B---3--:R3:W-:Y:S04]  /*36150*/  STS.U8 [R57+UR4+0xd60], R47 ;  /* 0x000d602f39007988 */ /* 0x0087e80008000004 */
        /* <DEDUP_REMOVED lines=27> */
[----:B------:R-:W2:Y:S04]  /*36310*/  LDL.LU R0, [R1+0x10] ;  /* 0x0000100001007983 */ /* 0x000ea80000300800 */
[----:B------:R1:W-:Y:S04]  /*36320*/  STS.U8 [R57+UR4+0x1060], R60 ;  /* 0x0010603c39007988 */ /* 0x0003e80008000004 */
[----:B------:R1:W-:Y:S04]  /*36330*/  STS.U8 [R57+UR4+0x1100], R61 ;  /* 0x0011003d39007988 */ /* 0x0003e80008000004 */
[----:B0-----:R-:W2:Y:S04]  /*36340*/  LDL.LU R59, [R1+0xc] ;  /* 0x00000c00013b7983 */ /* 0x001ea80000300800 */
[----:B-1----:R-:W2:Y:S04]  /*36350*/  LDL.LU R60, [R1+0x8] ;  /* 0x00000800013c7983 */ /* 0x002ea80000300800 */
[----:B------:R-:W2:Y:S04]  /*36360*/  LDL.LU R61, [R1+0x4] ;  /* 0x00000400013d7983 */ /* 0x000ea80000300800 */
[----:B------:R0:W-:Y:S04]  /*36370*/  STS.U8 [R57+UR4+0x1120], R31 ;  /* 0x0011201f39007988 */ /* 0x0001e80008000004 */
[----:B------:R1:W-:Y:S04]  /*36380*/  STS.U8 [R57+UR4+0x1140], R32 ;  /* 0x0011402039007988 */ /* 0x0003e80008000004 */
[----:B----4-:R4:W-:Y:S04]  /*36390*/  STS.U8 [R57+UR4+0x1160], R33 ;  /* 0x0011602139007988 */ /* 0x0109e80008000004 */
        /* <DEDUP_REMOVED lines=18> */
[----:B------:R-:W4:Y:S04]  /*364c0*/  LDL.LU R41, [R1+0x3800] ;  /* 0x0038000001297983 */ /* 0x000f280000300800 */
[----:B------:R0:W-:Y:S04]  /*364d0*/  STS.U8 [R57+UR4+0x1400], R42 ;  /* 0x0014002a39007988 */ /* 0x0001e80008000004 */
        /* <DEDUP_REMOVED lines=10> */
[----:B---3--:R-:W3:Y:S04]  /*36580*/  LDL.LU R47, [R1+0x37e8] ;  /* 0x0037e800012f7983 */ /* 0x008ee80000300800 */
[----:B------:R0:W-:Y:S04]  /*36590*/  STS.U8 [R57+UR4+0x1540], R48 ;  /* 0x0015403039007988 */ /* 0x0001e80008000004 */
        /* <DEDUP_REMOVED lines=10> */
[----:B------:R-:W3:Y:S04]  /*36640*/  LDL.LU R53, [R1+0x37d0] ;  /* 0x0037d00001357983 */ /* 0x000ee80000300800 */
[----:B------:R0:W-:Y:S04]  /*36650*/  STS.U8 [R57+UR4+0x1700], R54 ;  /* 0x0017003639007988 */ /* 0x0001e80008000004 */
        /* <DEDUP_REMOVED lines=15> */
[----:B--2---:R0:W-:Y:S04]  /*36750*/  STS.U8 [R57+UR4+0x1900], R58 ;  /* 0x0019003a39007988 */ /* 0x0041e80008000004 */
[----:B0-----:R-:W2:Y:S01]  /*36760*/  LDL.LU R57, [R1+0x37bc] ;  /* 0x0037bc0001397983 */ /* 0x001ea20000300800 */
[----:B------:R-:W0:Y:S02]  /*36770*/  S2R R58, SR_TID.X ;  /* 0x00000000003a7919 */ /* 0x000e240000002100 */
[----:B0-----:R-:W-:-:S05]  /*36780*/  LOP3.LUT R58, R58, 0x1f, RZ, 0xc0, !PT ;  /* 0x0000001f3a3a7812 */ /* 0x001fca00078ec0ff */
[----:B--2---:R-:W-:Y:S04]  /*36790*/  STS.U8 [R58+UR4+0x1920], R57 ;  /* 0x001920393a007988 */ /* 0x004fe80008000004 */
[----:B------:R-:W-:Y:S04]  /*367a0*/  STS.U8 [R58+UR4+0x1940], R56 ;  /* 0x001940383a007988 */ /* 0x000fe80008000004 */
[----:B---3--:R-:W-:Y:S04]  /*367b0*/  STS.U8 [R58+UR4+0x1960], R55 ;  /* 0x001960373a007988 */ /* 0x008fe80008000004 */
[----:B------:R-:W-:Y:S04]  /*367c0*/  STS.U8 [R58+UR4+0x1a00], R50 ;  /* 0x001a00323a007988 */ /* 0x000fe80008000004 */
[----:B------:R-:W-:Y:S04]  /*367d0*/  STS.U8 [R58+UR4+0x1a20], R49 ;  /* 0x001a20313a007988 */ /* 0x000fe80008000004 */
[----:B------:R-:W-:Y:S04]  /*367e0*/  STS.U8 [R58+UR4+0x1a40], R48 ;  /* 0x001a40303a007988 */ /* 0x000fe80008000004 */
[----:B------:R-:W-:Y:S04]  /*367f0*/  STS.U8 [R58+UR4+0x1a60], R47 ;  /* 0x001a602f3a007988 */ /* 0x000fe80008000004 */
        /* <DEDUP_REMOVED lines=20> */
[----:B0-----:R-:W2:Y:S04]  /*36940*/  LDL.LU R12, [R1+0x1300] ;  /* 0x00130000010c7983 */ /* 0x001ea80000300800 */
[----:B------:R-:W3:Y:S04]  /*36950*/  LDL.LU R13, [R1+0x12fc] ;  /* 0x0012fc00010d7983 */ /* 0x000ee80000300800 */
        /* <DEDUP_REMOVED lines=19> */
[----:B------:R-:W-:-:S03]  /*36a90*/  LOP3.LUT R48, R58, 0x10, RZ, 0x3c, !PT ;  /* 0x000000103a307812 */ /* 0x000fc600078e3cff */
[----:B------:R-:W4:Y:S04]  /*36aa0*/  LDL.LU R49, [R1+0x125c] ;  /* 0x00125c0001317983 */ /* 0x000f280000300800 */
[----:B------:R-:W4:Y:S04]  /*36ab0*/  LDL.LU R50, [R1+0x1258] ;  /* 0x0012580001327983 */ /* 0x000f280000300800 */
        /* <DEDUP_REMOVED lines=8> */
[----:B0-----:R-:W4:Y:S04]  /*36b40*/  LDL.LU R0, [R1+0x1234] ;  /* 0x0012340001007983 */ /* 0x001f280000300800 */
[----:B-1----:R-:W4:Y:S04]  /*36b50*/  LDL.LU R59, [R1+0x1220] ;  /* 0x00122000013b7983 */ /* 0x002f280000300800 */
[----:B------:R-:W4:Y:S04]  /*36b60*/  LDL.LU R60, [R1+0x121c] ;  /* 0x00121c00013c7983 */ /* 0x000f280000300800 */
[----:B------:R-:W4:Y:S04]  /*36b70*/  LDL.LU R61, [R1+0x1218] ;  /* 0x00121800013d7983 */ /* 0x000f280000300800 */
[----:B--2---:R0:W-:Y:S04]  /*36b80*/  STS.U8 [R48+UR4+0x180], R12 ;  /* 0x0001800c30007988 */ /* 0x0041e80008000004 */
[----:B---3--:R1:W-:Y:S04]  /*36b90*/  STS.U8 [R48+UR4+0x1a0], R13 ;  /* 0x0001a00d30007988 */ /* 0x0083e80008000004 */
[----:B----4-:R2:W-:Y:S04]  /*36ba0*/  STS.U8 [R48+UR4+0x1c0], R14 ;  /* 0x0001c00e30007988 */ /* 0x0105e80008000004 */
[----:B------:R3:W-:Y:S04]  /*36bb0*/  STS.U8 [R48+UR4+0x1e0], R15 ;  /* 0x0001e00f30007988 */ /* 0x0007e80008000004 */
[----:B------:R4:W-:Y:S04]  /*36bc0*/  STS.U8 [R48+UR4+0x280], R16 ;  /* 0x0002801030007988 */ /* 0x0009e80008000004 */
[----:B------:R2:W-:Y:S04]  /*36bd0*/  STS.U8 [R48+UR4+0x2a0], R17 ;  /* 0x0002a01130007988 */ /* 0x0005e80008000004 */
[----:B0-----:R-:W4:Y:S04]  /*36be0*/  LDL.LU R12, [R1+0x1214] ;  /* 0x00121400010c7983 */ /* 0x001f280000300800 */
[----:B-1----:R-:W4:Y:S04]  /*36bf0*/  LDL.LU R13, [R1+0x1200] ;  /* 0x00120000010d7983 */ /* 0x002f280000300800 */
[----:B--2---:R-:W2:Y:S04]  /*36c00*/  LDL.LU R14, [R1+0x11fc] ;  /* 0x0011fc00010e7983 */ /* 0x004ea80000300800 */
[----:B---3--:R-:W3:Y:S04]  /*36c10*/  LDL.LU R15, [R1+0x11f8] ;  /* 0x0011f800010f7983 */ /* 0x008ee80000300800 */
[----:B----4-:R-:W4:Y:S04]  /*36c20*/  LDL.LU R16, [R1+0x11f4] ;  /* 0x0011f40001107983 */ /* 0x010f280000300800 */
        /* <DEDUP_REMOVED lines=50> */
[----:B0-----:R-:W4:Y:S04]  /*36f50*/  LDL.LU R61, [R1+0x158] ;  /* 0x00015800013d7983 */ /* 0x001f280000300800 */
[----:B------:R-:W-:Y:S04]  /*36f60*/  STS.U8 [R48+UR4+0x8e0], R12 ;  /* 0x0008e00c30007988 */ /* 0x000fe80008000004 */
[----:B------:R-:W-:Y:S04]  /*36f70*/  STS.U8 [R48+UR4+0x980], R13 ;  /* 0x0009800d30007988 */ /* 0x000fe80008000004 */
[----:B--2---:R-:W-:Y:S04]  /*36f80*/  STS.U8 [R48+UR4+0x9a0], R14 ;  /* 0x0009a00e30007988 */ /* 0x004fe80008000004 */
[----:B---3--:R-:W-:Y:S04]  /*36f90*/  STS.U8 [R48+UR4+0x9c0], R15 ;  /* 0x0009c00f30007988 */ /* 0x008fe80008000004 */
        /* <DEDUP_REMOVED lines=25> */
[----:B------:R1:W-:Y:S04]  /*37130*/  STS.U8 [R48+UR4+0x1080], R60 ;  /* 0x0010803c30007988 */ /* 0x0003e80008000004 */
[----:B0-----:R-:W2:Y:S04]  /*37140*/  LDL.LU R59, [R1+0x154] ;  /* 0x00015400013b7983 */ /* 0x001ea80000300800 */
[----:B------:R0:W-:Y:S04]  /*37150*/  STS.U8 [R48+UR4+0x10a0], R61 ;  /* 0x0010a03d30007988 */ /* 0x0001e80008000004 */
[----:B-1----:R-:W3:Y:S04]  /*37160*/  LDL.LU R60, [R1+0x150] ;  /* 0x00015000013c7983 */ /* 0x002ee80000300800 */
        /* <DEDUP_REMOVED lines=28> */
[----:B------:R-:W4:Y:S04]  /*37330*/  LDL.LU R0, [R1] ;  /* 0x0000000001007983 */ /* 0x000f280000300800 */
[----:B--2---:R0:W-:Y:S04]  /*37340*/  STS.U8 [R48+UR4+0x10c0], R59 ;  /* 0x0010c03b30007988 */ /* 0x0041e80008000004 */
[----:B---3--:R1:W-:Y:S04]  /*37350*/  STS.U8 [R48+UR4+0x10e0], R60 ;  /* 0x0010e03c30007988 */ /* 0x0083e80008000004 */
[----:B0-----:R-:W2:Y:S04]  /*37360*/  LDL.LU R59, [R1+0x37b8] ;  /* 0x0037b800013b7983 */ /* 0x001ea80000300800 */
[----:B-1----:R-:W3:Y:S04]  /*37370*/  LDL.LU R60, [R1+0x37b4] ;  /* 0x0037b400013c7983 */ /* 0x002ee80000300800 */
[----:B----4-:R0:W-:Y:S04]  /*37380*/  STS.U8 [R48+UR4+0x1180], R61 ;  /* 0x0011803d30007988 */ /* 0x0101e80008000004 */
[----:B------:R-:W-:Y:S04]  /*37390*/  STS.U8 [R48+UR4+0x11a0], R12 ;  /* 0x0011a00c30007988 */ /* 0x000fe80008000004 */
[----:B------:R-:W-:Y:S04]  /*373a0*/  STS.U8 [R48+UR4+0x11c0], R13 ;  /* 0x0011c00d30007988 */ /* 0x000fe80008000004 */
[----:B------:R-:W-:Y:S04]  /*373b0*/  STS.U8 [R48+UR4+0x11e0], R14 ;  /* 0x0011e00e30007988 */ /* 0x000fe80008000004 */
[----:B------:R-:W-:Y:S04]  /*373c0*/  STS.U8 [R48+UR4+0x1280], R15 ;  /* 0x0012800f30007988 */ /* 0x000fe80008000004 */
[----:B0-----:R-:W4:Y:S04]  /*373d0*/  LDL.LU R61, [R1+0x37b0] ;  /* 0x0037b000013d7983 */ /* 0x001f280000300800 */
        /* <DEDUP_REMOVED lines=25> */
[----:B------:R-:W2:Y:S04]  /*37570*/  LDL.LU R49, [R1+0x133c] ;  /* 0x00133c0001317983 */ /* 0x000ea80000300800 */
[----:B------:R-:W2:Y:S04]  /*37580*/  LDL.LU R50, [R1+0x1338] ;  /* 0x0013380001327983 */ /* 0x000ea80000300800 */
[----:B------:R-:W2:Y:S04]  /*37590*/  LDL.LU R55, [R1+0x1344] ;  /* 0x0013440001377983 */ /* 0x000ea80000300800 */
[----:B------:R-:W2:Y:S04]  /*375a0*/  LDL.LU R56, [R1+0x1340] ;  /* 0x0013400001387983 */ /* 0x000ea80000300800 */
[----:B------:R-:W2:Y:S04]  /*375b0*/  LDL.LU R57, [R1+0x134c] ;  /* 0x00134c0001397983 */ /* 0x000ea80000300800 */
[----:B------:R-:W2:Y:S04]  /*375c0*/  LDL.LU R58, [R1+0x1348] ;  /* 0x00134800013a7983 */ /* 0x000ea80000300800 */
[----:B------:R-:W2:Y:S04]  /*375d0*/  LDL R19, [R1+0x74] ;  /* 0x0000740001137983 */ /* 0x000ea80000100800 */
[----:B----4-:R-:W-:Y:S04]  /*375e0*/  STS.U8 [R48+UR4+0x18a0], R61 ;  /* 0x0018a03d30007988 */ /* 0x010fe80008000004 */
[----:B---3--:R-:W-:Y:S04]  /*375f0*/  STS.U8 [R48+UR4+0x18c0], R60 ;  /* 0x0018c03c30007988 */ /* 0x008fe80008000004 */
        /* <DEDUP_REMOVED lines=28> */
[----:B0-----:R-:W2:Y:S04]  /*377c0*/  LDL.LU.64 R20, [R1+0x130] ;  /* 0x0001300001147983 */ /* 0x001ea80000300a00 */
[----:B------:R-:W2:Y:S04]  /*377d0*/  LDL.LU.64 R22, [R1+0x138] ;  /* 0x0001380001167983 */ /* 0x000ea80000300a00 */
[----:B------:R-:W-:Y:S01]  /*377e0*/  STS.U8 [R48+UR4+0x1fe0], R0 ;  /* 0x001fe00030007988 */ /* 0x000fe20008000004 */
[----:B------:R-:W-:Y:S06]  /*377f0*/  BAR.SYNC.DEFER_BLOCKING 0x0 ;  /* 0x0000000000007b1d */ /* 0x000fec0000010000 */
[----:B------:R-:W0:Y:S04]  /*37800*/  LDSM.16.M88.4 R4, [R19] ;  /* 0x000000001304783b */ /* 0x000e280000000200 */
[----:B------:R-:W1:Y:S04]  /*37810*/  LDSM.16.M88.4 R24, [R19+0x200] ;  /* 0x000200001318783b */ /* 0x000e680000000200 */
[----:B------:R-:W-:Y:S04]  /*37820*/  LDSM.16.M88.4 R40, [R19+0x600] ;  /* 0x000600001328783b */ /* 0x000fe80000000200 */
[----:B0-----:R0:W-:Y:S04]  /*37830*/  STL.64 [R1+0x20], R4 ;  /* 0x0000200401007387 */ /* 0x0011e80000100a00 */
[----:B------:R-:W-:Y:S01]  /*37840*/  STL.64 [R1+0x28], R6 ;  /* 0x0000280601007387 */ /* 0x000fe20000100a00 */
[----:B------:R-:W-:-:S03]  /*37850*/  IMAD.MOV.U32 R13, RZ, RZ, R4 ;  /* 0x000000ffff0d7224 */ /* 0x000fc600078e0004 */
[----:B-1----:R-:W-:Y:S01]  /*37860*/  STL.64 [R1+0x30], R24 ;  /* 0x0000301801007387 */ /* 0x002fe20000100a00 */
[----:B------:R-:W-:Y:S02]  /*37870*/  IMAD.MOV.U32 R8, RZ, RZ, R24 ;  /* 0x000000ffff087224 */ /* 0x000fe400078e0018 */
[----:B------:R-:W-:Y:S01]  /*37880*/  IMAD.MOV.U32 R0, RZ, RZ, R26 ;  /* 0x000000ffff007224 */ /* 0x000fe200078e001a */
[----:B------:R-:W-:Y:S01]  /*37890*/  STL.64 [R1+0x38], R26 ;  /* 0x0000381a01007387 */ /* 0x000fe20000100a00 */
[----:B------:R-:W-:Y:S02]  /*378a0*/  IMAD.MOV.U32 R9, RZ, RZ, R27 ;  /* 0x000000ffff097224 */ /* 0x000fe400078e001b */
[----:B0-----:R-:W-:Y:S02]  /*378b0*/  IMAD.MOV.U32 R4, RZ, RZ, R25 ;  /* 0x000000ffff047224 */ /* 0x001fe400078e0019 */
[----:B------:R-:W0:Y:S04]  /*378c0*/  LDSM.16.M88.4 R24, [R19+0x400] ;  /* 0x000400001318783b */ /* 0x000e280000000200 */
[----:B0-----:R0:W-:Y:S04]  /*378d0*/  STL.64 [R1+0x40], R24 ;  /* 0x0000401801007387 */ /* 0x0011e80000100a00 */
[----:B------:R1:W-:Y:S04]  /*378e0*/  STL.64 [R1+0x48], R26 ;  /* 0x0000481a01007387 */ /* 0x0003e80000100a00 */
[----:B------:R-:W3:Y:S04]  /*378f0*/  LDL.LU.64 R36, [R1+0x160] ;  /* 0x0001600001247983 */ /* 0x000ee80000300a00 */
[----:B------:R-:W3:Y:S01]  /*37900*/  LDL.LU.64 R38, [R1+0x168] ;  /* 0x0001680001267983 */ /* 0x000ee20000300a00 */
[----:B------:R-:W-:-:S02]  /*37910*/  IMAD.MOV.U32 R11, RZ, RZ, R5 ;  /* 0x000000ffff0b7224 */ /* 0x000fc400078e0005 */
[----:B------:R-:W-:Y:S02]  /*37920*/  IMAD.MOV.U32 R12, RZ, RZ, R6 ;  /* 0x000000ffff0c7224 */ /* 0x000fe400078e0006 */
[----:B------:R-:W-:Y:S02]  /*37930*/  IMAD.MOV.U32 R10, RZ, RZ, R7 ;  /* 0x000000ffff0a7224 */ /* 0x000fe400078e0007 */
[----:B------:R-:W-:Y:S02]  /*37940*/  IMAD.MOV.U32 R16, RZ, RZ, R24 ;  /* 0x000000ffff107224 */ /* 0x000fe400078e0018 */
[----:B------:R-:W-:Y:S02]  /*37950*/  IMAD.MOV.U32 R5, RZ, RZ, R25 ;  /* 0x000000ffff057224 */ /* 0x000fe400078e0019 */
[----:B------:R-:W-:Y:S02]  /*37960*/  IMAD.MOV.U32 R7, RZ, RZ, R26 ;  /* 0x000000ffff077224 */ /* 0x000fe400078e001a */
[----:B------:R-:W-:Y:S01]  /*37970*/  IMAD.MOV.U32 R6, RZ, RZ, R27 ;  /* 0x000000ffff067224 */ /* 0x000fe200078e001b */
[----:B0-----:R-:W4:Y:S04]  /*37980*/  LDL.LU.64 R24, [R1+0x190] ;  /* 0x0001900001187983 */ /* 0x001f280000300a00 */
[----:B-1----:R-:W4:Y:S01]  /*37990*/  LDL.LU.64 R26, [R1+0x198] ;  /* 0x00019800011a7983 */ /* 0x002f220000300a00 */
[----:B------:R-:W-:-:S02]  /*379a0*/  IMAD R28, R2, 0x100, R3 ;  /* 0x00000100021c7824 */ /* 0x000fc400078e0203 */
[----:B------:R-:W-:Y:S02]  /*379b0*/  IMAD R29, R50, 0x100, R49 ;  /* 0x00000100321d7824 */ /* 0x000fe400078e0231 */
[----:B------:R-:W-:Y:S02]  /*379c0*/  IMAD R30, R56, 0x100, R55 ;  /* 0x00000100381e7824 */ /* 0x000fe400078e0237 */
[----:B------:R-:W-:Y:S01]  /*379d0*/  IMAD R31, R58, 0x100, R57 ;  /* 0x000001003a1f7824 */ /* 0x000fe200078e0239 */
[----:B------:R-:W-:Y:S02]  /*379e0*/  F2FP.F16.E5M2.UNPACK_B R14, R13 ;  /* 0x0000000dff0e723e */ /* 0x000fe400020004ff */
[----:B------:R-:W-:Y:S02]  /*379f0*/  F2FP.F16.E5M2.UNPACK_B R28, R28 ;  /* 0x0000001cff1c723e */ /* 0x000fe400020004ff */
[----:B------:R-:W-:Y:S02]  /*37a00*/  F2FP.F16.E5M2.UNPACK_B R29, R29 ;  /* 0x0000001dff1d723e */ /* 0x000fe400020004ff */
[----:B------:R-:W-:-:S02]  /*37a10*/  F2FP.F16.E5M2.UNPACK_B R30, R30 ;  /* 0x0000001eff1e723e */ /* 0x000fc400020004ff */
[----:B------:R-:W-:Y:S02]  /*37a20*/  F2FP.F16.E5M2.UNPACK_B R31, R31 ;  /* 0x0000001fff1f723e */ /* 0x000fe400020004ff */
[----:B------:R-:W-:Y:S01]  /*37a30*/  F2FP.F16.E5M2.UNPACK_B R15, R11 ;  /* 0x0000000bff0f723e */ /* 0x000fe200020004ff */
[----:B------:R-:W-:Y:S01]  /*37a40*/  STL.64 [R1+0x50], R40 ;  /* 0x0000502801007387 */ /* 0x000fe20000100a00 */
[----:B------:R-:W-:Y:S02]  /*37a50*/  IMAD.MOV.U32 R3, RZ, RZ, R40 ;  /* 0x000000ffff037224 */ /* 0x000fe400078e0028 */
[----:B------:R-:W-:Y:S02]  /*37a60*/  IMAD.MOV.U32 R2, RZ, RZ, R41 ;  /* 0x000000ffff027224 */ /* 0x000fe400078e0029 */
[----:B------:R-:W-:Y:S01]  /*37a70*/  IMAD.MOV.U32 R32, RZ, RZ, R42 ;  /* 0x000000ffff207224 */ /* 0x000fe200078e002a */
[----:B------:R2:W-:Y:S01]  /*37a80*/  STL.64 [R1+0x58], R42 ;  /* 0x0000582a01007387 */ /* 0x0005e20000100a00 */
[----:B------:R-:W-:Y:S01]  /*37a90*/  IMAD.MOV.U32 R11, RZ, RZ, R43 ;  /* 0x000000ffff0b7224 */ /* 0x000fe200078e002b */
[----:B------:R-:W-:-:S02]  /*37aa0*/  F2FP.F16.E5M2.UNPACK_B R12, R12 ;  /* 0x0000000cff0c723e */ /* 0x000fc400020004ff */
[----:B------:R-:W-:Y:S01]  /*37ab0*/  F2FP.F16.E5M2.UNPACK_B R13, R10 ;  /* 0x0000000aff0d723e */ /* 0x000fe200020004ff */
[----:B------:R-:W-:Y:S01]  /*37ac0*/  STL.64 [R1+0x18], R14 ;  /* 0x0000180e01007387 */ /* 0x000fe20000100a00 */
[----:B--2---:R-:W-:-:S15]  /*37ad0*/  HMMA.16816.F32 R40, R28, R14, R20 ;  /* 0x0000000e1c28723c */ /* 0x004fde0000001814 */
[----:B------:R-:W-:-:S04]  /*37ae0*/  NOP ;  /* 0x0000000000007918 */ /* 0x000fc80000000000 */
[----:B------:R-:W-:Y:S04]  /*37af0*/  STL.64 [R1+0x130], R40 ;  /* 0x0001302801007387 */ /* 0x000fe80000100a00 */
[----:B------:R-:W-:Y:S04]  /*37b00*/  STL.64 [R1+0x138], R42 ;  /* 0x0001382a01007387 */ /* 0x000fe80000100a00 */
[----:B------:R0:W-:Y:S01]  /*37b10*/  STL.64 [R1+0x10], R12 ;  /* 0x0000100c01007387 */ /* 0x0001e20000100a00 */
[----:B---3--:R-:W-:Y:S03]  /*37b20*/  HMMA.16816.F32 R36, R28, R12, R36 ;  /* 0x0000000c1c24723c */ /* 0x008fe60000001824 */
[----:B0-----:R-:W2:Y:S04]  /*37b30*/  LDL.LU.64 R12, [R1+0x1c0] ;  /* 0x0001c000010c7983 */ /* 0x001ea80000300a00 */
[----:B------:R-:W2:-:S12]  /*37b40*/  LDL.LU.64 R14, [R1+0x1c8] ;  /* 0x0001c800010e7983 */ /* 0x000e980000300a00 */
[----:B------:R-:W-:Y:S04]  /*37b50*/  STL.64 [R1+0x160], R36 ;  /* 0x0001602401007387 */ /* 0x000fe80000100a00 */
[----:B------:R-:W-:Y:S04]  /*37b60*/  STL.64 [R1+0x168], R38 ;  /* 0x0001682601007387 */ /* 0x000fe80000100a00 */
[----:B------:R-:W0:Y:S01]  /*37b70*/  LDSM.16.M88.4 R36, [R19+0x800] ;  /* 0x000800001324783b */ /* 0x000e220000000200 */
[----:B------:R-:W-:Y:S02]  /*37b80*/  F2FP.F16.E5M2.UNPACK_B R20, R8 ;  /* 0x00000008ff14723e */ /* 0x000fe400020004ff */
[----:B------:R-:W-:-:S03]  /*37b90*/  F2FP.F16.E5M2.UNPACK_B R21, R4 ;  /* 0x00000004ff15723e */ /* 0x000fc600020004ff */
[----:B------:R-:W-:Y:S01]  /*37ba0*/  STL [R1+0x8], R20 ;  /* 0x0000081401007387 */ /* 0x000fe20000100800 */
[----:B------:R-:W-:-:S03]  /*37bb0*/  F2FP.F16.E5M2.UNPACK_B R8, R0 ;  /* 0x00000000ff08723e */ /* 0x000fc600020004ff */
[----:B0-----:R-:W-:Y:S04]  /*37bc0*/  STL.64 [R1+0x60], R36 ;  /* 0x0000602401007387 */ /* 0x001fe80000100a00 */
[----:B------:R-:W-:Y:S04]  /*37bd0*/  STL.64 [R1+0x68], R38 ;  /* 0x0000682601007387 */ /* 0x000fe80000100a00 */
[----:B------:R4:W-:Y:S02]  /*37be0*/  STL [R1+0xc], R21 ;  /* 0x00000c1501007387 */ /* 0x0009e40000100800 */
[----:B----4-:R-:W-:-:S15]  /*37bf0*/  HMMA.16816.F32 R20, R28, R20, R24 ;  /* 0x000000141c14723c */ /* 0x010fde0000001818 */
[----:B------:R-:W-:-:S04]  /*37c00*/  NOP ;  /* 0x0000000000007918 */ /* 0x000fc80000000000 */
[----:B------:R0:W-:Y:S04]  /*37c10*/  STL.64 [R1+0x190], R20 ;  /* 0x0001901401007387 */ /* 0x0001e80000100a00 */
[----:B------:R1:W-:Y:S04]  /*37c20*/  STL [R1+0x198], R22 ;  /* 0x0001981601007387 */ /* 0x0003e80000100800 */
[----:B------:R-:W3:Y:S04]  /*37c30*/  LDL.LU.64 R24, [R1+0x1e0] ;  /* 0x0001e00001187983 */ /* 0x000ee80000300a00 */
[----:B------:R-:W-:Y:S04]  /*37c40*/  STL [R1], R8 ;  /* 0x0000000801007387 */ /* 0x000fe80000100800 */
[----:B------:R-:W3:Y:S01]  /*37c50*/  LDL.LU.64 R26, [R1+0x1e8] ;  /* 0x0001e800011a7983 */ /* 0x000ee20000300a00 */
[----:B------:R-:W-:-:S03]  /*37c60*/  IMAD.MOV.U32 R0, RZ, RZ, R23 ;  /* 0x000000ffff007224 */ /* 0x000fc600078e0017 */
[----:B0-----:R-:W4:Y:S04]  /*37c70*/  LDL.LU.64 R20, [R1+0x200] ;  /* 0x0002000001147983 */ /* 0x001f280000300a00 */
[----:B-1----:R-:W4:Y:S01]  /*37c80*/  LDL.LU.64 R22, [R1+0x208] ;  /* 0x0002080001167983 */ /* 0x002f220000300a00 */
[----:B------:R-:W-:Y:S01]  /*37c90*/  F2FP.F16.E5M2.UNPACK_B R9, R9 ;  /* 0x00000009ff09723e */ /* 0x000fe200020004ff */
[----:B------:R-:W-:Y:S02]  /*37ca0*/  IMAD.MOV.U32 R10, RZ, RZ, R36 ;  /* 0x000000ffff0a7224 */ /* 0x000fe400078e0024 */
[----:B------:R-:W-:Y:S02]  /*37cb0*/  IMAD.MOV.U32 R4, RZ, RZ, R37 ;  /* 0x000000ffff047224 */ /* 0x000fe400078e0025 */
[----:B------:R-:W-:-:S02]  /*37cc0*/  IMAD.MOV.U32 R18, RZ, RZ, R38 ;  /* 0x000000ffff127224 */ /* 0x000fc400078e0026 */
[----:B------:R-:W-:Y:S01]  /*37cd0*/  IMAD.MOV.U32 R17, RZ, RZ, R39 ;  /* 0x000000ffff117224 */ /* 0x000fe200078e0027 */
[----:B------:R-:W-:Y:S04]  /*37ce0*/  STL [R1+0x3398], R0 ;  /* 0x0033980001007387 */ /* 0x000fe80000100800 */
[----:B------:R-:W-:Y:S01]  /*37cf0*/  STL [R1+0x4], R9 ;  /* 0x0000040901007387 */ /* 0x000fe20000100800 */
[----:B------:R-:W-:Y:S02]  /*37d00*/  F2FP.F16.E5M2.UNPACK_B R60, R16 ;  /* 0x00000010ff3c723e */ /* 0x000fe400020004ff */
[----:B------:R-:W-:Y:S01]  /*37d10*/  F2FP.F16.E5M2.UNPACK_B R61, R5 ;  /* 0x00000005ff3d723e */ /* 0x000fe200020004ff */
[----:B--2---:R-:W-:Y:S01]  /*37d20*/  HMMA.16816.F32 R36, R28, R8, R12 ;  /* 0x000000081c24723c */ /* 0x004fe2000000180c */
[----:B------:R-:W0:-:S15]  /*37d30*/  LDSM.16.M88.4 R12, [R19+0xa00] ;  /* 0x000a0000130c783b */ /* 0x000e1e0000000200 */
[----:B------:R-:W-:-:S03]  /*37d40*/  NOP ;  /* 0x0000000000007918 */ /* 0x000fc60000000000 */
[----:B------:R-:W-:Y:S04]  /*37d50*/  STL.64 [R1+0x1c0], R36 ;  /* 0x0001c02401007387 */ /* 0x000fe80000100a00 */
[----:B------:R-:W-:Y:S04]  /*37d60*/  STL.64 [R1+0x1c8], R38 ;  /* 0x0001c82601007387 */ /* 0x000fe80000100a00 */
[----:B0-----:R0:W-:Y:S01]  /*37d70*/  STL.64 [R1+0x80], R12 ;  /* 0x0000800c01007387 */ /* 0x0011e20000100a00 */
[----:B------:R-:W-:Y:S02]  /*37d80*/  IMAD.MOV.U32 R9, RZ, RZ, R12 ;  /* 0x000000ffff097224 */ /* 0x000fe400078e000c */
[----:B------:R-:W-:Y:S01]  /*37d90*/  IMAD.MOV.U32 R8, RZ, RZ, R13 ;  /* 0x000000ffff087224 */ /* 0x000fe200078e000d */
[----:B------:R1:W-:Y:S01]  /*37da0*/  STL.64 [R1+0x88], R14 ;  /* 0x0000880e01007387 */ /* 0x0003e20000100a00 */
[----:B------:R-:W-:-:S02]  /*37db0*/  IMAD.MOV.U32 R16, RZ, RZ, R14 ;  /* 0x000000ffff107224 */ /* 0x000fc400078e000e */
[----:B------:R-:W-:Y:S01]  /*37dc0*/  IMAD.MOV.U32 R5, RZ, RZ, R15 ;  /* 0x000000ffff057224 */ /* 0x000fe200078e000f */
[----:B0-----:R-:W2:Y:S04]  /*37dd0*/  LDL.LU.64 R12, [R1+0x220] ;  /* 0x00022000010c7983 */ /* 0x001ea80000300a00 */
[----:B-1----:R-:W2:Y:S01]  /*37de0*/  LDL.LU.64 R14, [R1+0x228] ;  /* 0x00022800010e7983 */ /* 0x002ea20000300a00 */
[----:B------:R-:W-:Y:S02]  /*37df0*/  F2FP.F16.E5M2.UNPACK_B R58, R7 ;  /* 0x00000007ff3a723e */ /* 0x000fe400020004ff */
[----:B------:R-:W-:Y:S01]  /*37e00*/  F2FP.F16.E5M2.UNPACK_B R59, R6 ;  /* 0x00000006ff3b723e */ /* 0x000fe200020004ff */
[C---:B---3--:R-:W-:Y:S08]  /*37e10*/  HMMA.16816.F32 R24, R28.reuse, R60, R24 ;  /* 0x0000003c1c18723c */ /* 0x048ff00000001818 */
[----:B----4-:R-:W-:Y:S11]  /*37e20*/  HMMA.16816.F32 R20, R28, R58, R20 ;  /* 0x0000003a1c14723c */ /* 0x010ff60000001814 */
[----:B------:R0:W-:Y:S04]  /*37e30*/  STL.64 [R1+0x1e0], R24 ;  /* 0x0001e01801007387 */ /* 0x0001e80000100a00 */
[----:B------:R1:W-:Y:S04]  /*37e40*/  STL.64 [R1+0x1e8], R26 ;  /* 0x0001e81a01007387 */ /* 0x0003e80000100a00 */
[----:B0-----:R-:W3:Y:S04]  /*37e50*/  LDL.LU.64 R24, [R1+0x240] ;  /* 0x0002400001187983 */ /* 0x001ee80000300a00 */
[----:B-1----:R-:W3:Y:S04]  /*37e60*/  LDL.LU.64 R26, [R1+0x248] ;  /* 0x00024800011a7983 */ /* 0x002ee80000300a00 */
[----:B------:R-:W-:Y:S04]  /*37e70*/  STL.64 [R1+0x200], R20 ;  /* 0x0002001401007387 */ /* 0x000fe80000100a00 */
[----:B------:R-:W-:Y:S04]  /*37e80*/  STL.64 [R1+0x208], R22 ;  /* 0x0002081601007387 */ /* 0x000fe80000100a00 */
[----:B------:R-:W0:Y:S01]  /*37e90*/  LDSM.16.M88.4 R20, [R19+0xc00] ;  /* 0x000c00001314783b */ /* 0x000e220000000200 */
[----:B------:R-:W-:-:S02]  /*37ea0*/  F2FP.F16.E5M2.UNPACK_B R56, R3 ;  /* 0x00000003ff38723e */ /* 0x000fc400020004ff */
[----:B------:R-:W-:Y:S01]  /*37eb0*/  F2FP.F16.E5M2.UNPACK_B R57, R2 ;  /* 0x00000002ff39723e */ /* 0x000fe200020004ff */
[----:B0-----:R0:W-:Y:S01]  /*37ec0*/  STL.64 [R1+0x90], R20 ;  /* 0x0000901401007387 */ /* 0x0011e20000100a00 */
[----:B------:R-:W-:Y:S02]  /*37ed0*/  IMAD.MOV.U32 R3, RZ, RZ, R20 ;  /* 0x000000ffff037224 */ /* 0x000fe400078e0014 */
[----:B------:R-:W-:Y:S01]  /*37ee0*/  IMAD.MOV.U32 R2, RZ, RZ, R21 ;  /* 0x000000ffff027224 */ /* 0x000fe200078e0015 */
[----:B------:R1:W-:Y:S01]  /*37ef0*/  STL.64 [R1+0x98], R22 ;  /* 0x0000981601007387 */ /* 0x0003e20000100a00 */
[----:B------:R-:W-:Y:S02]  /*37f00*/  IMAD.MOV.U32 R7, RZ, RZ, R22 ;  /* 0x000000ffff077224 */ /* 0x000fe400078e0016 */
[----:B------:R-:W-:Y:S01]  /*37f10*/  IMAD.MOV.U32 R6, RZ, RZ, R23 ;  /* 0x000000ffff067224 */ /* 0x000fe200078e0017 */
[----:B0-----:R-:W4:Y:S04]  /*37f20*/  LDL.LU.64 R20, [R1+0x260] ;  /* 0x0002600001147983 */ /* 0x001f280000300a00 */
[----:B-1----:R-:W4:Y:S01]  /*37f30*/  LDL.LU.64 R22, [R1+0x268] ;  /* 0x0002680001167983 */ /* 0x002f220000300a00 */
[----:B------:R-:W-:-:S02]  /*37f40*/  F2FP.F16.E5M2.UNPACK_B R54, R32 ;  /* 0x00000020ff36723e */ /* 0x000fc400020004ff */
[----:B--2---:R-:W-:Y:S01]  /*37f50*/  HMMA.16816.F32 R32, R28, R56, R12 ;  /* 0x000000381c20723c */ /* 0x004fe2000000180c */
[----:B------:R-:W2:Y:S04]  /*37f60*/  LDL.LU.64 R12, [R1+0x280] ;  /* 0x00028000010c7983 */ /* 0x000ea80000300a00 */
[----:B------:R-:W2:Y:S01]  /*37f70*/  LDL.LU.64 R14, [R1+0x288] ;  /* 0x00028800010e7983 */ /* 0x000ea20000300a00 */
[----:B------:R-:W-:-:S13]  /*37f80*/  F2FP.F16.E5M2.UNPACK_B R55, R11 ;  /* 0x0000000bff37723e */ /* 0x000fda00020004ff */
[----:B------:R-:W-:Y:S04]  /*37f90*/  STL.64 [R1+0x220], R32 ;  /* 0x0002202001007387 */ /* 0x000fe80000100a00 */
[----:B------:R3:W-:Y:S01]  /*37fa0*/  STL.64 [R1+0x228], R34 ;  /* 0x0002282201007387 */ /* 0x0007e20000100a00 */
[----:B------:R-:W-:Y:S02]  /*37fb0*/  F2FP.F16.E5M2.UNPACK_B R52, R10 ;  /* 0x0000000aff34723e */ /* 0x000fe400020004ff */
[----:B------:R-:W-:Y:S01]  /*37fc0*/  F2FP.F16.E5M2.UNPACK_B R53, R4 ;  /* 0x00000004ff35723e */ /* 0x000fe200020004ff */
[----:B------:R-:W-:Y:S04]  /*37fd0*/  STL.64 [R1+0x3788], R58 ;  /* 0x0037883a01007387 */ /* 0x000fe80000100a00 */
[----:B------:R-:W-:Y:S01]  /*37fe0*/  STL.64 [R1+0x3780], R56 ;  /* 0x0037803801007387 */ /* 0x000fe20000100a00 */
[----:B---3--:R-:W-:Y:S03]  /*37ff0*/  HMMA.16816.F32 R32, R28, R54, R24 ;  /* 0x000000361c20723c */ /* 0x008fe60000001818 */
[----:B------:R-:W0:-:S15]  /*38000*/  LDSM.16.M88.4 R24, [R19+0xe00] ;  /* 0x000e00001318783b */ /* 0x000e1e0000000200 */
[----:B------:R-:W-:Y:S01]  /*38010*/  NOP ;  /* 0x0000000000007918 */ /* 0x000fe20000000000 */
[----:B------:R-:W-:Y:S04]  /*38020*/  STL.64 [R1+0x240], R32 ;  /* 0x0002402001007387 */ /* 0x000fe80000100a00 */
[----:B------:R-:W-:Y:S04]  /*38030*/  STL.64 [R1+0x248], R34 ;  /* 0x0002482201007387 */ /* 0x000fe80000100a00 */
[----:B0-----:R-:W-:Y:S01]  /*38040*/  STL.64 [R1+0xa0], R24 ;  /* 0x0000a01801007387 */ /* 0x001fe20000100a00 */
[----:B------:R-:W-:Y:S02]  /*38050*/  IMAD.MOV.U32 R4, RZ, RZ, R24 ;  /* 0x000000ffff047224 */ /* 0x000fe400078e0018 */
[----:B------:R-:W-:-:S02]  /*38060*/  IMAD.MOV.U32 R0, RZ, RZ, R25 ;  /* 0x000000ffff007224 */ /* 0x000fc400078e0019 */
[----:B------:R-:W-:Y:S01]  /*38070*/  IMAD.MOV.U32 R11, RZ, RZ, R26 ;  /* 0x000000ffff0b7224 */ /* 0x000fe200078e001a */
[----:B------:R4:W-:Y:S01]  /*38080*/  STL.64 [R1+0xa8], R26 ;  /* 0x0000a81a01007387 */ /* 0x0009e20000100a00 */
[----:B------:R-:W-:Y:S02]  /*38090*/  IMAD.MOV.U32 R10, RZ, RZ, R27 ;  /* 0x000000ffff0a7224 */ /* 0x000fe400078e001b */
[----:B----4-:R-:W-:Y:S01]  /*380a0*/  HMMA.16816.F32 R24, R28, R52, R20 ;  /* 0x000000341c18723c */ /* 0x010fe20000001814 */
[----:B------:R-:W3:Y:S04]  /*380b0*/  LDL.LU.64 R20, [R1+0x2a0] ;  /* 0x0002a00001147983 */ /* 0x000ee80000300a00 */
[----:B------:R-:W3:Y:S01]  /*380c0*/  LDL.LU.64 R22, [R1+0x2a8] ;  /* 0x0002a80001167983 */ /* 0x000ee20000300a00 */
[----:B------:R-:W-:-:S02]  /*380d0*/  F2FP.F16.E5M2.UNPACK_B R50, R18 ;  /* 0x00000012ff32723e */ /* 0x000fc400020004ff */
[----:B------:R-:W-:-:S11]  /*380e0*/  F2FP.F16.E5M2.UNPACK_B R51, R17 ;  /* 0x00000011ff33723e */ /* 0x000fd600020004ff */
[----:B------:R0:W-:Y:S04]  /*380f0*/  STL.64 [R1+0x260], R24 ;  /* 0x0002601801007387 */ /* 0x0001e80000100a00 */
[----:B------:R1:W-:Y:S04]  /*38100*/  STL.64 [R1+0x268], R26 ;  /* 0x0002681a01007387 */ /* 0x0003e80000100a00 */
[----:B------:R-:W-:Y:S04]  /*38110*/  STL.64 [R1+0x3798], R54 ;  /* 0x0037983601007387 */ /* 0x000fe80000100a00 */
[----:B------:R-:W-:Y:S04]  /*38120*/  STL.64 [R1+0x3790], R52 ;  /* 0x0037903401007387 */ /* 0x000fe80000100a00 */
[----:B0-----:R-:W4:Y:S04]  /*38130*/  LDL.LU.64 R24, [R1+0x2c0] ;  /* 0x0002c00001187983 */ /* 0x001f280000300a00 */
[----:B-1----:R-:W4:Y:S01]  /*38140*/  LDL.LU.64 R26, [R1+0x2c8] ;  /* 0x0002c800011a7983 */ /* 0x002f220000300a00 */
[----:B------:R-:W-:-:S02]  /*38150*/  F2FP.F16.E5M2.UNPACK_B R48, R9 ;  /* 0x00000009ff30723e */ /* 0x000fc400020004ff */
[----:B------:R-:W-:Y:S01]  /*38160*/  F2FP.F16.E5M2.UNPACK_B R49, R8 ;  /* 0x00000008ff31723e */ /* 0x000fe200020004ff */
[----:B--2---:R-:W-:-:S15]  /*38170*/  HMMA.16816.F32 R12, R28, R50, R12 ;  /* 0x000000321c0c723c */ /* 0x004fde000000180c */
[----:B------:R-:W-:-:S04]  /*38180*/  NOP ;  /* 0x0000000000007918 */ /* 0x000fc80000000000 */
[----:B------:R-:W-:Y:S04]  /*38190*/  STL.64 [R1+0x280], R12 ;  /* 0x0002800c01007387 */ /* 0x000fe80000100a00 */
[----:B------:R-:W-:Y:S04]  /*381a0*/  STL.64 [R1+0x288], R14 ;  /* 0x0002880e01007387 */ /* 0x000fe80000100a00 */
[----:B------:R-:W0:Y:S04]  /*381b0*/  LDSM.16.M88.4 R12, [R19+0x1000] ;  /* 0x00100000130c783b */ /* 0x000e280000000200 */
[----:B0-----:R0:W-:Y:S01]  /*381c0*/  STL.64 [R1+0xb0], R12 ;  /* 0x0000b00c01007387 */ /* 0x0011e20000100a00 */
[----:B------:R-:W-:-:S02]  /*381d0*/  IMAD.MOV.U32 R9, RZ, RZ, R12 ;  /* 0x000000ffff097224 */ /* 0x000fc400078e000c */
[----:B------:R-:W-:Y:S01]  /*381e0*/  IMAD.MOV.U32 R8, RZ, RZ, R13 ;  /* 0x000000ffff087224 */ /* 0x000fe200078e000d */
[----:B------:R1:W-:Y:S01]  /*381f0*/  STL.64 [R1+0xb8], R14 ;  /* 0x0000b80e01007387 */ /* 0x0003e20000100a00 */
[----:B------:R-:W-:Y:S02]  /*38200*/  IMAD.MOV.U32 R18, RZ, RZ, R14 ;  /* 0x000000ffff127224 */ /* 0x000fe400078e000e */
[----:B------:R-:W-:Y:S01]  /*38210*/  IMAD.MOV.U32 R17, RZ, RZ, R15 ;  /* 0x000000ffff117224 */ /* 0x000fe200078e000f */
[----:B0-----:R-:W2:Y:S04]  /*38220*/  LDL.LU.64 R12, [R1+0x2e0] ;  /* 0x0002e000010c7983 */ /* 0x001ea80000300a00 */
[----:B-1----:R-:W2:Y:S01]  /*38230*/  LDL.LU.64 R14, [R1+0x2e8] ;  /* 0x0002e800010e7983 */ /* 0x002ea20000300a00 */
[----:B---3--:R-:W-:Y:S03]  /*38240*/  HMMA.16816.F32 R32, R28, R48, R20 ;  /* 0x000000301c20723c */ /* 0x008fe60000001814 */
[----:B------:R-:W3:Y:S04]  /*38250*/  LDL.LU.64 R20, [R1+0x300] ;  /* 0x0003000001147983 */ /* 0x000ee80000300a00 */
[----:B------:R-:W3:Y:S01]  /*38260*/  LDL.LU.64 R22, [R1+0x308] ;  /* 0x0003080001167983 */ /* 0x000ee20000300a00 */
[----:B------:R-:W-:-:S02]  /*38270*/  F2FP.F16.E5M2.UNPACK_B R46, R16 ;  /* 0x00000010ff2e723e */ /* 0x000fc400020004ff */
[----:B------:R-:W-:-:S09]  /*38280*/  F2FP.F16.E5M2.UNPACK_B R47, R5 ;  /* 0x00000005ff2f723e */ /* 0x000fd200020004ff */
[----:B------:R-:W-:Y:S04]  /*38290*/  STL.64 [R1+0x2a0], R32 ;  /* 0x0002a02001007387 */ /* 0x000fe80000100a00 */
[----:B------:R4:W-:Y:S02]  /*382a0*/  STL.64 [R1+0x2a8], R34 ;  /* 0x0002a82201007387 */ /* 0x0009e40000100a00 */
[----:B----4-:R-:W-:Y:S02]  /*382b0*/  HMMA.16816.F32 R32, R28, R46, R24 ;  /* 0x0000002e1c20723c */ /* 0x010fe40000001818 */
[----:B------:R-:W0:Y:S01]  /*382c0*/  LDSM.16.M88.4 R24, [R19+0x1200] ;  /* 0x001200001318783b */ /* 0x000e220000000200 */
[----:B------:R-:W-:Y:S02]  /*382d0*/  F2FP.F16.E5M2.UNPACK_B R44, R3 ;  /* 0x00000003ff2c723e */ /* 0x000fe400020004ff */
[----:B------:R-:W-:Y:S01]  /*382e0*/  F2FP.F16.E5M2.UNPACK_B R45, R2 ;  /* 0x00000002ff2d723e */ /* 0x000fe200020004ff */
[----:B------:R-:W-:Y:S04]  /*382f0*/  STL.64 [R1+0x37a8], R50 ;  /* 0x0037a83201007387 */ /* 0x000fe80000100a00 */
[----:B------:R-:W-:Y:S01]  /*38300*/  STL.64 [R1+0x37a0], R48 ;  /* 0x0037a03001007387 */ /* 0x000fe20000100a00 */
[----:B------:R-:W-:-:S02]  /*38310*/  F2FP.F16.E5M2.UNPACK_B R42, R7 ;  /* 0x00000007ff2a723e */ /* 0x000fc400020004ff */
[----:B------:R-:W-:Y:S02]  /*38320*/  F2FP.F16.E5M2.UNPACK_B R43, R6 ;  /* 0x00000006ff2b723e */ /* 0x000fe400020004ff */
[----:B------:R-:W-:Y:S02]  /*38330*/  F2FP.F16.E5M2.UNPACK_B R40, R4 ;  /* 0x00000004ff28723e */ /* 0x000fe400020004ff */
[----:B------:R-:W-:Y:S02]  /*38340*/  F2FP.F16.E5M2.UNPACK_B R41, R0 ;  /* 0x00000000ff29723e */ /* 0x000fe400020004ff */
[----:B------:R-:W-:Y:S02]  /*38350*/  F2FP.F16.E5M2.UNPACK_B R38, R11 ;  /* 0x0000000bff26723e */ /* 0x000fe400020004ff */
[----:B------:R-:W-:Y:S02]  /*38360*/  F2FP.F16.E5M2.UNPACK_B R39, R10 ;  /* 0x0000000aff27723e */ /* 0x000fe400020004ff */
[----:B------:R-:W-:-:S02]  /*38370*/  F2FP.F16.E5M2.UNPACK_B R36, R9 ;  /* 0x00000009ff24723e */ /* 0x000fc400020004ff */
[----:B------:R-:W-:Y:S01]  /*38380*/  F2FP.F16.E5M2.UNPACK_B R37, R8 ;  /* 0x00000008ff25723e */ /* 0x000fe200020004ff */
[----:B------:R-:W-:Y:S04]  /*38390*/  LDSM.16.M88.4 R48, [R19+0x1e00] ;  /* 0x001e00001330783b */ /* 0x000fe80000000200 */
[----:B------:R-:W-:Y:S04]  /*383a0*/  STL.64 [R1+0x2c0], R32 ;  /* 0x0002c02001007387 */ /* 0x000fe80000100a00 */
[----:B------:R-:W-:Y:S04]  /*383b0*/  STL.64 [R1+0x2c8], R34 ;  /* 0x0002c82201007387 */ /* 0x000fe80000100a00 */
[----:B0-----:R-:W-:Y:S01]  /*383c0*/  STL.64 [R1+0xd0], R24 ;  /* 0x0000d01801007387 */ /* 0x001fe20000100a00 */
[----:B------:R-:W-:-:S02]  /*383d0*/  IMAD.MOV.U32 R16, RZ, RZ, R24 ;  /* 0x000000ffff107224 */ /* 0x000fc400078e0018 */
[----:B------:R-:W-:Y:S02]  /*383e0*/  IMAD.MOV.U32 R5, RZ, RZ, R25 ;  /* 0x000000ffff057224 */ /* 0x000fe400078e0019 */
[----:B------:R-:W-:Y:S01]  /*383f0*/  IMAD.MOV.U32 R2, RZ, RZ, R26 ;  /* 0x000000ffff027224 */ /* 0x000fe200078e001a */
[----:B------:R2:W-:Y:S01]  /*38400*/  STL.64 [R1+0xd8], R26 ;  /* 0x0000d81a01007387 */ /* 0x0005e20000100a00 */
[----:B------:R-:W-:Y:S02]  /*38410*/  IMAD.MOV.U32 R3, RZ, RZ, R27 ;  /* 0x000000ffff037224 */ /* 0x000fe400078e001b */
[----:B--2---:R-:W-:Y:S01]  /*38420*/  HMMA.16816.F32 R24, R28, R44, R12 ;  /* 0x0000002c1c18723c */ /* 0x004fe2000000180c */
[----:B------:R-:W2:Y:S04]  /*38430*/  LDL.LU.64 R12, [R1+0x320] ;  /* 0x00032000010c7983 */ /* 0x000ea80000300a00 */
[----:B------:R-:W2:-:S14]  /*38440*/  LDL.LU.64 R14, [R1+0x328] ;  /* 0x00032800010e7983 */ /* 0x000e9c0000300a00 */
[----:B------:R0:W-:Y:S04]  /*38450*/  STL.64 [R1+0x2e0], R24 ;  /* 0x0002e01801007387 */ /* 0x0001e80000100a00 */
[----:B------:R1:W-:Y:S04]  /*38460*/  STL.64 [R1+0x2e8], R26 ;  /* 0x0002e81a01007387 */ /* 0x0003e80000100a00 */
[----:B------:R-:W-:Y:S04]  /*38470*/  STL.64 [R1+0x3778], R46 ;  /* 0x0037782e01007387 */ /* 0x000fe80000100a00 */
[----:B------:R-:W-:Y:S04]  /*38480*/  STL.64 [R1+0x3770], R44 ;  /* 0x0037702c01007387 */ /* 0x000fe80000100a00 */
[----:B0-----:R-:W4:Y:S04]  /*38490*/  LDL.LU.64 R24, [R1+0x340] ;  /* 0x0003400001187983 */ /* 0x001f280000300a00 */
[----:B-1----:R-:W4:Y:S01]  /*384a0*/  LDL.LU.64 R26, [R1+0x348] ;  /* 0x00034800011a7983 */ /* 0x002f220000300a00 */
[----:B---3--:R-:W-:-:S15]  /*384b0*/  HMMA.16816.F32 R20, R28, R42, R20 ;  /* 0x0000002a1c14723c */ /* 0x008fde0000001814 */
        /* <DEDUP_REMOVED lines=10> */
[----:B0-----:R-:W3:Y:S04]  /*38560*/  LDL.LU.64 R20, [R1+0x360] ;  /* 0x0003600001147983 */ /* 0x001ee80000300a00 */
[----:B-1----:R-:W3:Y:S01]  /*38570*/  LDL.LU.64 R22, [R1+0x368] ;  /* 0x0003680001167983 */ /* 0x002ee20000300a00 */
[----:B--2---:R-:W-:Y:S03]  /*38580*/  HMMA.16816.F32 R32, R28, R40, R12 ;  /* 0x000000281c20723c */ /* 0x004fe6000000180c */
[----:B------:R-:W2:Y:S04]  /*38590*/  LDL.LU.64 R12, [R1+0x380] ;  /* 0x00038000010c7983 */ /* 0x000ea80000300a00 */
[----:B------:R-:W2:-:S12]  /*385a0*/  LDL.LU.64 R14, [R1+0x388] ;  /* 0x00038800010e7983 */ /* 0x000e980000300a00 */
[----:B------:R-:W-:Y:S04]  /*385b0*/  STL.64 [R1+0x320], R32 ;  /* 0x0003202001007387 */ /* 0x000fe80000100a00 */
[----:B------:R4:W-:Y:S02]  /*385c0*/  STL.64 [R1+0x328], R34 ;  /* 0x0003282201007387 */ /* 0x0009e40000100a00 */
[----:B----4-:R-:W-:Y:S02]  /*385d0*/  HMMA.16816.F32 R32, R28, R38, R24 ;  /* 0x000000261c20723c */ /* 0x010fe40000001818 */
[----:B------:R-:W0:Y:S04]  /*385e0*/  LDSM.16.M88.4 R24, [R19+0x1600] ;  /* 0x001600001318783b */ /* 0x000e280000000200 */
[----:B------:R-:W-:Y:S04]  /*385f0*/  STL.64 [R1+0x3758], R42 ;  /* 0x0037582a01007387 */ /* 0x000fe80000100a00 */
[----:B------:R-:W-:Y:S09]  /*38600*/  STL.64 [R1+0x3750], R40 ;  /* 0x0037502801007387 */ /* 0x000ff20000100a00 */
[----:B------:R-:W-:Y:S04]  /*38610*/  STL.64 [R1+0x340], R32 ;  /* 0x0003402001007387 */ /* 0x000fe80000100a00 */
[----:B------:R1:W-:Y:S04]  /*38620*/  STL.64 [R1+0x348], R34 ;  /* 0x0003482201007387 */ /* 0x0003e80000100a00 */
[----:B0-----:R-:W-:Y:S01]  /*38630*/  STL.64 [R1+0x100], R24 ;  /* 0x0001001801007387 */ /* 0x001fe20000100a00 */
[----:B------:R-:W-:-:S02]  /*38640*/  IMAD.MOV.U32 R8, RZ, RZ, R24 ;  /* 0x000000ffff087224 */ /* 0x000fc400078e0018 */
[----:B------:R-:W-:Y:S02]  /*38650*/  IMAD.MOV.U32 R9, RZ, RZ, R25 ;  /* 0x000000ffff097224 */ /* 0x000fe400078e0019 */
[----:B------:R-:W-:Y:S01]  /*38660*/  IMAD.MOV.U32 R10, RZ, RZ, R26 ;  /* 0x000000ffff0a7224 */ /* 0x000fe200078e001a */
[----:B------:R3:W-:Y:S01]  /*38670*/  STL.64 [R1+0x108], R26 ;  /* 0x0001081a01007387 */ /* 0x0007e20000100a00 */
[----:B------:R-:W-:Y:S01]  /*38680*/  IMAD.MOV.U32 R11, RZ, RZ, R27 ;  /* 0x000000ffff0b7224 */ /* 0x000fe200078e001b */
[----:B-1----:R-:W-:Y:S02]  /*38690*/  F2FP.F16.E5M2.UNPACK_B R34, R18 ;  /* 0x00000012ff22723e */ /* 0x002fe400020004ff */
[----:B------:R-:W-:Y:S01]  /*386a0*/  F2FP.F16.E5M2.UNPACK_B R35, R17 ;  /* 0x00000011ff23723e */ /* 0x000fe200020004ff */
[----:B---3--:R-:W-:Y:S01]  /*386b0*/  HMMA.16816.F32 R24, R28, R36, R20 ;  /* 0x000000241c18723c */ /* 0x008fe20000001814 */
[----:B------:R-:W3:Y:S04]  /*386c0*/  LDL.LU.64 R20, [R1+0x3a0] ;  /* 0x0003a00001147983 */ /* 0x000ee80000300a00 */
[----:B------:R-:W3:-:S14]  /*386d0*/  LDL.LU.64 R22, [R1+0x3a8] ;  /* 0x0003a80001167983 */ /* 0x000edc0000300a00 */
[----:B------:R-:W-:Y:S04]  /*386e0*/  STL.64 [R1+0x360], R24 ;  /* 0x0003601801007387 */ /* 0x000fe80000100a00 */
[----:B------:R-:W-:Y:S04]  /*386f0*/  STL.64 [R1+0x368], R26 ;  /* 0x0003681a01007387 */ /* 0x000fe80000100a00 */
[----:B------:R-:W-:Y:S04]  /*38700*/  STL.64 [R1+0x3768], R38 ;  /* 0x0037682601007387 */ /* 0x000fe80000100a00 */
[----:B------:R-:W-:Y:S04]  /*38710*/  STL.64 [R1+0x3760], R36 ;  /* 0x0037602401007387 */ /* 0x000fe80000100a00 */
[----:B------:R-:W4:Y:S04]  /*38720*/  LDL.LU.64 R40, [R1+0x3c0] ;  /* 0x0003c00001287983 */ /* 0x000f280000300a00 */
[----:B------:R-:W4:Y:S04]  /*38730*/  LDL.LU.64 R42, [R1+0x3c8] ;  /* 0x0003c800012a7983 */ /* 0x000f280000300a00 */
[----:B------:R-:W0:Y:S01]  /*38740*/  LDSM.16.M88.4 R24, [R19+0x1800] ;  /* 0x001800001318783b */ /* 0x000e220000000200 */
[----:B--2---:R-:W-:-:S15]  /*38750*/  HMMA.16816.F32 R12, R28, R34, R12 ;  /* 0x000000221c0c723c */ /* 0x004fde000000180c */
[----:B------:R-:W-:-:S04]  /*38760*/  NOP ;  /* 0x0000000000007918 */ /* 0x000fc80000000000 */
[----:B------:R1:W-:Y:S04]  /*38770*/  STL.64 [R1+0x380], R12 ;  /* 0x0003800c01007387 */ /* 0x0003e80000100a00 */
[----:B------:R2:W-:Y:S04]  /*38780*/  STL.64 [R1+0x388], R14 ;  /* 0x0003880e01007387 */ /* 0x0005e80000100a00 */
[----:B0-----:R0:W-:Y:S04]  /*38790*/  STL.64 [R1+0x120], R24 ;  /* 0x0001201801007387 */ /* 0x0011e80000100a00 */
[----:B------:R0:W-:Y:S04]  /*387a0*/  STL.64 [R1+0x128], R26 ;  /* 0x0001281a01007387 */ /* 0x0001e80000100a00 */
[----:B------:R-:W4:Y:S04]  /*387b0*/  LDL.LU.64 R36, [R1+0x3e0] ;  /* 0x0003e00001247983 */ /* 0x000f280000300a00 */
[----:B------:R-:W4:Y:S01]  /*387c0*/  LDL.LU.64 R38, [R1+0x3e8] ;  /* 0x0003e80001267983 */ /* 0x000f220000300a00 */
[----:B------:R-:W-:-:S02]  /*387d0*/  F2FP.F16.E5M2.UNPACK_B R2, R2 ;  /* 0x00000002ff02723e */ /* 0x000fc400020004ff */
[----:B------:R-:W-:Y:S02]  /*387e0*/  F2FP.F16.E5M2.UNPACK_B R3, R3 ;  /* 0x00000003ff03723e */ /* 0x000fe400020004ff */
[----:B------:R-:W-:Y:S02]  /*387f0*/  F2FP.F16.E5M2.UNPACK_B R32, R16 ;  /* 0x00000010ff20723e */ /* 0x000fe400020004ff */
[----:B------:R-:W-:Y:S01]  /*38800*/  F2FP.F16.E5M2.UNPACK_B R33, R5 ;  /* 0x00000005ff21723e */ /* 0x000fe200020004ff */
[----:B-1----:R-:W-:Y:S02]  /*38810*/  IMAD.MOV.U32 R12, RZ, RZ, R24 ;  /* 0x000000ffff0c7224 */ /* 0x002fe400078e0018 */
[----:B------:R-:W-:Y:S02]  /*38820*/  IMAD.MOV.U32 R13, RZ, RZ, R25 ;  /* 0x000000ffff0d7224 */ /* 0x000fe400078e0019 */
[----:B--2---:R-:W-:Y:S02]  /*38830*/  IMAD.MOV.U32 R14, RZ, RZ, R26 ;  /* 0x000000ffff0e7224 */ /* 0x004fe400078e001a */
[----:B------:R-:W-:Y:S01]  /*38840*/  IMAD.MOV.U32 R15, RZ, RZ, R27 ;  /* 0x000000ffff0f7224 */ /* 0x000fe200078e001b */
[----:B0-----:R-:W2:Y:S04]  /*38850*/  LDL.LU.64 R24, [R1+0x400] ;  /* 0x0004000001187983 */ /* 0x001ea80000300a00 */
[----:B------:R-:W2:Y:S01]  /*38860*/  LDL.LU.64 R26, [R1+0x408] ;  /* 0x00040800011a7983 */ /* 0x000ea20000300a00 */
[----:B------:R-:W-:-:S02]  /*38870*/  F2FP.F16.E5M2.UNPACK_B R4, R4 ;  /* 0x00000004ff04723e */ /* 0x000fc400020004ff */
[----:B------:R-:W-:Y:S01]  /*38880*/  F2FP.F16.E5M2.UNPACK_B R5, R0 ;  /* 0x00000000ff05723e */ /* 0x000fe200020004ff */
[C---:B---3--:R-:W-:Y:S08]  /*38890*/  HMMA.16816.F32 R20, R28.reuse, R32, R20 ;  /* 0x000000201c14723c */ /* 0x048ff00000001814 */
[----:B----4-:R-:W-:Y:S01]  /*388a0*/  HMMA.16816.F32 R44, R28, R2, R40 ;  /* 0x000000021c2c723c */ /* 0x010fe20000001828 */
[----:B------:R-:W0:Y:S10]  /*388b0*/  LDSM.16.M88.4 R40, [R19+0x1a00] ;  /* 0x001a00001328783b */ /* 0x000e340000000200 */
[----:B------:R1:W-:Y:S04]  /*388c0*/  STL.64 [R1+0x3a0], R20 ;  /* 0x0003a01401007387 */ /* 0x0003e80000100a00 */
[----:B------:R3:W-:Y:S04]  /*388d0*/  STL.64 [R1+0x3a8], R22 ;  /* 0x0003a81601007387 */ /* 0x0007e80000100a00 */
[----:B-1----:R-:W4:Y:S04]  /*388e0*/  LDL.LU.64 R20, [R1+0x420] ;  /* 0x0004200001147983 */ /* 0x002f280000300a00 */
[----:B---3--:R-:W4:Y:S04]  /*388f0*/  LDL.LU.64 R22, [R1+0x428] ;  /* 0x0004280001167983 */ /* 0x008f280000300a00 */
        /* <DEDUP_REMOVED lines=8> */
[----:B0-----:R-:W-:Y:S01]  /*38980*/  HMMA.16816.F32 R40, R28, R4, R36 ;  /* 0x000000041c28723c */ /* 0x001fe20000001824 */
[----:B------:R-:W3:-:S15]  /*38990*/  LDL.LU.64 R36, [R1+0x440] ;  /* 0x0004400001247983 */ /* 0x000ede0000300a00 */
[----:B------:R-:W-:-:S03]  /*389a0*/  NOP ;  /* 0x0000000000007918 */ /* 0x000fc60000000000 */
[----:B------:R-:W-:Y:S04]  /*389b0*/  STL.64 [R1+0x3e0], R40 ;  /* 0x0003e02801007387 */ /* 0x000fe80000100a00 */
[----:B------:R-:W-:Y:S04]  /*389c0*/  STL.64 [R1+0x3e8], R42 ;  /* 0x0003e82a01007387 */ /* 0x000fe80000100a00 */
[----:B------:R-:W3:Y:S04]  /*389d0*/  LDL.LU.64 R38, [R1+0x448] ;  /* 0x0004480001267983 */ /* 0x000ee80000300a00 */
[----:B------:R-:W0:Y:S01]  /*389e0*/  LDSM.16.M88.4 R40, [R19+0x1c00] ;  /* 0x001c00001328783b */ /* 0x000e220000000200 */
[----:B------:R-:W-:-:S02]  /*389f0*/  F2FP.F16.E5M2.UNPACK_B R6, R6 ;  /* 0x00000006ff06723e */ /* 0x000fc400020004ff */
[----:B------:R-:W-:Y:S02]  /*38a00*/  F2FP.F16.E5M2.UNPACK_B R7, R7 ;  /* 0x00000007ff07723e */ /* 0x000fe400020004ff */
[----:B------:R-:W-:Y:S02]  /*38a10*/  F2FP.F16.E5M2.UNPACK_B R8, R8 ;  /* 0x00000008ff08723e */ /* 0x000fe400020004ff */
[----:B------:R-:W-:-:S03]  /*38a20*/  F2FP.F16.E5M2.UNPACK_B R9, R9 ;  /* 0x00000009ff09723e */ /* 0x000fc600020004ff */
[----:B--2---:R-:W-:Y:S01]  /*38a30*/  HMMA.16816.F32 R24, R28, R6, R24 ;  /* 0x000000061c18723c */ /* 0x004fe20000001818 */
[----:B------:R-:W-:Y:S02]  /*38a40*/  F2FP.F16.E5M2.UNPACK_B R10, R10 ;  /* 0x0000000aff0a723e */ /* 0x000fe400020004ff */
[----:B------:R-:W-:-:S15]  /*38a50*/  F2FP.F16.E5M2.UNPACK_B R11, R11 ;  /* 0x0000000bff0b723e */ /* 0x000fde00020004ff */
[----:B------:R-:W-:Y:S01]  /*38a60*/  NOP ;  /* 0x0000000000007918 */ /* 0x000fe20000000000 */
[----:B------:R1:W-:Y:S04]  /*38a70*/  STL.64 [R1+0x400], R24 ;  /* 0x0004001801007387 */ /* 0x0003e80000100a00 */
[----:B------:R2:W-:Y:S04]  /*38a80*/  STL.64 [R1+0x408], R26 ;  /* 0x0004081a01007387 */ /* 0x0005e80000100a00 */
[----:B-1----:R-:W3:Y:S04]  /*38a90*/  LDL.LU.64 R24, [R1+0x460] ;  /* 0x0004600001187983 */ /* 0x002ee80000300a00 */
[----:B--2---:R-:W2:Y:S01]  /*38aa0*/  LDL.LU.64 R26, [R1+0x468] ;  /* 0x00046800011a7983 */ /* 0x004ea20000300a00 */
[----:B----4-:R-:W-:-:S15]  /*38ab0*/  HMMA.16816.F32 R20, R28, R8, R20 ;  /* 0x000000081c14723c */ /* 0x010fde0000001814 */
[----:B------:R-:W-:-:S04]  /*38ac0*/  NOP ;  /* 0x0000000000007918 */ /* 0x000fc80000000000 */
[----:B------:R1:W-:Y:S04]  /*38ad0*/  STL.64 [R1+0x420], R20 ;  /* 0x0004201401007387 */ /* 0x0003e80000100a00 */
[----:B------:R4:W-:Y:S04]  /*38ae0*/  STL.64 [R1+0x428], R22 ;  /* 0x0004281601007387 */ /* 0x0009e80000100a00 */
[----:B0-----:R0:W-:Y:S04]  /*38af0*/  STL.64 [R1+0x180], R40 ;  /* 0x0001802801007387 */ /* 0x0011e80000100a00 */
[----:B------:R0:W-:Y:S04]  /*38b00*/  STL.64 [R1+0x188], R42 ;  /* 0x0001882a01007387 */ /* 0x0001e80000100a00 */
[----:B------:R-:W2:Y:S04]  /*38b10*/  LDL.LU.64 R44, [R1+0x490] ;  /* 0x00049000012c7983 */ /* 0x000ea80000300a00 */
[----:B------:R-:W2:Y:S01]  /*38b20*/  LDL.LU.64 R46, [R1+0x498] ;  /* 0x00049800012e7983 */ /* 0x000ea20000300a00 */
[----:B-1----:R-:W-:-:S02]  /*38b30*/  IMAD.MOV.U32 R20, RZ, RZ, R40 ;  /* 0x000000ffff147224 */ /* 0x002fc400078e0028 */
[----:B------:R-:W-:Y:S02]  /*38b40*/  IMAD.MOV.U32 R21, RZ, RZ, R41 ;  /* 0x000000ffff157224 */ /* 0x000fe400078e0029 */
[----:B----4-:R-:W-:Y:S02]  /*38b50*/  IMAD.MOV.U32 R22, RZ, RZ, R42 ;  /* 0x000000ffff167224 */ /* 0x010fe400078e002a */
[----:B------:R-:W-:Y:S01]  /*38b60*/  IMAD.MOV.U32 R23, RZ, RZ, R43 ;  /* 0x000000ffff177224 */ /* 0x000fe200078e002b */
[----:B0-----:R-:W4:Y:S04]  /*38b70*/  LDL.LU.64 R40, [R1+0x480] ;  /* 0x0004800001287983 */ /* 0x001f280000300a00 */
[----:B------:R-:W4:Y:S01]  /*38b80*/  LDL.LU.64 R42, [R1+0x488] ;  /* 0x00048800012a7983 */ /* 0x000f220000300a00 */
[----:B---3--:R-:W-:-:S15]  /*38b90*/  HMMA.16816.F32 R36, R28, R10, R36 ;  /* 0x0000000a1c24723c */ /* 0x008fde0000001824 */
[----:B------:R-:W-:-:S04]  /*38ba0*/  NOP ;  /* 0x0000000000007918 */ /* 0x000fc80000000000 */
[----:B------:R0:W-:Y:S04]  /*38bb0*/  STL.64 [R1+0x440], R36 ;  /* 0x0004402401007387 */ /* 0x0001e80000100a00 */
[----:B------:R1:W-:Y:S04]  /*38bc0*/  STL.64 [R1+0x448], R38 ;  /* 0x0004482601007387 */ /* 0x0003e80000100a00 */
[----:B0-----:R-:W3:Y:S04]  /*38bd0*/  LDL.LU.64 R36, [R1+0x4b0] ;  /* 0x0004b00001247983 */ /* 0x001ee80000300a00 */
[----:B-1----:R-:W3:Y:S01]  /*38be0*/  LDL.LU.64 R38, [R1+0x4b8] ;  /* 0x0004b80001267983 */ /* 0x002ee20000300a00 */
[----:B------:R-:W-:-:S02]  /*38bf0*/  F2FP.F16.E5M2.UNPACK_B R12, R12 ;  /* 0x0000000cff0c723e */ /* 0x000fc400020004ff */
[----:B------:R-:W-:Y:S02]  /*38c00*/  F2FP.F16.E5M2.UNPACK_B R13, R13 ;  /* 0x0000000dff0d723e */ /* 0x000fe400020004ff */
[----:B------:R-:W-:Y:S02]  /*38c10*/  F2FP.F16.E5M2.UNPACK_B R14, R14 ;  /* 0x0000000eff0e723e */ /* 0x000fe400020004ff */
[----:B------:R-:W-:Y:S02]  /*38c20*/  F2FP.F16.E5M2.UNPACK_B R15, R15 ;  /* 0x0000000fff0f723e */ /* 0x000fe400020004ff */
[----:B------:R-:W-:Y:S02]  /*38c30*/  F2FP.F16.E5M2.UNPACK_B R16, R16 ;  /* 0x00000010ff10723e */ /* 0x000fe400020004ff */
[----:B------:R-:W-:Y:S01]  /*38c40*/  F2FP.F16.E5M2.UNPACK_B R17, R17 ;  /* 0x00000011ff11723e */ /* 0x000fe200020004ff */
[----:B--2---:R-:W-:Y:S01]  /*38c50*/  HMMA.16816.F32 R24, R28, R12, R24 ;  /* 0x0000000c1c18723c */ /* 0x004fe20000001818 */
[----:B------:R-:W-:-:S02]  /*38c60*/  F2FP.F16.E5M2.UNPACK_B R18, R18 ;  /* 0x00000012ff12723e */ /* 0x000fc400020004ff */
[----:B------:R-:W-:-:S15]  /*38c70*/  F2FP.F16.E5M2.UNPACK_B R19, R0 ;  /* 0x00000000ff13723e */ /* 0x000fde00020004ff */
[----:B------:R-:W-:Y:S01]  /*38c80*/  NOP ;  /* 0x0000000000007918 */ /* 0x000fe20000000000 */
[----:B------:R0:W-:Y:S04]  /*38c90*/  STL.64 [R1+0x460], R24 ;  /* 0x0004601801007387 */ /* 0x0001e80000100a00 */
[----:B------:R1:W-:Y:S04]  /*38ca0*/  STL.64 [R1+0x468], R26 ;  /* 0x0004681a01007387 */ /* 0x0003e80000100a00 */
[----:B------:R-:W-:Y:S04]  /*38cb0*/  STL.64 [R1+0x1a0], R48 ;  /* 0x0001a03001007387 */ /* 0x000fe80000100a00 */
[----:B------:R-:W-:Y:S04]  /*38cc0*/  STL.64 [R1+0x1a8], R50 ;  /* 0x0001a83201007387 */ /* 0x000fe80000100a00 */
[----:B------:R-:W-:Y:S04]  /*38cd0*/  STL [R1+0x374c], R14 ;  /* 0x00374c0e01007387 */ /* 0x000fe80000100800 */
[----:B------:R-:W-:Y:S01]  /*38ce0*/  STL [R1+0x3748], R15 ;  /* 0x0037480f01007387 */ /* 0x000fe20000100800 */
[----:B0-----:R-:W-:-:S02]  /*38cf0*/  IMAD.MOV.U32 R24, RZ, RZ, R48 ;  /* 0x000000ffff187224 */ /* 0x001fc400078e0030 */
[----:B------:R-:W-:Y:S02]  /*38d00*/  IMAD.MOV.U32 R25, RZ, RZ, R49 ;  /* 0x000000ffff197224 */ /* 0x000fe400078e0031 */
[----:B-1----:R-:W-:Y:S02]  /*38d10*/  IMAD.MOV.U32 R26, RZ, RZ, R50 ;  /* 0x000000ffff1a7224 */ /* 0x002fe400078e0032 */
[----:B------:R-:W-:Y:S01]  /*38d20*/  IMAD.MOV.U32 R27, RZ, RZ, R51 ;  /* 0x000000ffff1b7224 */ /* 0x000fe200078e0033 */
[C---:B------:R-:W-:Y:S08]  /*38d30*/  HMMA.16816.F32 R44, R28.reuse, R14, R44 ;  /* 0x0000000e1c2c723c */ /* 0x040ff0000000182c */
[C---:B----4-:R-:W-:Y:S11]  /*38d40*/  HMMA.16816.F32 R40, R28.reuse, R16, R40 ;  /* 0x000000101c28723c */ /* 0x050ff60000001828 */
[----:B------:R-:W-:Y:S04]  /*38d50*/  STL.64 [R1+0x490], R44 ;  /* 0x0004902c01007387 */ /* 0x000fe80000100a00 */
[----:B------:R-:W-:Y:S04]  /*38d60*/  STL.64 [R1+0x498], R46 ;  /* 0x0004982e01007387 */ /* 0x000fe80000100a00 */
[----:B------:R0:W-:Y:S04]  /*38d70*/  STL.64 [R1+0x480], R40 ;  /* 0x0004802801007387 */ /* 0x0001e80000100a00 */
[----:B------:R1:W-:Y:S04]  /*38d80*/  STL.64 [R1+0x488], R42 ;  /* 0x0004882a01007387 */ /* 0x0003e80000100a00 */
[----:B------:R-:W2:Y:S04]  /*38d90*/  LDL.LU.64 R52, [R1+0x4f0] ;  /* 0x0004f00001347983 */ /* 0x000ea80000300a00 */
[----:B------:R-:W2:Y:S01]  /*38da0*/  LDL.LU.64 R54, [R1+0x4f8] ;  /* 0x0004f80001367983 */ /* 0x000ea20000300a00 */
[----:B---3--:R-:W-:-:S15]  /*38db0*/  HMMA.16816.F32 R36, R28, R18, R36 ;  /* 0x000000121c24723c */ /* 0x008fde0000001824 */
[----:B------:R-:W-:-:S04]  /*38dc0*/  NOP ;  /* 0x0000000000007918 */ /* 0x000fc80000000000 */
[----:B------:R3:W-:Y:S04]  /*38dd0*/  STL.64 [R1+0x4b0], R36 ;  /* 0x0004b02401007387 */ /* 0x0007e80000100a00 */
[----:B------:R4:W-:Y:S04]  /*38de0*/  STL.64 [R1+0x4b8], R38 ;  /* 0x0004b82601007387 */ /* 0x0009e80000100a00 */
[----:B0-----:R-:W2:Y:S04]  /*38df0*/  LDL.LU.64 R40, [R1+0x580] ;  /* 0x0005800001287983 */ /* 0x001ea80000300a00 */
[----:B-1----:R-:W2:Y:S04]  /*38e00*/  LDL.LU.64 R42, [R1+0x588] ;  /* 0x00058800012a7983 */ /* 0x002ea80000300a00 */
[----:B---3--:R-:W3:Y:S04]  /*38e10*/  LDL.LU.64 R36, [R1+0x570] ;  /* 0x0005700001247983 */ /* 0x008ee80000300a00 */
[----:B----4-:R-:W3:Y:S04]  /*38e20*/  LDL.LU.64 R38, [R1+0x578] ;  /* 0x0005780001267983 */ /* 0x010ee80000300a00 */
[----:B------:R-:W4:Y:S04]  /*38e30*/  LDL.LU R47, [R1+0x1374] ;  /* 0x00137400012f7983 */ /* 0x000f280000300800 */
[----:B------:R-:W4:Y:S04]  /*38e40*/  LDL.LU R48, [R1+0x1370] ;  /* 0x0013700001307983 */ /* 0x000f280000300800 */
[----:B------:R-:W2:Y:S04]  /*38e50*/  LDL.LU R49, [R1+0x137c] ;  /* 0x00137c0001317983 */ /* 0x000ea80000300800 */
[----:B------:R-:W2:Y:S04]  /*38e60*/  LDL.LU R50, [R1+0x1378] ;  /* 0x0013780001327983 */ /* 0x000ea80000300800 */
[----:B------:R-:W2:Y:S04]  /*38e70*/  LDL.LU R51, [R1+0x1384] ;  /* 0x0013840001337983 */ /* 0x000ea80000300800 */
[----:B------:R-:W2:Y:S04]  /*38e80*/  LDL.LU R56, [R1+0x1380] ;  /* 0x0013800001387983 */ /* 0x000ea80000300800 */
[----:B------:R-:W2:Y:S04]  /*38e90*/  LDL.LU R57, [R1+0x138c] ;  /* 0x00138c0001397983 */ /* 0x000ea80000300800 */
[----:B------:R-:W2:Y:S04]  /*38ea0*/  LDL.LU R0, [R1+0x1388] ;  /* 0x0013880001007983 */ /* 0x000ea80000300800 */
[----:B------:R-:W2:Y:S04]  /*38eb0*/  LDL.64 R58, [R1+0x18] ;  /* 0x00001800013a7983 */ /* 0x000ea80000100a00 */
[----:B------:R-:W-:Y:S04]  /*38ec0*/  STL.64 [R1+0x3720], R18 ;  /* 0x0037201201007387 */ /* 0x000fe80000100a00 */
[----:B------:R0:W-:Y:S04]  /*38ed0*/  STL.64 [R1+0x3718], R16 ;  /* 0x0037181001007387 */ /* 0x0001e80000100a00 */
[----:B0-----:R-:W2:Y:S04]  /*38ee0*/  LDL.LU.64 R16, [R1+0x4d0] ;  /* 0x0004d00001107983 */ /* 0x001ea80000300a00 */
[----:B------:R-:W2:Y:S01]  /*38ef0*/  LDL.LU.64 R18, [R1+0x4d8] ;  /* 0x0004d80001127983 */ /* 0x000ea20000300a00 */
[----:B------:R-:W-:-:S02]  /*38f00*/  F2FP.F16.E5M2.UNPACK_B R20, R20 ;  /* 0x00000014ff14723e */ /* 0x000fc400020004ff */
[----:B------:R-:W-:Y:S02]  /*38f10*/  F2FP.F16.E5M2.UNPACK_B R21, R21 ;  /* 0x00000015ff15723e */ /* 0x000fe400020004ff */
[----:B------:R-:W-:Y:S02]  /*38f20*/  F2FP.F16.E5M2.UNPACK_B R22, R22 ;  /* 0x00000016ff16723e */ /* 0x000fe400020004ff */
[----:B------:R-:W-:Y:S01]  /*38f30*/  F2FP.F16.E5M2.UNPACK_B R23, R23 ;  /* 0x00000017ff17723e */ /* 0x000fe200020004ff */
[----:B------:R-:W-:Y:S04]  /*38f40*/  STL [R1+0x372c], R20 ;  /* 0x00372c1401007387 */ /* 0x000fe80000100800 */
[----:B------:R-:W-:Y:S01]  /*38f50*/  STL [R1+0x3728], R21 ;  /* 0x0037281501007387 */ /* 0x000fe20000100800 */
[----:B--2---:R-:W-:-:S15]  /*38f60*/  HMMA.16816.F32 R16, R28, R20, R16 ;  /* 0x000000141c10723c */ /* 0x004fde0000001810 */
[----:B------:R-:W-:-:S04]  /*38f70*/  NOP ;  /* 0x0000000000007918 */ /* 0x000fc80000000000 */
[----:B------:R-:W-:Y:S04]  /*38f80*/  STL.64 [R1+0x4d0], R16 ;  /* 0x0004d01001007387 */ /* 0x000fe80000100a00 */
[----:B------:R0:W-:Y:S02]  /*38f90*/  STL.64 [R1+0x4d8], R18 ;  /* 0x0004d81201007387 */ /* 0x0001e40000100a00 */
[----:B0-----:R-:W-:Y:S02]  /*38fa0*/  HMMA.16816.F32 R16, R28, R22, R52 ;  /* 0x000000161c10723c */ /* 0x001fe40000001834 */
[----:B------:R-:W-:Y:S04]  /*38fb0*/  STL [R1+0x3734], R22 ;  /* 0x0037341601007387 */ /* 0x000fe80000100800 */
[----:B------:R-:W-:-:S13]  /*38fc0*/  STL [R1+0x3730], R23 ;  /* 0x0037301701007387 */ /* 0x000fda0000100800 */
[----:B------:R0:W-:Y:S04]  /*38fd0*/  STL.64 [R1+0x4f0], R16 ;  /* 0x0004f01001007387 */ /* 0x0001e80000100a00 */
[----:B------:R1:W-:Y:S04]  /*38fe0*/  STL.64 [R1+0x4f8], R18 ;  /* 0x0004f81201007387 */ /* 0x0003e80000100a00 */
[----:B0-----:R-:W2:Y:S04]  /*38ff0*/  LDL.LU.64 R16, [R1+0x1120] ;  /* 0x0011200001107983 */ /* 0x001ea80000300a00 */
[----:B-1----:R-:W2:Y:S01]  /*39000*/  LDL.LU.64 R18, [R1+0x1128] ;  /* 0x0011280001127983 */ /* 0x002ea20000300a00 */
[----:B------:R-:W-:-:S02]  /*39010*/  F2FP.F16.E5M2.UNPACK_B R24, R24 ;  /* 0x00000018ff18723e */ /* 0x000fc400020004ff */
[----:B------:R-:W-:-:S07]  /*39020*/  F2FP.F16.E5M2.UNPACK_B R25, R25 ;  /* 0x00000019ff19723e */ /* 0x000fce00020004ff */
[----:B------:R-:W-:Y:S01]  /*39030*/  HMMA.16816.F32 R20, R28, R24, R40 ;  /* 0x000000181c14723c */ /* 0x000fe20000001828 */
[----:B------:R-:W-:Y:S02]  /*39040*/  F2FP.F16.E5M2.UNPACK_B R26, R26 ;  /* 0x0000001aff1a723e */ /* 0x000fe400020004ff */
[----:B------:R-:W-:-:S15]  /*39050*/  F2FP.F16.E5M2.UNPACK_B R27, R27 ;  /* 0x0000001bff1b723e */ /* 0x000fde00020004ff */
[----:B------:R-:W-:Y:S01]  /*39060*/  NOP ;  /* 0x0000000000007918 */ /* 0x000fe20000000000 */
[----:B------:R-:W-:Y:S04]  /*39070*/  STL.64 [R1+0x580], R20 ;  /* 0x0005801401007387 */ /* 0x000fe80000100a00 */
[----:B------:R3:W-:Y:S04]  /*39080*/  STL.64 [R1+0x588], R22 ;  /* 0x0005881601007387 */ /* 0x0007e80000100a00 */
[----:B------:R-:W2:Y:S04]  /*39090*/  LDL.64 R14, [R1+0x10] ;  /* 0x00001000010e7983 */ /* 0x000ea80000100a00 */
[----:B------:R-:W2:Y:S04]  /*390a0*/  LDL.64 R52, [R1+0x8] ;  /* 0x0000080001347983 */ /* 0x000ea80000100a00 */
[----:B------:R-:W2:Y:S01]  /*390b0*/  LDL R54, [R1] ;  /* 0x0000000001367983 */ /* 0x000ea20000100800 */
[----:B---3--:R-:W-:Y:S01]  /*390c0*/  HMMA.16816.F32 R20, R28, R26, R36 ;  /* 0x0000001a1c14723c */ /* 0x008fe20000001824 */
[----:B----4-:R-:W-:-:S02]  /*390d0*/  IMAD R28, R48, 0x100, R47 ;  /* 0x00000100301c7824 */ /* 0x010fc400078e022f */
[----:B------:R-:W-:Y:S02]  /*390e0*/  IMAD R29, R50, 0x100, R49 ;  /* 0x00000100321d7824 */ /* 0x000fe400078e0231 */
[----:B------:R-:W-:Y:S02]  /*390f0*/  IMAD R30, R56, 0x100, R51 ;  /* 0x00000100381e7824 */ /* 0x000fe400078e0233 */
[----:B------:R-:W-:Y:S01]  /*39100*/  IMAD R31, R0, 0x100, R57 ;  /* 0x00000100001f7824 */ /* 0x000fe200078e0239 */
[----:B------:R-:W-:Y:S02]  /*39110*/  F2FP.F16.E5M2.UNPACK_B R28, R28 ;  /* 0x0000001cff1c723e */ /* 0x000fe400020004ff */
[----:B------:R-:W-:Y:S02]  /*39120*/  F2FP.F16.E5M2.UNPACK_B R29, R29 ;  /* 0x0000001dff1d723e */ /* 0x000fe400020004ff */
[----:B------:R-:W-:Y:S02]  /*39130*/  F2FP.F16.E5M2.UNPACK_B R30, R30 ;  /* 0x0000001eff1e723e */ /* 0x000fe400020004ff */
[----:B------:R-:W-:-:S05]  /*39140*/  F2FP.F16.E5M2.UNPACK_B R31, R31 ;  /* 0x0000001fff1f723e */ /* 0x000fca00020004ff */
[----:B------:R-:W-:Y:S04]  /*39150*/  STL.64 [R1+0x570], R20 ;  /* 0x0005701401007387 */ /* 0x000fe80000100a00 */
[----:B------:R-:W-:Y:S04]  /*39160*/  STL.64 [R1+0x578], R22 ;  /* 0x0005781601007387 */ /* 0x000fe80000100a00 */
[----:B------:R-:W3:Y:S04]  /*39170*/  LDL R55, [R1+0x4] ;  /* 0x0000040001377983 */ /* 0x000ee80000100800 */
[----:B------:R-:W-:Y:S04]  /*39180*/  STL.64 [R1+0x3740], R26 ;  /* 0x0037401a01007387 */ /* 0x000fe80000100a00 */
[----:B------:R0:W-:Y:S04]  /*39190*/  STL.64 [R1+0x3738], R24 ;  /* 0x0037381801007387 */ /* 0x0001e80000100a00 */
[----:B0-----:R-:W4:Y:S04]  /*391a0*/  LDL.LU.64 R24, [R1+0x1110] ;  /* 0x0011100001187983 */ /* 0x001f280000300a00 */
[----:B------:R-:W4:Y:S01]  /*391b0*/  LDL.LU.64 R26, [R1+0x1118] ;  /* 0x00111800011a7983 */ /* 0x000f220000300a00 */
[----:B------:R-:W-:-:S02]  /*391c0*/  IMAD.MOV.U32 R22, RZ, RZ, R58 ;  /* 0x000000ffff167224 */ /* 0x000fc400078e003a */
[----:B------:R-:W-:Y:S01]  /*391d0*/  IMAD.MOV.U32 R23, RZ, RZ, R59 ;  /* 0x000000ffff177224 */ /* 0x000fe200078e003b */
[----:B--2---:R-:W-:-:S15]  /*391e0*/  HMMA.16816.F32 R16, R28, R58, R16 ;  /* 0x0000003a1c10723c */ /* 0x004fde0000001810 */
[----:B------:R-:W-:-:S04]  /*391f0*/  NOP ;  /* 0x0000000000007918 */ /* 0x000fc80000000000 */
[----:B------:R0:W-:Y:S04]  /*39200*/  STL.64 [R1+0x1120], R16 ;  /* 0x0011201001007387 */ /* 0x0001e80000100a00 */
[----:B------:R1:W-:Y:S04]  /*39210*/  STL.64 [R1+0x1128], R18 ;  /* 0x0011281201007387 */ /* 0x0003e80000100a00 */
[----:B0-----:R-:W2:Y:S04]  /*39220*/  LDL.LU.64 R16, [R1+0x1100] ;  /* 0x0011000001107983 */ /* 0x001ea80000300a00 */
[----:B-1----:R-:W2:Y:S04]  /*39230*/  LDL.LU.64 R18, [R1+0x1108] ;  /* 0x0011080001127983 */ /* 0x002ea80000300a00 */
[----:B------:R-:W3:Y:S04]  /*39240*/  LDL.LU.64 R48, [R1+0x10f0] ;  /* 0x0010f00001307983 */ /* 0x000ee80000300a00 */
[----:B------:R-:W3:Y:S04]  /*39250*/  LDL.LU.64 R50, [R1+0x10f8] ;  /* 0x0010f80001327983 */ /* 0x000ee80000300a00 */
[----:B------:R-:W3:Y:S04]  /*39260*/  LDL.LU.64 R56, [R1+0x10e0] ;  /* 0x0010e00001387983 */ /* 0x000ee80000300a00 */
[----:B------:R-:W3:Y:S01]  /*39270*/  LDL.LU.64 R58, [R1+0x10e8] ;  /* 0x0010e800013a7983 */ /* 0x000ee20000300a00 */
[----:B------:R-:W-:-:S02]  /*39280*/  IMAD.MOV.U32 R20, RZ, RZ, R14 ;  /* 0x000000ffff147224 */ /* 0x000fc400078e000e */
[----:B------:R-:W-:Y:S01]  /*39290*/  IMAD.MOV.U32 R21, RZ, RZ, R15 ;  /* 0x000000ffff157224 */ /* 0x000fe200078e000f */
[----:B------:R-:W3:Y:S04]  /*392a0*/  LDL.LU.64 R44, [R1+0x10d0] ;  /* 0x0010d000012c7983 */ /* 0x000ee80000300a00 */
[----:B------:R-:W3:Y:S04]  /*392b0*/  LDL.LU.64 R46, [R1+0x10d8] ;  /* 0x0010d800012e7983 */ /* 0x000ee80000300a00 */
[----:B------:R-:W3:Y:S04]  /*392c0*/  LDL.LU.64 R40, [R1+0x10c0] ;  /* 0x0010c00001287983 */ /* 0x000ee80000300a00 */
[----:B------:R-:W3:Y:S04]  /*392d0*/  LDL.LU.64 R42, [R1+0x10c8] ;  /* 0x0010c800012a7983 */ /* 0x000ee80000300a00 */
[----:B------:R-:W3:Y:S04]  /*392e0*/  LDL.LU.64 R36, [R1+0x10b0] ;  /* 0x0010b00001247983 */ /* 0x000ee80000300a00 */
[----:B------:R-:W3:Y:S01]  /*392f0*/  LDL.LU.64 R38, [R1+0x10b8] ;  /* 0x0010b80001267983 */ /* 0x000ee20000300a00 */
[----:B----4-:R-:W-:Y:S01]  /*39300*/  HMMA.16816.F32 R24, R28, R14, R24 ;  /* 0x0000000e1c18723c */ /* 0x010fe20000001818 */
[----:B------:R-:W-:-:S02]  /*39310*/  IMAD.MOV.U32 R14, RZ, RZ, R52 ;  /* 0x000000ffff0e7224 */ /* 0x000fc400078e0034 */
[----:B------:R-:W-:-:S15]  /*39320*/  IMAD.MOV.U32 R15, RZ, RZ, R53 ;  /* 0x000000ffff0f7224 */ /* 0x000fde00078e0035 */
[----:B------:R-:W-:Y:S01]  /*39330*/  NOP ;  /* 0x0000000000007918 */ /* 0x000fe20000000000 */
[----:B------:R0:W-:Y:S04]  /*39340*/  STL.64 [R1+0x1110], R24 ;  /* 0x0011101801007387 */ /* 0x0001e80000100a00 */
[----:B------:R1:W-:Y:S04]  /*39350*/  STL.64 [R1+0x1118], R26 ;  /* 0x0011181a01007387 */ /* 0x0003e80000100a00 */
[----:B0-----:R-:W4:Y:S04]  /*39360*/  LDL.LU.64 R24, [R1+0x10a0] ;  /* 0x0010a00001187983 */ /* 0x001f280000300a00 */
[----:B-1----:R-:W4:Y:S01]  /*39370*/  LDL.LU.64 R26, [R1+0x10a8] ;  /* 0x0010a800011a7983 */ /* 0x002f220000300a00 */
[C---:B--2---:R-:W-:Y:S08]  /*39380*/  HMMA.16816.F32 R16, R28.reuse, R52, R16 ;  /* 0x000000341c10723c */ /* 0x044ff00000001810 */
[C---:B---3--:R-:W-:Y:S08]  /*39390*/  HMMA.16816.F32 R52, R28.reuse, R54, R48 ;  /* 0x000000361c34723c */ /* 0x048ff00000001830 */
[C---:B------:R-:W-:Y:S03]  /*393a0*/  HMMA.16816.F32 R56, R28.reuse, R60, R56 ;  /* 0x0000003c1c38723c */ /* 0x040fe60000001838 */
[----:B------:R0:W-:Y:S04]  /*393b0*/  STL.64 [R1+0x1100], R16 ;  /* 0x0011001001007387 */ /* 0x0001e80000100a00 */
[----:B------:R1:W-:Y:S04]  /*393c0*/  STL.64 [R1+0x1108], R18 ;  /* 0x0011081201007387 */ /* 0x0003e80000100a00 */
[----:B0-----:R-:W2:Y:S04]  /*393d0*/  LDL.LU.64 R16, [R1+0x1090] ;  /* 0x0010900001107983 */ /* 0x001ea80000300a00 */
[----:B-1----:R-:W2:Y:S04]  /*393e0*/  LDL.LU.64 R18, [R1+0x1098] ;  /* 0x0010980001127983 */ /* 0x002ea80000300a00 */
[----:B------:R-:W2:Y:S04]  /*393f0*/  LDL.LU.64 R50, [R1+0x37a8] ;  /* 0x0037a80001327983 */ /* 0x000ea80000300a00 */
[----:B------:R-:W3:Y:S04]  /*39400*/  LDL.LU.64 R48, [R1+0x37a0] ;  /* 0x0037a00001307983 */ /* 0x000ee80000300a00 */
[----:B------:R-:W-:Y:S04]  /*39410*/  STL.64 [R1+0x10f0], R52 ;  /* 0x0010f03401007387 */ /* 0x000fe80000100a00 */
[----:B------:R0:W-:Y:S04]  /*39420*/  STL.64 [R1+0x10f8], R54 ;  /* 0x0010f83601007387 */ /* 0x0001e80000100a00 */
[----:B0-----:R-:W2:Y:S04]  /*39430*/  LDL.LU.64 R54, [R1+0x3798] ;  /* 0x0037980001367983 */ /* 0x001ea80000300a00 */
[----:B------:R-:W4:Y:S04]  /*39440*/  LDL.LU.64 R52, [R1+0x3790] ;  /* 0x0037900001347983 */ /* 0x000f280000300a00 */
[----:B------:R-:W-:Y:S04]  /*39450*/  STL.64 [R1+0x10e0], R56 ;  /* 0x0010e03801007387 */ /* 0x000fe80000100a00 */
[----:B------:R0:W-:Y:S04]  /*39460*/  STL.64 [R1+0x10e8], R58 ;  /* 0x0010e83a01007387 */ /* 0x0001e80000100a00 */
[----:B0-----:R-:W2:Y:S04]  /*39470*/  LDL.LU.64 R58, [R1+0x3788] ;  /* 0x00378800013a7983 */ /* 0x001ea80000300a00 */
[----:B------:R-:W3:Y:S01]  /*39480*/  LDL.LU.64 R56, [R1+0x3780] ;  /* 0x0037800001387983 */ /* 0x000ee20000300a00 */
[C---:B--2---:R-:W-:Y:S08]  /*39490*/  HMMA.16816.F32 R44, R28.reuse, R58, R44 ;  /* 0x0000003a1c2c723c */ /* 0x044ff0000000182c */
[C---:B---3--:R-:W-:Y:S01]  /*394a0*/  HMMA.16816.F32 R40, R28.reuse, R56, R40 ;  /* 0x000000381c28723c */ /* 0x048fe20000001828 */
[----:B------:R-:W-:Y:S10]  /*394b0*/  STL.64 [R1+0x36f0], R58 ;  /* 0x0036f03a01007387 */ /* 0x000ff40000100a00 */
[----:B------:R0:W-:Y:S04]  /*394c0*/  STL.64 [R1+0x10d0], R44 ;  /* 0x0010d02c01007387 */ /* 0x0001e80000100a00 */
[----:B------:R1:W-:Y:S04]  /*394d0*/  STL.64 [R1+0x10d8], R46 ;  /* 0x0010d82e01007387 */ /* 0x0003e80000100a00 */
[----:B------:R-:W-:Y:S04]  /*394e0*/  STL.64 [R1+0x36e8], R56 ;  /* 0x0036e83801007387 */ /* 0x000fe80000100a00 */
[----:B------:R-:W-:Y:S04]  /*394f0*/  STL.64 [R1+0x10c0], R40 ;  /* 0x0010c02801007387 */ /* 0x000fe80000100a00 */
[----:B------:R-:W-:Y:S04]  /*39500*/  STL.64 [R1+0x10c8], R42 ;  /* 0x0010c82a01007387 */ /* 0x000fe80000100a00 */
[----:B0-----:R-:W2:Y:S04]  /*39510*/  LDL.LU.64 R44, [R1+0x1080] ;  /* 0x00108000012c7983 */ /* 0x001ea80000300a00 */
[----:B-1----:R-:W2:Y:S01]  /*39520*/  LDL.LU.64 R46, [R1+0x1088] ;  /* 0x00108800012e7983 */ /* 0x002ea20000300a00 */
[C---:B------:R-:W-:Y:S08]  /*39530*/  HMMA.16816.F32 R36, R28.reuse, R54, R36 ;  /* 0x000000361c24723c */ /* 0x040ff00000001824 */
[C---:B----4-:R-:W-:Y:S08]  /*39540*/  HMMA.16816.F32 R24, R28.reuse, R52, R24 ;  /* 0x000000341c18723c */ /* 0x050ff00000001818 */
[C---:B------:R-:W-:Y:S03]  /*39550*/  HMMA.16816.F32 R16, R28.reuse, R50, R16 ;  /* 0x000000321c10723c */ /* 0x040fe60000001810 */
[----:B------:R0:W-:Y:S04]  /*39560*/  STL.64 [R1+0x10b0], R36 ;  /* 0x0010b02401007387 */ /* 0x0001e80000100a00 */
[----:B------:R1:W-:Y:S04]  /*39570*/  STL.64 [R1+0x10b8], R38 ;  /* 0x0010b82601007387 */ /* 0x0003e80000100a00 */
[----:B0-----:R-:W3:Y:S04]  /*39580*/  LDL.LU.64 R36, [R1+0x1070] ;  /* 0x0010700001247983 */ /* 0x001ee80000300a00 */
[----:B-1----:R-:W3:Y:S04]  /*39590*/  LDL.LU.64 R38, [R1+0x1078] ;  /* 0x0010780001267983 */ /* 0x002ee80000300a00 */
[----:B------:R-:W-:Y:S04]  /*395a0*/  STL.64 [R1+0x10a0], R24 ;  /* 0x0010a01801007387 */ /* 0x000fe80000100a00 */
[----:B------:R-:W-:Y:S04]  /*395b0*/  STL.64 [R1+0x10a8], R26 ;  /* 0x0010a81a01007387 */ /* 0x000fe80000100a00 */
[----:B------:R-:W4:Y:S04]  /*395c0*/  LDL.LU.64 R40, [R1+0x1060] ;  /* 0x0010600001287983 */ /* 0x000f280000300a00 */
[----:B------:R-:W4:Y:S04]  /*395d0*/  LDL.LU.64 R42, [R1+0x1068] ;  /* 0x00106800012a7983 */ /* 0x000f280000300a00 */
[----:B------:R-:W-:Y:S04]  /*395e0*/  STL.64 [R1+0x36e0], R54 ;  /* 0x0036e03601007387 */ /* 0x000fe80000100a00 */
[----:B------:R0:W-:Y:S04]  /*395f0*/  STL.64 [R1+0x36d8], R52 ;  /* 0x0036d83401007387 */ /* 0x0001e80000100a00 */
[----:B------:R-:W3:Y:S04]  /*39600*/  LDL.LU.64 R56, [R1+0x1030] ;  /* 0x0010300001387983 */ /* 0x000ee80000300a00 */
[----:B------:R-:W3:Y:S04]  /*39610*/  LDL.LU.64 R58, [R1+0x1038] ;  /* 0x00103800013a7983 */ /* 0x000ee80000300a00 */
[----:B------:R1:W-:Y:S04]  /*39620*/  STL.64 [R1+0x1090], R16 ;  /* 0x0010901001007387 */ /* 0x0003e80000100a00 */
[----:B------:R1:W-:Y:S04]  /*39630*/  STL.64 [R1+0x1098], R18 ;  /* 0x0010981201007387 */ /* 0x0003e80000100a00 */
[----:B0-----:R-:W3:Y:S04]  /*39640*/  LDL.LU.64 R52, [R1+0x1020] ;  /* 0x0010200001347983 */ /* 0x001ee80000300a00 */
[----:B------:R-:W3:Y:S04]  /*39650*/  LDL.LU.64 R54, [R1+0x1028] ;  /* 0x0010280001367983 */ /* 0x000ee80000300a00 */
[----:B------:R-:W3:Y:S04]  /*39660*/  LDL.LU.64 R24, [R1+0x1010] ;  /* 0x0010100001187983 */ /* 0x000ee80000300a00 */
[----:B------:R-:W3:Y:S04]  /*39670*/  LDL.LU.64 R26, [R1+0x1018] ;  /* 0x00101800011a7983 */ /* 0x000ee80000300a00 */
[----:B-1----:R-:W3:Y:S04]  /*39680*/  LDL.LU.64 R16, [R1+0x1000] ;  /* 0x0010000001107983 */ /* 0x002ee80000300a00 */
[----:B------:R-:W3:Y:S01]  /*39690*/  LDL.LU.64 R18, [R1+0x1008] ;  /* 0x0010080001127983 */ /* 0x000ee20000300a00 */
[----:B--2---:R-:W-:-:S15]  /*396a0*/  HMMA.16816.F32 R44, R28, R48, R44 ;  /* 0x000000301c2c723c */ /* 0x004fde000000182c */
[----:B------:R-:W-:-:S04]  /*396b0*/  NOP ;  /* 0x0000000000007918 */ /* 0x000fc80000000000 */
[----:B------:R-:W-:Y:S04]  /*396c0*/  STL.64 [R1+0x1080], R44 ;  /* 0x0010802c01007387 */ /* 0x000fe80000100a00 */
[----:B------:R0:W-:Y:S04]  /*396d0*/  STL.64 [R1+0x1088], R46 ;  /* 0x0010882e01007387 */ /* 0x0001e80000100a00 */
[----:B0-----:R-:W3:Y:S04]  /*396e0*/  LDL.LU.64 R46, [R1+0x3778] ;  /* 0x00377800012e7983 */ /* 0x001ee80000300a00 */
[----:B------:R-:W4:Y:S04]  /*396f0*/  LDL.LU.64 R44, [R1+0x3770] ;  /* 0x00377000012c7983 */ /* 0x000f280000300a00 */
[----:B------:R-:W-:Y:S04]  /*39700*/  STL.64 [R1+0x36d0], R50 ;  /* 0x0036d03201007387 */ /* 0x000fe80000100a00 */
[----:B------:R0:W-:Y:S04]  /*39710*/  STL.64 [R1+0x36c8], R48 ;  /* 0x0036c83001007387 */ /* 0x0001e80000100a00 */
[----:B0-----:R-:W2:Y:S04]  /*39720*/  LDL.LU.64 R48, [R1+0x1040] ;  /* 0x0010400001307983 */ /* 0x001ea80000300a00 */
[----:B------:R-:W2:Y:S01]  /*39730*/  LDL.LU.64 R50, [R1+0x1048] ;  /* 0x0010480001327983 */ /* 0x000ea20000300a00 */
[C---:B---3--:R-:W-:Y:S08]  /*39740*/  HMMA.16816.F32 R36, R28.reuse, R46, R36 ;  /* 0x0000002e1c24723c */ /* 0x048ff00000001824 */
[C---:B----4-:R-:W-:Y:S11]  /*39750*/  HMMA.16816.F32 R40, R28.reuse, R44, R40 ;  /* 0x0000002c1c28723c */ /* 0x050ff60000001828 */
[----:B------:R-:W-:Y:S04]  /*39760*/  STL.64 [R1+0x1070], R36 ;  /* 0x0010702401007387 */ /* 0x000fe80000100a00 */
[----:B------:R0:W-:Y:S04]  /*39770*/  STL.64 [R1+0x1078], R38 ;  /* 0x0010782601007387 */ /* 0x0001e80000100a00 */
[----:B0-----:R-:W3:Y:S04]  /*39780*/  LDL.LU.64 R38, [R1+0x3768] ;  /* 0x0037680001267983 */ /* 0x001ee80000300a00 */
[----:B------:R-:W4:Y:S04]  /*39790*/  LDL.LU.64 R36, [R1+0x3760] ;  /* 0x0037600001247983 */ /* 0x000f280000300a00 */
[----:B------:R-:W-:Y:S04]  /*397a0*/  STL.64 [R1+0x1060], R40 ;  /* 0x0010602801007387 */ /* 0x000fe80000100a00 */
[----:B------:R0:W-:Y:S04]  /*397b0*/  STL.64 [R1+0x1068], R42 ;  /* 0x0010682a01007387 */ /* 0x0001e80000100a00 */
[----:B0-----:R-:W2:Y:S04]  /*397c0*/  LDL.LU.64 R42, [R1+0x3758] ;  /* 0x00375800012a7983 */ /* 0x001ea80000300a00 */
[----:B------:R-:W2:Y:S04]  /*397d0*/  LDL.LU.64 R40, [R1+0x3750] ;  /* 0x0037500001287983 */ /* 0x000ea80000300a00 */
[----:B------:R-:W-:Y:S04]  /*397e0*/  STL.64 [R1+0x3700], R46 ;  /* 0x0037002e01007387 */ /* 0x000fe80000100a00 */
[----:B------:R0:W-:Y:S04]  /*397f0*/  STL.64 [R1+0x36f8], R44 ;  /* 0x0036f82c01007387 */ /* 0x0001e80000100a00 */
[----:B0-----:R-:W2:Y:S04]  /*39800*/  LDL.LU.64 R44, [R1+0x1050] ;  /* 0x00105000012c7983 */ /* 0x001ea80000300a00 */
[----:B------:R-:W2:Y:S01]  /*39810*/  LDL.LU.64 R46, [R1+0x1058] ;  /* 0x00105800012e7983 */ /* 0x000ea20000300a00 */
[C---:B------:R-:W-:Y:S08]  /*39820*/  HMMA.16816.F32 R24, R28.reuse, R34, R24 ;  /* 0x000000221c18723c */ /* 0x040ff00000001818 */
[C---:B------:R-:W-:Y:S08]  /*39830*/  HMMA.16816.F32 R16, R28.reuse, R32, R16 ;  /* 0x000000201c10723c */ /* 0x040ff00000001810 */
[----:B--2---:R-:W-:-:S15]  /*39840*/  HMMA.16816.F32 R44, R28, R42, R44 ;  /* 0x0000002a1c2c723c */ /* 0x004fde000000182c */
[----:B------:R-:W-:-:S04]  /*39850*/  NOP ;  /* 0x0000000000007918 */ /* 0x000fc80000000000 */
[----:B------:R-:W-:Y:S04]  /*39860*/  STL.64 [R1+0x1050], R44 ;  /* 0x0010502c01007387 */ /* 0x000fe80000100a00 */
[----:B------:R0:W-:Y:S02]  /*39870*/  STL.64 [R1+0x1058], R46 ;  /* 0x0010582e01007387 */ /* 0x0001e40000100a00 */
[C---:B0-----:R-:W-:Y:S02]  /*39880*/  HMMA.16816.F32 R44, R28.reuse, R40, R48 ;  /* 0x000000281c2c723c */ /* 0x041fe40000001830 */
[----:B------:R-:W-:Y:S04]  /*39890*/  STL.64 [R1+0x3710], R42 ;  /* 0x0037102a01007387 */ /* 0x000fe80000100a00 */
[----:B------:R4:W-:Y:S02]  /*398a0*/  STL.64 [R1+0x3708], R40 ;  /* 0x0037082801007387 */ /* 0x0009e40000100a00 */
[C---:B----4-:R-:W-:Y:S11]  /*398b0*/  HMMA.16816.F32 R40, R28.reuse, R36, R52 ;  /* 0x000000241c28723c */ /* 0x050ff60000001834 */
[----:B------:R-:W-:Y:S04]  /*398c0*/  STL.64 [R1+0x1040], R44 ;  /* 0x0010402c01007387 */ /* 0x000fe80000100a00 */
[----:B------:R3:W-:Y:S02]  /*398d0*/  STL.64 [R1+0x1048], R46 ;  /* 0x0010482e01007387 */ /* 0x0007e40000100a00 */
[----:B---3--:R-:W-:Y:S02]  /*398e0*/  HMMA.16816.F32 R44, R28, R38, R56 ;  /* 0x000000261c2c723c */ /* 0x008fe40000001838 */
[----:B------:R-:W-:-:S15]  /*398f0*/  STL.64 [R1+0x36b0], R38 ;  /* 0x0036b02601007387 */ /* 0x000fde0000100a00 */
[----:B------:R-:W-:Y:S02]  /*39900*/  NOP ;  /* 0x0000000000007918 */ /* 0x000fe40000000000 */
[----:B------:R0:W-:Y:S04]  /*39910*/  STL.64 [R1+0x1030], R44 ;  /* 0x0010302c01007387 */ /* 0x0001e80000100a00 */
[----:B------:R1:W-:Y:S04]  /*39920*/  STL.64 [R1+0x1038], R46 ;  /* 0x0010382e01007387 */ /* 0x0003e80000100a00 */
[----:B------:R-:W-:Y:S04]  /*39930*/  STL.64 [R1+0x36a8], R36 ;  /* 0x0036a82401007387 */ /* 0x000fe80000100a00 */
[----:B------:R-:W-:Y:S04]  /*39940*/  STL.64 [R1+0x1020], R40 ;  /* 0x0010202801007387 */ /* 0x000fe80000100a00 */
[----:B------:R-:W-:Y:S04]  /*39950*/  STL.64 [R1+0x1028], R42 ;  /* 0x0010282a01007387 */ /* 0x000fe80000100a00 */
[----:B0-----:R-:W2:Y:S04]  /*39960*/  LDL.LU.64 R44, [R1+0xff0] ;  /* 0x000ff000012c7983 */ /* 0x001ea80000300a00 */
[----:B------:R0:W-:Y:S04]  /*39970*/  STL.64 [R1+0x1010], R24 ;  /* 0x0010101801007387 */ /* 0x0001e80000100a00 */
[----:B------:R3:W-:Y:S04]  /*39980*/  STL.64 [R1+0x1018], R26 ;  /* 0x0010181a01007387 */ /* 0x0007e80000100a00 */
[----:B-1----:R-:W2:Y:S04]  /*39990*/  LDL.LU.64 R46, [R1+0xff8] ;  /* 0x000ff800012e7983 */ /* 0x002ea80000300a00 */
[----:B------:R1:W-:Y:S04]  /*399a0*/  STL.64 [R1+0x1000], R16 ;  /* 0x0010001001007387 */ /* 0x0003e80000100a00 */
[----:B------:R4:W-:Y:S04]  /*399b0*/  STL.64 [R1+0x1008], R18 ;  /* 0x0010081201007387 */ /* 0x0009e80000100a00 */
[----:B0-----:R-:W2:Y:S04]  /*399c0*/  LDL.LU.64 R24, [R1+0xfe0] ;  /* 0x000fe00001187983 */ /* 0x001ea80000300a00 */
[----:B---3--:R-:W3:Y:S04]  /*399d0*/  LDL.LU.64 R26, [R1+0xfe8] ;  /* 0x000fe800011a7983 */ /* 0x008ee80000300a00 */
[----:B-1----:R-:W3:Y:S04]  /*399e0*/  LDL.LU.64 R16, [R1+0xfd0] ;  /* 0x000fd00001107983 */ /* 0x002ee80000300a00 */
[----:B----4-:R-:W4:Y:S04]  /*399f0*/  LDL.LU.64 R18, [R1+0xfd8] ;  /* 0x000fd80001127983 */ /* 0x010f280000300a00 */
[----:B------:R-:W4:Y:S04]  /*39a00*/  LDL.LU.64 R48, [R1+0xfc0] ;  /* 0x000fc00001307983 */ /* 0x000f280000300a00 */
[----:B------:R-:W4:Y:S04]  /*39a10*/  LDL.LU.64 R50, [R1+0xfc8] ;  /* 0x000fc80001327983 */ /* 0x000f280000300a00 */
[----:B------:R-:W4:Y:S04]  /*39a20*/  LDL.LU.64 R36, [R1+0xfb0] ;  /* 0x000fb00001247983 */ /* 0x000f280000300a00 */
[----:B------:R-:W4:Y:S04]  /*39a30*/  LDL.LU.64 R38, [R1+0xfb8] ;  /* 0x000fb80001267983 */ /* 0x000f280000300a00 */
        /* <DEDUP_REMOVED lines=8> */
[----:B------:R-:W-:Y:S04]  /*39ac0*/  STL.64 [R1+0x36a0], R34 ;  /* 0x0036a02201007387 */ /* 0x000fe80000100a00 */
[----:B------:R3:W-:Y:S01]  /*39ad0*/  STL.64 [R1+0x3698], R32 ;  /* 0x0036982001007387 */ /* 0x0007e20000100a00 */
[C---:B--2---:R-:W-:Y:S08]  /*39ae0*/  HMMA.16816.F32 R44, R28.reuse, R2, R44 ;  /* 0x000000021c2c723c */ /* 0x044ff0000000182c */
[C---:B---3--:R-:W-:Y:S08]  /*39af0*/  HMMA.16816.F32 R32, R28.reuse, R4, R24 ;  /* 0x000000041c20723c */ /* 0x048ff00000001818 */
[C---:B----4-:R-:W-:Y:S08]  /*39b00*/  HMMA.16816.F32 R16, R28.reuse, R6, R16 ;  /* 0x000000061c10723c */ /* 0x050ff00000001810 */
[C---:B------:R-:W-:Y:S01]  /*39b10*/  HMMA.16816.F32 R48, R28.reuse, R8, R48 ;  /* 0x000000081c30723c */ /* 0x040fe20000001830 */
[----:B------:R-:W-:Y:S04]  /*39b20*/  STL.64 [R1+0xff0], R44 ;  /* 0x000ff02c01007387 */ /* 0x000fe80000100a00 */
[----:B------:R-:W-:Y:S04]  /*39b30*/  STL.64 [R1+0xff8], R46 ;  /* 0x000ff82e01007387 */ /* 0x000fe80000100a00 */
[----:B------:R-:W2:Y:S04]  /*39b40*/  LDL.LU.64 R24, [R1+0xfa0] ;  /* 0x000fa00001187983 */ /* 0x000ea80000300a00 */
[----:B------:R-:W-:Y:S04]  /*39b50*/  STL.64 [R1+0xfe0], R32 ;  /* 0x000fe02001007387 */ /* 0x000fe80000100a00 */
[----:B------:R0:W-:Y:S04]  /*39b60*/  STL.64 [R1+0xfe8], R34 ;  /* 0x000fe82201007387 */ /* 0x0001e80000100a00 */
[----:B------:R-:W2:Y:S04]  /*39b70*/  LDL.LU.64 R26, [R1+0xfa8] ;  /* 0x000fa800011a7983 */ /* 0x000ea80000300a00 */
[----:B------:R1:W-:Y:S04]  /*39b80*/  STL.64 [R1+0xfd0], R16 ;  /* 0x000fd01001007387 */ /* 0x0003e80000100a00 */
[----:B------:R3:W-:Y:S01]  /*39b90*/  STL.64 [R1+0xfd8], R18 ;  /* 0x000fd81201007387 */ /* 0x0007e20000100a00 */
[----:B0-----:R-:W-:Y:S03]  /*39ba0*/  HMMA.16816.F32 R32, R28, R10, R36 ;  /* 0x0000000a1c20723c */ /* 0x001fe60000001824 */
[----:B-1----:R-:W4:Y:S04]  /*39bb0*/  LDL.LU.64 R16, [R1+0xf90] ;  /* 0x000f900001107983 */ /* 0x002f280000300a00 */
[----:B---3--:R-:W4:Y:S04]  /*39bc0*/  LDL.LU.64 R18, [R1+0xf98] ;  /* 0x000f980001127983 */ /* 0x008f280000300a00 */
[----:B------:R-:W3:Y:S04]  /*39bd0*/  LDL.LU.64 R44, [R1+0xf70] ;  /* 0x000f7000012c7983 */ /* 0x000ee80000300a00 */
[----:B------:R-:W3:Y:S04]  /*39be0*/  LDL.LU.64 R46, [R1+0xf78] ;  /* 0x000f7800012e7983 */ /* 0x000ee80000300a00 */
[----:B------:R-:W-:Y:S04]  /*39bf0*/  STL.64 [R1+0x36c0], R6 ;  /* 0x0036c00601007387 */ /* 0x000fe80000100a00 */
[----:B------:R0:W-:Y:S04]  /*39c00*/  STL.64 [R1+0x36b8], R4 ;  /* 0x0036b80401007387 */ /* 0x0001e80000100a00 */
[----:B0-----:R-:W3:Y:S04]  /*39c10*/  LDL.LU.64 R4, [R1+0xf80] ;  /* 0x000f800001047983 */ /* 0x001ee80000300a00 */
[----:B------:R-:W3:Y:S04]  /*39c20*/  LDL.LU.64 R6, [R1+0xf88] ;  /* 0x000f880001067983 */ /* 0x000ee80000300a00 */
[----:B------:R-:W3:Y:S04]  /*39c30*/  LDL.LU.64 R36, [R1+0xf50] ;  /* 0x000f500001247983 */ /* 0x000ee80000300a00 */
[----:B------:R-:W-:Y:S04]  /*39c40*/  STL.64 [R1+0xfc0], R48 ;  /* 0x000fc03001007387 */ /* 0x000fe80000100a00 */
[----:B------:R0:W-:Y:S04]  /*39c50*/  STL.64 [R1+0xfc8], R50 ;  /* 0x000fc83201007387 */ /* 0x0001e80000100a00 */
[----:B------:R-:W3:Y:S04]  /*39c60*/  LDL.LU.64 R38, [R1+0xf58] ;  /* 0x000f580001267983 */ /* 0x000ee80000300a00 */
[----:B------:R1:W-:Y:S04]  /*39c70*/  STL.64 [R1+0xfb0], R32 ;  /* 0x000fb02001007387 */ /* 0x0003e80000100a00 */
[----:B------:R1:W-:Y:S01]  /*39c80*/  STL.64 [R1+0xfb8], R34 ;  /* 0x000fb82201007387 */ /* 0x0003e20000100a00 */
[----:B0-----:R-:W-:-:S03]  /*39c90*/  IMAD.MOV.U32 R50, RZ, RZ, R14 ;  /* 0x000000ffff327224 */ /* 0x001fc600078e000e */
[----:B-1----:R-:W3:Y:S04]  /*39ca0*/  LDL.LU.64 R32, [R1+0xf40] ;  /* 0x000f400001207983 */ /* 0x002ee80000300a00 */
[----:B------:R-:W3:Y:S04]  /*39cb0*/  LDL.LU.64 R34, [R1+0xf48] ;  /* 0x000f480001227983 */ /* 0x000ee80000300a00 */
[----:B------:R-:W4:Y:S01]  /*39cc0*/  LDL.LU R14, [R1+0x374c] ;  /* 0x00374c00010e7983 */ /* 0x000f220000300800 */
[----:B------:R-:W-:-:S03]  /*39cd0*/  IMAD.MOV.U32 R51, RZ, RZ, R15 ;  /* 0x000000ffff337224 */ /* 0x000fc600078e000f */
[----:B------:R-:W4:Y:S01]  /*39ce0*/  LDL.LU R15, [R1+0x3748] ;  /* 0x00374800010f7983 */ /* 0x000f220000300800 */
[----:B------:R-:W-:Y:S02]  /*39cf0*/  IMAD.MOV.U32 R54, RZ, RZ, R22 ;  /* 0x000000ffff367224 */ /* 0x000fe400078e0016 */
[----:B------:R-:W-:Y:S02]  /*39d00*/  IMAD.MOV.U32 R55, RZ, RZ, R23 ;  /* 0x000000ffff377224 */ /* 0x000fe400078e0017 */
[----:B------:R-:W-:Y:S02]  /*39d10*/  IMAD.MOV.U32 R48, RZ, RZ, R20 ;  /* 0x000000ffff307224 */ /* 0x000fe400078e0014 */
[----:B------:R-:W-:Y:S01]  /*39d20*/  IMAD.MOV.U32 R49, RZ, RZ, R21 ;  /* 0x000000ffff317224 */ /* 0x000fe200078e0015 */
[----:B--2---:R-:W-:-:S15]  /*39d30*/  HMMA.16816.F32 R24, R28, R12, R24 ;  /* 0x0000000c1c18723c */ /* 0x004fde0000001818 */
[----:B------:R-:W-:-:S04]  /*39d40*/  NOP ;  /* 0x0000000000007918 */ /* 0x000fc80000000000 */
[----:B------:R-:W-:Y:S04]  /*39d50*/  STL.64 [R1+0xfa0], R24 ;  /* 0x000fa01801007387 */ /* 0x000fe80000100a00 */
[----:B------:R0:W-:Y:S04]  /*39d60*/  STL.64 [R1+0xfa8], R26 ;  /* 0x000fa81a01007387 */ /* 0x0001e80000100a00 */
[----:B0-----:R-:W2:Y:S04]  /*39d70*/  LDL.LU.64 R26, [R1+0x3740] ;  /* 0x00374000011a7983 */ /* 0x001ea80000300a00 */
[----:B------:R-:W2:Y:S04]  /*39d80*/  LDL.LU.64 R24, [R1+0x3738] ;  /* 0x0037380001187983 */ /* 0x000ea80000300a00 */
[----:B------:R-:W2:Y:S04]  /*39d90*/  LDL.LU R22, [R1+0x3734] ;  /* 0x0037340001167983 */ /* 0x000ea80000300800 */
[----:B------:R-:W2:Y:S04]  /*39da0*/  LDL.LU R23, [R1+0x3730] ;  /* 0x0037300001177983 */ /* 0x000ea80000300800 */
[----:B------:R-:W2:Y:S04]  /*39db0*/  LDL.LU R20, [R1+0x372c] ;  /* 0x00372c0001147983 */ /* 0x000ea80000300800 */
[----:B------:R-:W2:Y:S01]  /*39dc0*/  LDL.LU R21, [R1+0x3728] ;  /* 0x0037280001157983 */ /* 0x000ea20000300800 */
[----:B----4-:R-:W-:-:S15]  /*39dd0*/  HMMA.16816.F32 R16, R28, R14, R16 ;  /* 0x0000000e1c10723c */ /* 0x010fde0000001810 */
[----:B------:R-:W-:-:S04]  /*39de0*/  NOP ;  /* 0x0000000000007918 */ /* 0x000fc80000000000 */
[----:B------:R-:W-:Y:S04]  /*39df0*/  STL.64 [R1+0xf90], R16 ;  /* 0x000f901001007387 */ /* 0x000fe80000100a00 */
[----:B------:R0:W-:Y:S04]  /*39e00*/  STL.64 [R1+0xf98], R18 ;  /* 0x000f981201007387 */ /* 0x0001e80000100a00 */
[----:B0-----:R-:W4:Y:S04]  /*39e10*/  LDL.LU.64 R18, [R1+0x3720] ;  /* 0x0037200001127983 */ /* 0x001f280000300a00 */
[----:B------:R-:W3:Y:S02]  /*39e20*/  LDL.LU.64 R16, [R1+0x3718] ;  /* 0x0037180001107983 */ /* 0x000ee40000300a00 */
[----:B---3--:R-:W-:-:S15]  /*39e30*/  HMMA.16816.F32 R4, R28, R16, R4 ;  /* 0x000000101c04723c */ /* 0x008fde0000001804 */
[----:B------:R-:W-:-:S04]  /*39e40*/  NOP ;  /* 0x0000000000007918 */ /* 0x000fc80000000000 */
[----:B------:R-:W-:Y:S04]  /*39e50*/  STL.64 [R1+0xf80], R4 ;  /* 0x000f800401007387 */ /* 0x000fe80000100a00 */
[----:B------:R4:W-:Y:S02]  /*39e60*/  STL.64 [R1+0xf88], R6 ;  /* 0x000f880601007387 */ /* 0x0009e40000100a00 */
[----:B----4-:R-:W-:Y:S02]  /*39e70*/  HMMA.16816.F32 R4, R28, R18, R44 ;  /* 0x000000121c04723c */ /* 0x010fe4000000182c */
[----:B------:R-:W3:Y:S04]  /*39e80*/  LDL.LU.64 R44, [R1+0x560] ;  /* 0x00056000012c7983 */ /* 0x000ee80000300a00 */
[----:B------:R-:W3:-:S13]  /*39e90*/  LDL.LU.64 R46, [R1+0x568] ;  /* 0x00056800012e7983 */ /* 0x000eda0000300a00 */
[----:B------:R-:W-:Y:S04]  /*39ea0*/  STL.64 [R1+0xf70], R4 ;  /* 0x000f700401007387 */ /* 0x000fe80000100a00 */
[----:B------:R0:W-:Y:S04]  /*39eb0*/  STL.64 [R1+0xf78], R6 ;  /* 0x000f780601007387 */ /* 0x0001e80000100a00 */
[----:B0-----:R-:W4:Y:S04]  /*39ec0*/  LDL.64 R6, [R1] ;  /* 0x0000000001067983 */ /* 0x001f280000100a00 */
[----:B------:R-:W-:Y:S04]  /*39ed0*/  STL.64 [R1+0x3690], R18 ;  /* 0x0036901201007387 */ /* 0x000fe80000100a00 */
[----:B------:R0:W-:Y:S04]  /*39ee0*/  STL.64 [R1+0x3688], R16 ;  /* 0x0036881001007387 */ /* 0x0001e80000100a00 */
[----:B0-----:R-:W4:Y:S04]  /*39ef0*/  LDL.LU.64 R16, [R1+0xf60] ;  /* 0x000f600001107983 */ /* 0x001f280000300a00 */
[----:B------:R-:W4:Y:S01]  /*39f00*/  LDL.LU.64 R18, [R1+0xf68] ;  /* 0x000f680001127983 */ /* 0x000f220000300a00 */
[C---:B--2---:R-:W-:Y:S08]  /*39f10*/  HMMA.16816.F32 R36, R28.reuse, R22, R36 ;  /* 0x000000161c24723c */ /* 0x044ff00000001824 */
[----:B------:R-:W-:Y:S01]  /*39f20*/  HMMA.16816.F32 R32, R28, R24, R32 ;  /* 0x000000181c20723c */ /* 0x000fe20000001820 */
[----:B------:R-:W-:-:S02]  /*39f30*/  IMAD R5, R56, 0x100, R53 ;  /* 0x0000010038057824 */ /* 0x000fc400078e0235 */
[----:B------:R-:W-:Y:S02]  /*39f40*/  IMAD R4, R58, 0x100, R57 ;  /* 0x000001003a047824 */ /* 0x000fe400078e0239 */
[----:B------:R-:W-:-:S03]  /*39f50*/  IMAD R0, R0, 0x100, R59 ;  /* 0x0000010000007824 */ /* 0x000fc600078e023b */
[C---:B---3--:R-:W-:Y:S08]  /*39f60*/  HMMA.16816.F32 R44, R28.reuse, R26, R44 ;  /* 0x0000001a1c2c723c */ /* 0x048ff0000000182c */
[----:B----4-:R-:W-:-:S15]  /*39f70*/  HMMA.16816.F32 R16, R28, R20, R16 ;  /* 0x000000141c10723c */ /* 0x010fde0000001810 */
[----:B------:R-:W-:-:S04]  /*39f80*/  NOP ;  /* 0x0000000000007918 */ /* 0x000fc80000000000 */
[----:B------:R0:W-:Y:S04]  /*39f90*/  STL.64 [R1+0xf60], R16 ;  /* 0x000f601001007387 */ /* 0x0001e80000100a00 */
[----:B------:R-:W-:Y:S04]  /*39fa0*/  STL.64 [R1+0xf68], R18 ;  /* 0x000f681201007387 */ /* 0x000fe80000100a00 */
[----:B------:R1:W-:Y:S04]  /*39fb0*/  STL.64 [R1+0xf50], R36 ;  /* 0x000f502401007387 */ /* 0x0003e80000100a00 */
[----:B------:R2:W-:Y:S04]  /*39fc0*/  STL.64 [R1+0xf58], R38 ;  /* 0x000f582601007387 */ /* 0x0005e80000100a00 */
[----:B------:R3:W-:Y:S04]  /*39fd0*/  STL.64 [R1+0xf40], R32 ;  /* 0x000f402001007387 */ /* 0x0007e80000100a00 */
[----:B------:R4:W-:Y:S04]  /*39fe0*/  STL.64 [R1+0xf48], R34 ;  /* 0x000f482201007387 */ /* 0x0009e80000100a00 */
[----:B------:R-:W4:Y:S01]  /*39ff0*/  LDL.LU.64 R40, [R1+0xf30] ;  /* 0x000f300001287983 */ /* 0x000f220000300a00 */
[----:B0-----:R-:W-:-:S03]  /*3a000*/  IMAD R16, R52, 0x100, R43 ;  /* 0x0000010034107824 */ /* 0x001fc600078e022b */
[----:B------:R-:W4:Y:S04]  /*3a010*/  LDL.LU.64 R42, [R1+0xf38] ;  /* 0x000f3800012a7983 */ /* 0x000f280000300a00 */
[----:B-1----:R-:W4:Y:S04]  /*3a020*/  LDL.LU.64 R36, [R1+0xf20] ;  /* 0x000f200001247983 */ /* 0x002f280000300a00 */
[----:B--2---:R-:W2:Y:S04]  /*3a030*/  LDL.LU.64 R38, [R1+0xf28] ;  /* 0x000f280001267983 */ /* 0x004ea80000300a00 */
[----:B---3--:R-:W3:Y:S04]  /*3a040*/  LDL.LU.64 R32, [R1+0xf10] ;  /* 0x000f100001207983 */ /* 0x008ee80000300a00 */
[----:B----4-:R-:W3:Y:S04]  /*3a050*/  LDL.LU.64 R34, [R1+0xf18] ;  /* 0x000f180001227983 */ /* 0x010ee80000300a00 */
[----:B------:R-:W-:Y:S04]  /*3a060*/  STL [R1+0x3680], R27 ;  /* 0x0036801b01007387 */ /* 0x000fe80000100800 */
[----:B------:R0:W-:Y:S04]  /*3a070*/  STL.64 [R1+0x560], R44 ;  /* 0x0005602c01007387 */ /* 0x0001e80000100a00 */
[----:B------:R1:W-:Y:S04]  /*3a080*/  STL.64 [R1+0x568], R46 ;  /* 0x0005682e01007387 */ /* 0x0003e80000100a00 */
[----:B0-----:R-:W4:Y:S04]  /*3a090*/  LDL.LU.64 R44, [R1+0xf00] ;  /* 0x000f0000012c7983 */ /* 0x001f280000300a00 */
[----:B-1----:R-:W4:Y:S04]  /*3a0a0*/  LDL.LU.64 R46, [R1+0xf08] ;  /* 0x000f0800012e7983 */ /* 0x002f280000300a00 */
[----:B------:R-:W4:Y:S04]  /*3a0b0*/  LDL.LU.64 R56, [R1+0xef0] ;  /* 0x000ef00001387983 */ /* 0x000f280000300a00 */
[----:B------:R-:W4:Y:S01]  /*3a0c0*/  LDL.LU.64 R58, [R1+0xef8] ;  /* 0x000ef800013a7983 */ /* 0x000f220000300a00 */
[----:B------:R-:W-:-:S02]  /*3a0d0*/  F2FP.F16.E5M2.UNPACK_B R28, R16 ;  /* 0x00000010ff1c723e */ /* 0x000fc400020004ff */
[----:B------:R-:W-:Y:S02]  /*3a0e0*/  F2FP.F16.E5M2.UNPACK_B R29, R5 ;  /* 0x00000005ff1d723e */ /* 0x000fe400020004ff */
[----:B------:R-:W-:Y:S02]  /*3a0f0*/  F2FP.F16.E5M2.UNPACK_B R30, R4 ;  /* 0x00000004ff1e723e */ /* 0x000fe400020004ff */
[----:B------:R-:W-:Y:S01]  /*3a100*/  F2FP.F16.E5M2.UNPACK_B R31, R0 ;  /* 0x00000000ff1f723e */ /* 0x000fe200020004ff */
[----:B------:R-:W4:Y:S04]  /*3a110*/  LDL.LU.64 R16, [R1+0xee0] ;  /* 0x000ee00001107983 */ /* 0x000f280000300a00 */
[----:B------:R-:W4:Y:S01]  /*3a120*/  LDL.LU.64 R18, [R1+0xee8] ;  /* 0x000ee80001127983 */ /* 0x000f220000300a00 */
[----:B------:R-:W-:Y:S01]  /*3a130*/  IMAD.MOV.U32 R27, RZ, RZ, R6 ;  /* 0x000000ffff1b7224 */ /* 0x000fe200078e0006 */
[C---:B------:R-:W-:Y:S08]  /*3a140*/  HMMA.16816.F32 R52, R28.reuse, R54, R40 ;  /* 0x000000361c34723c */ /* 0x040ff00000001828 */
[C---:B--2---:R-:W-:Y:S08]  /*3a150*/  HMMA.16816.F32 R36, R28.reuse, R48, R36 ;  /* 0x000000301c24723c */ /* 0x044ff00000001824 */
[C---:B---3--:R-:W-:Y:S01]  /*3a160*/  HMMA.16816.F32 R32, R28.reuse, R50, R32 ;  /* 0x000000321c20723c */ /* 0x048fe20000001820 */
[----:B------:R-:W2:Y:S04]  /*3a170*/  LDL.LU.64 R42, [R1+0x3710] ;  /* 0x00371000012a7983 */ /* 0x000ea80000300a00 */
[----:B------:R-:W3:Y:S03]  /*3a180*/  LDL.LU.64 R40, [R1+0x3708] ;  /* 0x0037080001287983 */ /* 0x000ee60000300a00 */
[C---:B----4-:R-:W-:Y:S01]  /*3a190*/  HMMA.16816.F32 R44, R28.reuse, R6, R44 ;  /* 0x000000061c2c723c */ /* 0x050fe2000000182c */
[----:B------:R0:W-:Y:S04]  /*3a1a0*/  STL.64 [R1+0xf30], R52 ;  /* 0x000f303401007387 */ /* 0x0001e80000100a00 */
[----:B------:R1:W-:Y:S03]  /*3a1b0*/  STL.64 [R1+0xf38], R54 ;  /* 0x000f383601007387 */ /* 0x0003e60000100a00 */
[C---:B------:R-:W-:Y:S01]  /*3a1c0*/  HMMA.16816.F32 R56, R28.reuse, R60, R56 ;  /* 0x0000003c1c38723c */ /* 0x040fe20000001838 */
[----:B0-----:R-:W4:Y:S04]  /*3a1d0*/  LDL.LU.64 R52, [R1+0xed0] ;  /* 0x000ed00001347983 */ /* 0x001f280000300a00 */
[----:B-1----:R-:W4:Y:S04]  /*3a1e0*/  LDL.LU.64 R54, [R1+0xed8] ;  /* 0x000ed80001367983 */ /* 0x002f280000300a00 */
[----:B------:R-:W2:Y:S04]  /*3a1f0*/  LDL.LU.64 R48, [R1+0xec0] ;  /* 0x000ec00001307983 */ /* 0x000ea80000300a00 */
[----:B------:R0:W-:Y:S04]  /*3a200*/  STL.64 [R1+0xf20], R36 ;  /* 0x000f202401007387 */ /* 0x0001e80000100a00 */
[----:B------:R1:W-:Y:S04]  /*3a210*/  STL.64 [R1+0xf28], R38 ;  /* 0x000f282601007387 */ /* 0x0003e80000100a00 */
[----:B------:R-:W2:Y:S04]  /*3a220*/  LDL.LU.64 R50, [R1+0xec8] ;  /* 0x000ec80001327983 */ /* 0x000ea80000300a00 */
[----:B------:R1:W-:Y:S04]  /*3a230*/  STL.64 [R1+0xf10], R32 ;  /* 0x000f102001007387 */ /* 0x0003e80000100a00 */
[----:B------:R1:W-:Y:S04]  /*3a240*/  STL.64 [R1+0xf18], R34 ;  /* 0x000f182201007387 */ /* 0x0003e80000100a00 */
[----:B0-----:R-:W2:Y:S04]  /*3a250*/  LDL.LU.64 R36, [R1+0xea0] ;  /* 0x000ea00001247983 */ /* 0x001ea80000300a00 */
[----:B-1----:R-:W2:Y:S04]  /*3a260*/  LDL.LU.64 R38, [R1+0xea8] ;  /* 0x000ea80001267983 */ /* 0x002ea80000300a00 */
[----:B------:R-:W2:Y:S04]  /*3a270*/  LDL.LU.64 R32, [R1+0xe90] ;  /* 0x000e900001207983 */ /* 0x000ea80000300a00 */
[----:B------:R-:W2:Y:S04]  /*3a280*/  LDL.LU.64 R34, [R1+0xe98] ;  /* 0x000e980001227983 */ /* 0x000ea80000300a00 */
[----:B------:R-:W-:Y:S04]  /*3a290*/  STL.64 [R1+0xf00], R44 ;  /* 0x000f002c01007387 */ /* 0x000fe80000100a00 */
[----:B------:R0:W-:Y:S04]  /*3a2a0*/  STL.64 [R1+0xf08], R46 ;  /* 0x000f082e01007387 */ /* 0x0001e80000100a00 */
[----:B0-----:R-:W2:Y:S04]  /*3a2b0*/  LDL.LU.64 R46, [R1+0x3700] ;  /* 0x00370000012e7983 */ /* 0x001ea80000300a00 */
[----:B------:R-:W2:Y:S04]  /*3a2c0*/  LDL.LU.64 R44, [R1+0x36f8] ;  /* 0x0036f800012c7983 */ /* 0x000ea80000300a00 */
[----:B------:R-:W2:Y:S04]  /*3a2d0*/  LDL.LU.64 R4, [R1+0xe80] ;  /* 0x000e800001047983 */ /* 0x000ea80000300a00 */
[----:B------:R-:W2:Y:S04]  /*3a2e0*/  LDL.LU.64 R6, [R1+0xe88] ;  /* 0x000e880001067983 */ /* 0x000ea80000300a00 */
[----:B------:R-:W-:Y:S04]  /*3a2f0*/  STL.64 [R1+0xef0], R56 ;  /* 0x000ef03801007387 */ /* 0x000fe80000100a00 */
[----:B------:R0:W-:Y:S04]  /*3a300*/  STL.64 [R1+0xef8], R58 ;  /* 0x000ef83a01007387 */ /* 0x0001e80000100a00 */
[----:B0-----:R-:W2:Y:S04]  /*3a310*/  LDL.LU.64 R58, [R1+0x36f0] ;  /* 0x0036f000013a7983 */ /* 0x001ea80000300a00 */
[----:B------:R-:W4:Y:S01]  /*3a320*/  LDL.LU.64 R56, [R1+0x36e8] ;  /* 0x0036e80001387983 */ /* 0x000f220000300a00 */
[C---:B--2---:R-:W-:Y:S08]  /*3a330*/  HMMA.16816.F32 R16, R28.reuse, R58, R16 ;  /* 0x0000003a1c10723c */ /* 0x044ff00000001810 */
[C---:B----4-:R-:W-:Y:S11]  /*3a340*/  HMMA.16816.F32 R52, R28.reuse, R56, R52 ;  /* 0x000000381c34723c */ /* 0x050ff60000001834 */
[----:B------:R0:W-:Y:S04]  /*3a350*/  STL.64 [R1+0xee0], R16 ;  /* 0x000ee01001007387 */ /* 0x0001e80000100a00 */
[----:B------:R1:W-:Y:S04]  /*3a360*/  STL.64 [R1+0xee8], R18 ;  /* 0x000ee81201007387 */ /* 0x0003e80000100a00 */
[----:B0-----:R-:W2:Y:S04]  /*3a370*/  LDL.LU.64 R16, [R1+0xe70] ;  /* 0x000e700001107983 */ /* 0x001ea80000300a00 */
[----:B-1----:R-:W2:Y:S04]  /*3a380*/  LDL.LU.64 R18, [R1+0xe78] ;  /* 0x000e780001127983 */ /* 0x002ea80000300a00 */
[----:B------:R-:W-:Y:S04]  /*3a390*/  STL.64 [R1+0xed0], R52 ;  /* 0x000ed03401007387 */ /* 0x000fe80000100a00 */
[----:B------:R0:W-:Y:S04]  /*3a3a0*/  STL.64 [R1+0xed8], R54 ;  /* 0x000ed83601007387 */ /* 0x0001e80000100a00 */
[----:B0-----:R-:W4:Y:S04]  /*3a3b0*/  LDL.LU.64 R54, [R1+0x36e0] ;  /* 0x0036e00001367983 */ /* 0x001f280000300a00 */
[----:B------:R-:W2:Y:S04]  /*3a3c0*/  LDL.LU.64 R52, [R1+0x36d8] ;  /* 0x0036d80001347983 */ /* 0x000ea80000300a00 */
[----:B------:R-:W-:Y:S04]  /*3a3d0*/  STL.64 [R1+0x3638], R58 ;  /* 0x0036383a01007387 */ /* 0x000fe80000100a00 */
[----:B------:R0:W-:Y:S04]  /*3a3e0*/  STL.64 [R1+0x3630], R56 ;  /* 0x0036303801007387 */ /* 0x0001e80000100a00 */
[----:B0-----:R-:W2:Y:S04]  /*3a3f0*/  LDL.LU.64 R56, [R1+0xeb0] ;  /* 0x000eb00001387983 */ /* 0x001ea80000300a00 */
[----:B------:R-:W2:Y:S01]  /*3a400*/  LDL.LU.64 R58, [R1+0xeb8] ;  /* 0x000eb800013a7983 */ /* 0x000ea20000300a00 */
[----:B----4-:R-:W-:-:S15]  /*3a410*/  HMMA.16816.F32 R48, R28, R54, R48 ;  /* 0x000000361c30723c */ /* 0x010fde0000001830 */
[----:B------:R-:W-:-:S04]  /*3a420*/  NOP ;  /* 0x0000000000007918 */ /* 0x000fc80000000000 */
[----:B------:R-:W-:Y:S04]  /*3a430*/  STL.64 [R1+0xec0], R48 ;  /* 0x000ec03001007387 */ /* 0x000fe80000100a00 */
[----:B------:R0:W-:Y:S04]  /*3a440*/  STL.64 [R1+0xec8], R50 ;  /* 0x000ec83201007387 */ /* 0x0001e80000100a00 */
[----:B0-----:R-:W4:Y:S04]  /*3a450*/  LDL.LU.64 R50, [R1+0x36d0] ;  /* 0x0036d00001327983 */ /* 0x001f280000300a00 */
[----:B------:R-:W3:Y:S01]  /*3a460*/  LDL.LU.64 R48, [R1+0x36c8] ;  /* 0x0036c80001307983 */ /* 0x000ee20000300a00 */
[----:B--2---:R-:W-:Y:S03]  /*3a470*/  HMMA.16816.F32 R56, R28, R52, R56 ;  /* 0x000000341c38723c */ /* 0x004fe60000001838 */
[----:B------:R-:W-:Y:S04]  /*3a480*/  STL.64 [R1+0x3648], R54 ;  /* 0x0036483601007387 */ /* 0x000fe80000100a00 */
[----:B------:R-:W-:-:S12]  /*3a490*/  STL.64 [R1+0x3640], R52 ;  /* 0x0036403401007387 */ /* 0x000fd80000100a00 */
[----:B------:R-:W-:Y:S04]  /*3a4a0*/  STL.64 [R1+0xeb0], R56 ;  /* 0x000eb03801007387 */ /* 0x000fe80000100a00 */
[----:B------:R-:W-:Y:S01]  /*3a4b0*/  STL.64 [R1+0xeb8], R58 ;  /* 0x000eb83a01007387 */ /* 0x000fe20000100a00 */
[C---:B----4-:R-:W-:Y:S08]  /*3a4c0*/  HMMA.16816.F32 R36, R28.reuse, R50, R36 ;  /* 0x000000321c24723c */ /* 0x050ff00000001824 */
[C---:B---3--:R-:W-:Y:S01]  /*3a4d0*/  HMMA.16816.F32 R32, R28.reuse, R48, R32 ;  /* 0x000000301c20723c */ /* 0x048fe20000001820 */
[----:B------:R-:W-:Y:S10]  /*3a4e0*/  STL.64 [R1+0x3658], R50 ;  /* 0x0036583201007387 */ /* 0x000ff40000100a00 */
[----:B------:R-:W-:Y:S04]  /*3a4f0*/  STL.64 [R1+0xea0], R36 ;  /* 0x000ea02401007387 */ /* 0x000fe80000100a00 */
[----:B------:R-:W-:Y:S04]  /*3a500*/  STL.64 [R1+0xea8], R38 ;  /* 0x000ea82601007387 */ /* 0x000fe80000100a00 */
[----:B------:R-:W-:Y:S04]  /*3a510*/  STL.64 [R1+0x3650], R48 ;  /* 0x0036503001007387 */ /* 0x000fe80000100a00 */
[----:B------:R-:W-:Y:S04]  /*3a520*/  STL.64 [R1+0xe90], R32 ;  /* 0x000e902001007387 */ /* 0x000fe80000100a00 */
[----:B------:R0:W-:Y:S02]  /*3a530*/  STL.64 [R1+0xe98], R34 ;  /* 0x000e982201007387 */ /* 0x0001e40000100a00 */
[----:B0-----:R-:W-:Y:S02]  /*3a540*/  HMMA.16816.F32 R32, R28, R46, R4 ;  /* 0x0000002e1c20723c */ /* 0x001fe40000001804 */
[----:B------:R-:W2:Y:S04]  /*3a550*/  LDL.LU.64 R4, [R1+0xe60] ;  /* 0x000e600001047983 */ /* 0x000ea80000300a00 */
[----:B------:R-:W2:-:S13]  /*3a560*/  LDL.LU.64 R6, [R1+0xe68] ;  /* 0x000e680001067983 */ /* 0x000e9a0000300a00 */
[----:B------:R0:W-:Y:S04]  /*3a570*/  STL.64 [R1+0xe80], R32 ;  /* 0x000e802001007387 */ /* 0x0001e80000100a00 */
[----:B------:R1:W-:Y:S04]  /*3a580*/  STL.64 [R1+0xe88], R34 ;  /* 0x000e882201007387 */ /* 0x0003e80000100a00 */
[----:B------:R-:W3:Y:S04]  /*3a590*/  LDL.LU.64 R36, [R1+0xe50] ;  /* 0x000e500001247983 */ /* 0x000ee80000300a00 */
[----:B------:R-:W3:Y:S01]  /*3a5a0*/  LDL.LU.64 R38, [R1+0xe58] ;  /* 0x000e580001267983 */ /* 0x000ee20000300a00 */
[----:B------:R-:W-:Y:S03]  /*3a5b0*/  HMMA.16816.F32 R16, R28, R44, R16 ;  /* 0x0000002c1c10723c */ /* 0x000fe60000001810 */
[----:B0-----:R-:W4:Y:S04]  /*3a5c0*/  LDL.LU.64 R32, [R1+0xe40] ;  /* 0x000e400001207983 */ /* 0x001f280000300a00 */
[----:B-1----:R-:W4:-:S12]  /*3a5d0*/  LDL.LU.64 R34, [R1+0xe48] ;  /* 0x000e480001227983 */ /* 0x002f180000300a00 */
[----:B------:R0:W-:Y:S04]  /*3a5e0*/  STL.64 [R1+0xe70], R16 ;  /* 0x000e701001007387 */ /* 0x0001e80000100a00 */
[----:B------:R1:W-:Y:S04]  /*3a5f0*/  STL.64 [R1+0xe78], R18 ;  /* 0x000e781201007387 */ /* 0x0003e80000100a00 */
[----:B------:R-:W4:Y:S04]  /*3a600*/  LDL.LU.64 R56, [R1+0xe10] ;  /* 0x000e100001387983 */ /* 0x000f280000300a00 */
[----:B------:R-:W4:Y:S04]  /*3a610*/  LDL.LU.64 R58, [R1+0xe18] ;  /* 0x000e1800013a7983 */ /* 0x000f280000300a00 */
[----:B------:R-:W4:Y:S04]  /*3a620*/  LDL.LU.64 R52, [R1+0xe00] ;  /* 0x000e000001347983 */ /* 0x000f280000300a00 */
[----:B------:R-:W4:Y:S04]  /*3a630*/  LDL.LU.64 R54, [R1+0xe08] ;  /* 0x000e080001367983 */ /* 0x000f280000300a00 */
[----:B------:R-:W4:Y:S04]  /*3a640*/  LDL.LU.64 R48, [R1+0xdf0] ;  /* 0x000df00001307983 */ /* 0x000f280000300a00 */
[----:B------:R-:W4:Y:S04]  /*3a650*/  LDL.LU.64 R50, [R1+0xdf8] ;  /* 0x000df80001327983 */ /* 0x000f280000300a00 */
[----:B0-----:R-:W4:Y:S04]  /*3a660*/  LDL.LU.64 R16, [R1+0xde0] ;  /* 0x000de00001107983 */ /* 0x001f280000300a00 */
[----:B-1----:R-:W4:Y:S04]  /*3a670*/  LDL.LU.64 R18, [R1+0xde8] ;  /* 0x000de80001127983 */ /* 0x002f280000300a00 */
[----:B------:R-:W-:Y:S04]  /*3a680*/  STL.64 [R1+0x3628], R46 ;  /* 0x0036282e01007387 */ /* 0x000fe80000100a00 */
[----:B------:R0:W-:Y:S04]  /*3a690*/  STL.64 [R1+0x3620], R44 ;  /* 0x0036202c01007387 */ /* 0x0001e80000100a00 */
[----:B0-----:R-:W4:Y:S04]  /*3a6a0*/  LDL.LU.64 R44, [R1+0xe20] ;  /* 0x000e2000012c7983 */ /* 0x001f280000300a00 */
[----:B------:R-:W4:Y:S01]  /*3a6b0*/  LDL.LU.64 R46, [R1+0xe28] ;  /* 0x000e2800012e7983 */ /* 0x000f220000300a00 */
[C---:B--2---:R-:W-:Y:S08]  /*3a6c0*/  HMMA.16816.F32 R4, R28.reuse, R42, R4 ;  /* 0x0000002a1c04723c */ /* 0x044ff00000001804 */
[C---:B---3--:R-:W-:Y:S11]  /*3a6d0*/  HMMA.16816.F32 R36, R28.reuse, R40, R36 ;  /* 0x000000281c24723c */ /* 0x048ff60000001824 */
[----:B------:R-:W-:Y:S04]  /*3a6e0*/  STL.64 [R1+0xe60], R4 ;  /* 0x000e600401007387 */ /* 0x000fe80000100a00 */
[----:B------:R0:W-:Y:S04]  /*3a6f0*/  STL.64 [R1+0xe68], R6 ;  /* 0x000e680601007387 */ /* 0x0001e80000100a00 */
[----:B0-----:R-:W2:Y:S04]  /*3a700*/  LDL.LU.64 R6, [R1+0x36c0] ;  /* 0x0036c00001067983 */ /* 0x001ea80000300a00 */
[----:B------:R-:W3:Y:S04]  /*3a710*/  LDL.LU.64 R4, [R1+0x36b8] ;  /* 0x0036b80001047983 */ /* 0x000ee80000300a00 */
        /* <DEDUP_REMOVED lines=18> */
[----:B------:R4:W-:Y:S01]  /*3a840*/  STL.64 [R1+0xe38], R42 ;  /* 0x000e382a01007387 */ /* 0x0009e20000100a00 */
[C---:B------:R-:W-:Y:S08]  /*3a850*/  HMMA.16816.F32 R16, R28.reuse, R6, R16 ;  /* 0x000000061c10723c */ /* 0x040ff00000001810 */
[C---:B----4-:R-:W-:Y:S08]  /*3a860*/  HMMA.16816.F32 R40, R28.reuse, R34, R44 ;  /* 0x000000221c28723c */ /* 0x050ff0000000182c */
[C---:B---3--:R-:W-:Y:S01]  /*3a870*/  HMMA.16816.F32 R36, R28.reuse, R32, R56 ;  /* 0x000000201c24723c */ /* 0x048fe20000001838 */
[----:B------:R-:W-:Y:S10]  /*3a880*/  STL.64 [R1+0x3668], R34 ;  /* 0x0036682201007387 */ /* 0x000ff40000100a00 */
[----:B------:R-:W-:Y:S04]  /*3a890*/  STL.64 [R1+0xe20], R40 ;  /* 0x000e202801007387 */ /* 0x000fe80000100a00 */
[----:B------:R-:W-:Y:S04]  /*3a8a0*/  STL.64 [R1+0xe28], R42 ;  /* 0x000e282a01007387 */ /* 0x000fe80000100a00 */
[----:B------:R0:W-:Y:S04]  /*3a8b0*/  STL.64 [R1+0x3660], R32 ;  /* 0x0036602001007387 */ /* 0x0001e80000100a00 */
[----:B------:R-:W-:Y:S04]  /*3a8c0*/  STL.64 [R1+0xe10], R36 ;  /* 0x000e102401007387 */ /* 0x000fe80000100a00 */
[----:B------:R1:W-:Y:S01]  /*3a8d0*/  STL.64 [R1+0xe18], R38 ;  /* 0x000e182601007387 */ /* 0x0003e20000100a00 */
[C---:B0-----:R-:W-:Y:S08]  /*3a8e0*/  HMMA.16816.F32 R32, R28.reuse, R2, R52 ;  /* 0x000000021c20723c */ /* 0x041ff00000001834 */
[C---:B-1----:R-:W-:Y:S11]  /*3a8f0*/  HMMA.16816.F32 R36, R28.reuse, R4, R48 ;  /* 0x000000041c24723c */ /* 0x042ff60000001830 */
[----:B------:R0:W-:Y:S04]  /*3a900*/  STL.64 [R1+0xe00], R32 ;  /* 0x000e002001007387 */ /* 0x0001e80000100a00 */
[----:B------:R1:W-:Y:S04]  /*3a910*/  STL.64 [R1+0xe08], R34 ;  /* 0x000e082201007387 */ /* 0x0003e80000100a00 */
[----:B0-----:R-:W2:Y:S04]  /*3a920*/  LDL.LU.64 R32, [R1+0xdd0] ;  /* 0x000dd00001207983 */ /* 0x001ea80000300a00 */
[----:B------:R-:W-:Y:S04]  /*3a930*/  STL.64 [R1+0xdf0], R36 ;  /* 0x000df02401007387 */ /* 0x000fe80000100a00 */
[----:B------:R-:W-:Y:S04]  /*3a940*/  STL.64 [R1+0xdf8], R38 ;  /* 0x000df82601007387 */ /* 0x000fe80000100a00 */
[----:B-1----:R-:W2:Y:S04]  /*3a950*/  LDL.LU.64 R34, [R1+0xdd8] ;  /* 0x000dd80001227983 */ /* 0x002ea80000300a00 */
[----:B------:R0:W-:Y:S04]  /*3a960*/  STL.64 [R1+0xde0], R16 ;  /* 0x000de01001007387 */ /* 0x0001e80000100a00 */
[----:B------:R1:W-:Y:S04]  /*3a970*/  STL.64 [R1+0xde8], R18 ;  /* 0x000de81201007387 */ /* 0x0003e80000100a00 */
[----:B0-----:R-:W3:Y:S04]  /*3a980*/  LDL.LU.64 R16, [R1+0xdb0] ;  /* 0x000db00001107983 */ /* 0x001ee80000300a00 */
[----:B-1----:R-:W3:Y:S04]  /*3a990*/  LDL.LU.64 R18, [R1+0xdb8] ;  /* 0x000db80001127983 */ /* 0x002ee80000300a00 */
[----:B------:R-:W4:Y:S04]  /*3a9a0*/  LDL.LU.64 R56, [R1+0xda0] ;  /* 0x000da00001387983 */ /* 0x000f280000300a00 */
[----:B------:R-:W4:Y:S04]  /*3a9b0*/  LDL.LU.64 R58, [R1+0xda8] ;  /* 0x000da800013a7983 */ /* 0x000f280000300a00 */
        /* <DEDUP_REMOVED lines=13> */
[----:B------:R0:W-:Y:S04]  /*3aa90*/  STL.64 [R1+0x3670], R4 ;  /* 0x0036700401007387 */ /* 0x0001e80000100a00 */
[----:B0-----:R-:W4:Y:S04]  /*3aaa0*/  LDL.LU.64 R4, [R1+0xdc0] ;  /* 0x000dc00001047983 */ /* 0x001f280000300a00 */
[----:B------:R-:W4:Y:S04]  /*3aab0*/  LDL.LU.64 R6, [R1+0xdc8] ;  /* 0x000dc80001067983 */ /* 0x000f280000300a00 */
[----:B------:R-:W4:Y:S04]  /*3aac0*/  LDL.LU.64 R36, [R1+0xd70] ;  /* 0x000d700001247983 */ /* 0x000f280000300a00 */
[----:B------:R-:W4:Y:S01]  /*3aad0*/  LDL.LU.64 R38, [R1+0xd78] ;  /* 0x000d780001267983 */ /* 0x000f220000300a00 */
[C---:B--2---:R-:W-:Y:S08]  /*3aae0*/  HMMA.16816.F32 R32, R28.reuse, R8, R32 ;  /* 0x000000081c20723c */ /* 0x044ff00000001820 */
[C---:B---3--:R-:W-:Y:S11]  /*3aaf0*/  HMMA.16816.F32 R16, R28.reuse, R12, R16 ;  /* 0x0000000c1c10723c */ /* 0x048ff60000001810 */
[----:B------:R0:W-:Y:S04]  /*3ab00*/  STL.64 [R1+0xdd0], R32 ;  /* 0x000dd02001007387 */ /* 0x0001e80000100a00 */
[----:B------:R1:W-:Y:S04]  /*3ab10*/  STL.64 [R1+0xdd8], R34 ;  /* 0x000dd82201007387 */ /* 0x0003e80000100a00 */
[----:B0-----:R-:W2:Y:S04]  /*3ab20*/  LDL.LU.64 R32, [R1+0xd60] ;  /* 0x000d600001207983 */ /* 0x001ea80000300a00 */
[----:B-1----:R-:W2:Y:S01]  /*3ab30*/  LDL.LU.64 R34, [R1+0xd68] ;  /* 0x000d680001227983 */ /* 0x002ea20000300a00 */
[----:B----4-:R-:W-:-:S15]  /*3ab40*/  HMMA.16816.F32 R4, R28, R10, R4 ;  /* 0x0000000a1c04723c */ /* 0x010fde0000001804 */
[----:B------:R-:W-:-:S04]  /*3ab50*/  NOP ;  /* 0x0000000000007918 */ /* 0x000fc80000000000 */
[----:B------:R0:W-:Y:S04]  /*3ab60*/  STL.64 [R1+0xdc0], R4 ;  /* 0x000dc00401007387 */ /* 0x0001e80000100a00 */
[----:B------:R1:W-:Y:S04]  /*3ab70*/  STL.64 [R1+0xdc8], R6 ;  /* 0x000dc80601007387 */ /* 0x0003e80000100a00 */
[----:B0-----:R-:W3:Y:S04]  /*3ab80*/  LDL.LU.64 R4, [R1+0xd50] ;  /* 0x000d500001047983 */ /* 0x001ee80000300a00 */
[----:B-1----:R-:W3:Y:S04]  /*3ab90*/  LDL.LU.64 R6, [R1+0xd58] ;  /* 0x000d580001067983 */ /* 0x002ee80000300a00 */
[----:B------:R-:W-:Y:S04]  /*3aba0*/  STL.64 [R1+0xdb0], R16 ;  /* 0x000db01001007387 */ /* 0x000fe80000100a00 */
[----:B------:R0:W-:Y:S04]  /*3abb0*/  STL.64 [R1+0xdb8], R18 ;  /* 0x000db81201007387 */ /* 0x0001e80000100a00 */
[----:B0-----:R-:W4:Y:S04]  /*3abc0*/  LDL.LU.64 R18, [R1+0x3690] ;  /* 0x0036900001127983 */ /* 0x001f280000300a00 */
[----:B------:R-:W2:Y:S01]  /*3abd0*/  LDL.LU.64 R16, [R1+0x3688] ;  /* 0x0036880001107983 */ /* 0x000ea20000300a00 */
[C---:B------:R-:W-:Y:S03]  /*3abe0*/  HMMA.16816.F32 R56, R28.reuse, R14, R56 ;  /* 0x0000000e1c38723c */ /* 0x040fe60000001838 */
[----:B------:R-:W-:Y:S04]  /*3abf0*/  STL [R1+0x35fc], R12 ;  /* 0x0035fc0c01007387 */ /* 0x000fe80000100800 */
[----:B------:R0:W-:Y:S04]  /*3ac00*/  STL [R1+0x35f8], R13 ;  /* 0x0035f80d01007387 */ /* 0x0001e80000100800 */
[----:B------:R-:W-:Y:S04]  /*3ac10*/  STL [R1+0x35f4], R14 ;  /* 0x0035f40e01007387 */ /* 0x000fe80000100800 */
[----:B------:R-:W-:Y:S01]  /*3ac20*/  STL [R1+0x35f0], R15 ;  /* 0x0035f00f01007387 */ /* 0x000fe20000100800 */
[C---:B------:R-:W-:Y:S03]  /*3ac30*/  HMMA.16816.F32 R36, R28.reuse, R20, R36 ;  /* 0x000000141c24723c */ /* 0x040fe60000001824 */
[----:B------:R-:W-:Y:S04]  /*3ac40*/  STL.64 [R1+0xda0], R56 ;  /* 0x000da03801007387 */ /* 0x000fe80000100a00 */
[----:B------:R1:W-:Y:S04]  /*3ac50*/  STL.64 [R1+0xda8], R58 ;  /* 0x000da83a01007387 */ /* 0x0003e80000100a00 */
[----:B0-----:R-:W3:Y:S01]  /*3ac60*/  LDL.LU.64 R12, [R1+0x550] ;  /* 0x00055000010c7983 */ /* 0x001ee20000300a00 */
[----:B-1----:R-:W-:Y:S01]  /*3ac70*/  IMAD.MOV.U32 R58, RZ, RZ, R27 ;  /* 0x000000ffff3a7224 */ /* 0x002fe200078e001b */
[C---:B--2---:R-:W-:Y:S08]  /*3ac80*/  HMMA.16816.F32 R44, R28.reuse, R16, R44 ;  /* 0x000000101c2c723c */ /* 0x044ff0000000182c */
[C---:B----4-:R-:W-:Y:S08]  /*3ac90*/  HMMA.16816.F32 R40, R28.reuse, R18, R40 ;  /* 0x000000121c28723c */ /* 0x050ff00000001828 */
[C---:B---3--:R-:W-:Y:S03]  /*3aca0*/  HMMA.16816.F32 R4, R28.reuse, R24, R4 ;  /* 0x000000181c04723c */ /* 0x048fe60000001804 */
[----:B------:R-:W-:Y:S04]  /*3acb0*/  STL.64 [R1+0xd90], R44 ;  /* 0x000d902c01007387 */ /* 0x000fe80000100a00 */
[----:B------:R-:W-:Y:S04]  /*3acc0*/  STL.64 [R1+0xd98], R46 ;  /* 0x000d982e01007387 */ /* 0x000fe80000100a00 */
[----:B------:R-:W2:Y:S04]  /*3acd0*/  LDL.LU.64 R14, [R1+0x558] ;  /* 0x00055800010e7983 */ /* 0x000ea80000300a00 */
[----:B------:R-:W-:Y:S04]  /*3ace0*/  STL.64 [R1+0xd80], R40 ;  /* 0x000d802801007387 */ /* 0x000fe80000100a00 */
[----:B------:R-:W-:Y:S04]  /*3acf0*/  STL.64 [R1+0xd88], R42 ;  /* 0x000d882a01007387 */ /* 0x000fe80000100a00 */
[----:B------:R-:W-:Y:S04]  /*3ad00*/  STL.64 [R1+0x35d8], R18 ;  /* 0x0035d81201007387 */ /* 0x000fe80000100a00 */
[----:B------:R0:W-:Y:S02]  /*3ad10*/  STL.64 [R1+0x35d0], R16 ;  /* 0x0035d01001007387 */ /* 0x0001e40000100a00 */
[----:B0-----:R-:W-:Y:S02]  /*3ad20*/  HMMA.16816.F32 R16, R28, R22, R32 ;  /* 0x000000161c10723c */ /* 0x001fe40000001820 */
[----:B------:R-:W-:Y:S04]  /*3ad30*/  STL.64 [R1+0x35c8], R22 ;  /* 0x0035c81601007387 */ /* 0x000fe80000100a00 */
[----:B------:R-:W-:Y:S04]  /*3ad40*/  STL.64 [R1+0xd70], R36 ;  /* 0x000d702401007387 */ /* 0x000fe80000100a00 */
[----:B------:R-:W-:Y:S04]  /*3ad50*/  STL.64 [R1+0xd78], R38 ;  /* 0x000d782601007387 */ /* 0x000fe80000100a00 */
[----:B------:R-:W-:Y:S05]  /*3ad60*/  STL.64 [R1+0x35c0], R20 ;  /* 0x0035c01401007387 */ /* 0x000fea0000100a00 */
[----:B------:R-:W-:Y:S04]  /*3ad70*/  STL.64 [R1+0xd60], R16 ;  /* 0x000d601001007387 */ /* 0x000fe80000100a00 */
[----:B------:R-:W-:Y:S04]  /*3ad80*/  STL.64 [R1+0xd68], R18 ;  /* 0x000d681201007387 */ /* 0x000fe80000100a00 */
[----:B------:R-:W3:Y:S04]  /*3ad90*/  LDL.64 R32, [R1+0x18] ;  /* 0x0000180001207983 */ /* 0x000ee80000100a00 */
[----:B------:R-:W4:Y:S04]  /*3ada0*/  LDL.64 R56, [R1+0x8] ;  /* 0x0000080001387983 */ /* 0x000f280000100a00 */
[----:B------:R0:W-:Y:S04]  /*3adb0*/  STL.64 [R1+0xd50], R4 ;  /* 0x000d500401007387 */ /* 0x0001e80000100a00 */
[----:B------:R1:W-:Y:S04]  /*3adc0*/  STL.64 [R1+0xd58], R6 ;  /* 0x000d580601007387 */ /* 0x0003e80000100a00 */
[----:B------:R-:W2:Y:S04]  /*3add0*/  LDL.LU R27, [R1+0x3680] ;  /* 0x00368000011b7983 */ /* 0x000ea80000300800 */
[----:B------:R-:W3:Y:S04]  /*3ade0*/  LDL R59, [R1+0x4] ;  /* 0x00000400013b7983 */ /* 0x000ee80000100800 */
[----:B------:R-:W3:Y:S04]  /*3adf0*/  LDL R34, [R1+0x10] ;  /* 0x0000100001227983 */ /* 0x000ee80000100800 */
[----:B------:R-:W3:Y:S01]  /*3ae00*/  LDL R35, [R1+0x14] ;  /* 0x0000140001237983 */ /* 0x000ee20000100800 */
[----:B0-----:R-:W-:-:S02]  /*3ae10*/  IMAD R5, R52, 0x100, R51 ;  /* 0x0000010034057824 */ /* 0x001fc400078e0233 */
[----:B------:R-:W-:Y:S02]  /*3ae20*/  IMAD R4, R54, 0x100, R53 ;  /* 0x0000010036047824 */ /* 0x000fe400078e0235 */
[----:B-1----:R-:W-:Y:S02]  /*3ae30*/  IMAD R6, R50, 0x100, R49 ;  /* 0x0000010032067824 */ /* 0x002fe400078e0231 */
[----:B------:R-:W-:Y:S01]  /*3ae40*/  IMAD R0, R0, 0x100, R55 ;  /* 0x0000010000007824 */ /* 0x000fe200078e0237 */
[----:B--2---:R-:W-:Y:S01]  /*3ae50*/  HMMA.16816.F32 R16, R28, R26, R12 ;  /* 0x0000001a1c10723c */ /* 0x004fe2000000180c */
[----:B------:R-:W3:Y:S04]  /*3ae60*/  LDL.LU.64 R12, [R1+0xd40] ;  /* 0x000d4000010c7983 */ /* 0x000ee80000300a00 */
[----:B------:R-:W3:Y:S01]  /*3ae70*/  LDL.LU.64 R14, [R1+0xd48] ;  /* 0x000d4800010e7983 */ /* 0x000ee20000300a00 */
[----:B------:R-:W-:-:S02]  /*3ae80*/  F2FP.F16.E5M2.UNPACK_B R29, R5 ;  /* 0x00000005ff1d723e */ /* 0x000fc400020004ff */
[----:B------:R-:W-:Y:S02]  /*3ae90*/  F2FP.F16.E5M2.UNPACK_B R30, R4 ;  /* 0x00000004ff1e723e */ /* 0x000fe400020004ff */
[----:B------:R-:W-:-:S09]  /*3aea0*/  F2FP.F16.E5M2.UNPACK_B R28, R6 ;  /* 0x00000006ff1c723e */ /* 0x000fd200020004ff */
[----:B------:R-:W-:Y:S04]  /*3aeb0*/  STL.64 [R1+0x550], R16 ;  /* 0x0005501001007387 */ /* 0x000fe80000100a00 */
[----:B------:R-:W-:Y:S04]  /*3aec0*/  STL.64 [R1+0x558], R18 ;  /* 0x0005581201007387 */ /* 0x000fe80000100a00 */
[----:B------:R-:W-:Y:S04]  /*3aed0*/  STL.64 [R1+0x35b8], R26 ;  /* 0x0035b81a01007387 */ /* 0x000fe80000100a00 */
[----:B------:R0:W-:Y:S04]  /*3aee0*/  STL.64 [R1+0x35b0], R24 ;  /* 0x0035b01801007387 */ /* 0x0001e80000100a00 */
[----:B------:R-:W2:Y:S04]  /*3aef0*/  LDL.LU.64 R4, [R1+0xd30] ;  /* 0x000d300001047983 */ /* 0x000ea80000300a00 */
[----:B------:R-:W2:Y:S04]  /*3af00*/  LDL.LU.64 R6, [R1+0xd38] ;  /* 0x000d380001067983 */ /* 0x000ea80000300a00 */
[----:B------:R-:W2:Y:S04]  /*3af10*/  LDL.LU.64 R48, [R1+0xd20] ;  /* 0x000d200001307983 */ /* 0x000ea80000300a00 */
[----:B------:R-:W2:Y:S04]  /*3af20*/  LDL.LU.64 R50, [R1+0xd28] ;  /* 0x000d280001327983 */ /* 0x000ea80000300a00 */
[----:B------:R-:W2:Y:S04]  /*3af30*/  LDL.LU.64 R52, [R1+0xd10] ;  /* 0x000d100001347983 */ /* 0x000ea80000300a00 */
[----:B------:R-:W2:Y:S01]  /*3af40*/  LDL.LU.64 R54, [R1+0xd18] ;  /* 0x000d180001367983 */ /* 0x000ea20000300a00 */
[----:B------:R-:W-:-:S03]  /*3af50*/  F2FP.F16.E5M2.UNPACK_B R31, R0 ;  /* 0x00000000ff1f723e */ /* 0x000fc600020004ff */
[----:B------:R-:W2:Y:S04]  /*3af60*/  LDL.LU.64 R44, [R1+0xd00] ;  /* 0x000d0000012c7983 */ /* 0x000ea80000300a00 */
[----:B------:R-:W2:Y:S04]  /*3af70*/  LDL.LU.64 R46, [R1+0xd08] ;  /* 0x000d0800012e7983 */ /* 0x000ea80000300a00 */
[----:B------:R-:W2:Y:S04]  /*3af80*/  LDL.LU.64 R40, [R1+0xcf0] ;  /* 0x000cf00001287983 */ /* 0x000ea80000300a00 */
[----:B------:R-:W2:Y:S04]  /*3af90*/  LDL.LU.64 R42, [R1+0xcf8] ;  /* 0x000cf800012a7983 */ /* 0x000ea80000300a00 */
[----:B------:R-:W2:Y:S04]  /*3afa0*/  LDL.LU.64 R36, [R1+0xce0] ;  /* 0x000ce00001247983 */ /* 0x000ea80000300a00 */
[----:B------:R-:W2:Y:S04]  /*3afb0*/  LDL.LU.64 R38, [R1+0xce8] ;  /* 0x000ce80001267983 */ /* 0x000ea80000300a00 */
[----:B0-----:R-:W2:Y:S04]  /*3afc0*/  LDL.LU.64 R24, [R1+0xcd0] ;  /* 0x000cd00001187983 */ /* 0x001ea80000300a00 */
[----:B------:R-:W2:Y:S04]  /*3afd0*/  LDL.LU.64 R26, [R1+0xcd8] ;  /* 0x000cd800011a7983 */ /* 0x000ea80000300a00 */
[----:B------:R-:W2:Y:S04]  /*3afe0*/  LDL.LU.64 R20, [R1+0xcc0] ;  /* 0x000cc00001147983 */ /* 0x000ea80000300a00 */
[----:B------:R-:W2:Y:S01]  /*3aff0*/  LDL.LU.64 R22, [R1+0xcc8] ;  /* 0x000cc80001167983 */ /* 0x000ea20000300a00 */
[----:B---3--:R-:W-:Y:S01]  /*3b000*/  HMMA.16816.F32 R16, R28, R32, R12 ;  /* 0x000000201c10723c */ /* 0x008fe2000000180c */
[----:B------:R-:W-:-:S02]  /*3b010*/  IMAD.MOV.U32 R12, RZ, RZ, R32 ;  /* 0x000000ffff0c7224 */ /* 0x000fc400078e0020 */
[----:B------:R-:W-:Y:S02]  /*3b020*/  IMAD.MOV.U32 R13, RZ, RZ, R33 ;  /* 0x000000ffff0d7224 */ /* 0x000fe400078e0021 */
[----:B----4-:R-:W-:Y:S02]  /*3b030*/  IMAD.MOV.U32 R14, RZ, RZ, R56 ;  /* 0x000000ffff0e7224 */ /* 0x010fe400078e0038 */
[----:B------:R-:W-:Y:S01]  /*3b040*/  IMAD.MOV.U32 R15, RZ, RZ, R57 ;  /* 0x000000ffff0f7224 */ /* 0x000fe200078e0039 */
[C---:B--2---:R-:W-:Y:S08]  /*3b050*/  HMMA.16816.F32 R32, R28.reuse, R34, R4 ;  /* 0x000000221c20723c */ /* 0x044ff00000001804 */
[C---:B------:R-:W-:Y:S08]  /*3b060*/  HMMA.16816.F32 R48, R28.reuse, R56, R48 ;  /* 0x000000381c30723c */ /* 0x040ff00000001830 */
[C---:B------:R-:W-:Y:S01]  /*3b070*/  HMMA.16816.F32 R56, R28.reuse, R58, R52 ;  /* 0x0000003a1c38723c */ /* 0x040fe20000001834 */
[----:B------:R0:W-:Y:S04]  /*3b080*/  STL.64 [R1+0xd40], R16 ;  /* 0x000d401001007387 */ /* 0x0001e80000100a00 */
[----:B------:R1:W-:Y:S04]  /*3b090*/  STL.64 [R1+0xd48], R18 ;  /* 0x000d481201007387 */ /* 0x0003e80000100a00 */
[----:B0-----:R-:W2:Y:S04]  /*3b0a0*/  LDL.LU.64 R16, [R1+0xcb0] ;  /* 0x000cb00001107983 */ /* 0x001ea80000300a00 */
[----:B-1----:R-:W2:Y:S04]  /*3b0b0*/  LDL.LU.64 R18, [R1+0xcb8] ;  /* 0x000cb80001127983 */ /* 0x002ea80000300a00 */
[----:B------:R-:W3:Y:S04]  /*3b0c0*/  LDL.LU.64 R6, [R1+0x3678] ;  /* 0x0036780001067983 */ /* 0x000ee80000300a00 */
        /* <DEDUP_REMOVED lines=8> */
[----:B------:R-:W2:Y:S04]  /*3b150*/  LDL.LU.64 R48, [R1+0x3650] ;  /* 0x0036500001307983 */ /* 0x000ea80000300a00 */
[----:B------:R-:W2:Y:S04]  /*3b160*/  LDL.LU.64 R54, [R1+0x3648] ;  /* 0x0036480001367983 */ /* 0x000ea80000300a00 */
[----:B------:R-:W3:Y:S04]  /*3b170*/  LDL.LU.64 R52, [R1+0x3640] ;  /* 0x0036400001347983 */ /* 0x000ee80000300a00 */
[----:B------:R-:W-:Y:S04]  /*3b180*/  STL.64 [R1+0xd10], R56 ;  /* 0x000d103801007387 */ /* 0x000fe80000100a00 */
[----:B------:R0:W-:Y:S04]  /*3b190*/  STL.64 [R1+0xd18], R58 ;  /* 0x000d183a01007387 */ /* 0x0001e80000100a00 */
[----:B0-----:R-:W3:Y:S04]  /*3b1a0*/  LDL.LU.64 R58, [R1+0x3638] ;  /* 0x00363800013a7983 */ /* 0x001ee80000300a00 */
[----:B------:R-:W4:Y:S01]  /*3b1b0*/  LDL.LU.64 R56, [R1+0x3630] ;  /* 0x0036300001387983 */ /* 0x000f220000300a00 */
[----:B------:R-:W-:-:S15]  /*3b1c0*/  HMMA.16816.F32 R44, R28, R60, R44 ;  /* 0x0000003c1c2c723c */ /* 0x000fde000000182c */
[----:B------:R-:W-:-:S04]  /*3b1d0*/  NOP ;  /* 0x0000000000007918 */ /* 0x000fc80000000000 */
[----:B------:R0:W-:Y:S04]  /*3b1e0*/  STL.64 [R1+0xd00], R44 ;  /* 0x000d002c01007387 */ /* 0x0001e80000100a00 */
[----:B------:R1:W-:Y:S01]  /*3b1f0*/  STL.64 [R1+0xd08], R46 ;  /* 0x000d082e01007387 */ /* 0x0003e20000100a00 */
[C---:B--2---:R-:W-:Y:S08]  /*3b200*/  HMMA.16816.F32 R24, R28.reuse, R54, R24 ;  /* 0x000000361c18723c */ /* 0x044ff00000001818 */
[C---:B---3--:R-:W-:Y:S08]  /*3b210*/  HMMA.16816.F32 R40, R28.reuse, R58, R40 ;  /* 0x0000003a1c28723c */ /* 0x048ff00000001828 */
[C---:B----4-:R-:W-:Y:S01]  /*3b220*/  HMMA.16816.F32 R36, R28.reuse, R56, R36 ;  /* 0x000000381c24723c */ /* 0x050fe20000001824 */
[----:B------:R-:W-:Y:S10]  /*3b230*/  STL.64 [R1+0x3598], R58 ;  /* 0x0035983a01007387 */ /* 0x000ff40000100a00 */
[----:B------:R-:W-:Y:S04]  /*3b240*/  STL.64 [R1+0xcf0], R40 ;  /* 0x000cf02801007387 */ /* 0x000fe80000100a00 */
[----:B------:R-:W-:Y:S04]  /*3b250*/  STL.64 [R1+0xcf8], R42 ;  /* 0x000cf82a01007387 */ /* 0x000fe80000100a00 */
[----:B------:R-:W-:Y:S04]  /*3b260*/  STL.64 [R1+0x3590], R56 ;  /* 0x0035903801007387 */ /* 0x000fe80000100a00 */
[----:B------:R2:W-:Y:S04]  /*3b270*/  STL.64 [R1+0xce0], R36 ;  /* 0x000ce02401007387 */ /* 0x0005e80000100a00 */
[----:B------:R3:W-:Y:S04]  /*3b280*/  STL.64 [R1+0xce8], R38 ;  /* 0x000ce82601007387 */ /* 0x0007e80000100a00 */
[----:B0-----:R-:W4:Y:S04]  /*3b290*/  LDL.LU.64 R44, [R1+0xca0] ;  /* 0x000ca000012c7983 */ /* 0x001f280000300a00 */
[----:B------:R-:W-:Y:S04]  /*3b2a0*/  STL.64 [R1+0xcd0], R24 ;  /* 0x000cd01801007387 */ /* 0x000fe80000100a00 */
[----:B------:R-:W-:Y:S04]  /*3b2b0*/  STL.64 [R1+0xcd8], R26 ;  /* 0x000cd81a01007387 */ /* 0x000fe80000100a00 */
[----:B-1----:R-:W4:Y:S01]  /*3b2c0*/  LDL.LU.64 R46, [R1+0xca8] ;  /* 0x000ca800012e7983 */ /* 0x002f220000300a00 */
[C---:B------:R-:W-:Y:S08]  /*3b2d0*/  HMMA.16816.F32 R20, R28.reuse, R52, R20 ;  /* 0x000000341c14723c */ /* 0x040ff00000001814 */
[C---:B------:R-:W-:Y:S11]  /*3b2e0*/  HMMA.16816.F32 R16, R28.reuse, R50, R16 ;  /* 0x000000321c10723c */ /* 0x040ff60000001810 */
[----:B------:R-:W-:Y:S04]  /*3b2f0*/  STL.64 [R1+0xcc0], R20 ;  /* 0x000cc01401007387 */ /* 0x000fe80000100a00 */
[----:B------:R-:W-:Y:S04]  /*3b300*/  STL.64 [R1+0xcc8], R22 ;  /* 0x000cc81601007387 */ /* 0x000fe80000100a00 */
[----:B------:R-:W-:Y:S04]  /*3b310*/  STL.64 [R1+0x3588], R54 ;  /* 0x0035883601007387 */ /* 0x000fe80000100a00 */
[----:B------:R0:W-:Y:S04]  /*3b320*/  STL.64 [R1+0x3580], R52 ;  /* 0x0035803401007387 */ /* 0x0001e80000100a00 */
[----:B--2---:R-:W2:Y:S04]  /*3b330*/  LDL.LU.64 R36, [R1+0xc90] ;  /* 0x000c900001247983 */ /* 0x004ea80000300a00 */
[----:B---3--:R-:W2:Y:S04]  /*3b340*/  LDL.LU.64 R38, [R1+0xc98] ;  /* 0x000c980001267983 */ /* 0x008ea80000300a00 */
[----:B------:R1:W-:Y:S04]  /*3b350*/  STL.64 [R1+0xcb0], R16 ;  /* 0x000cb01001007387 */ /* 0x0003e80000100a00 */
[----:B------:R3:W-:Y:S04]  /*3b360*/  STL.64 [R1+0xcb8], R18 ;  /* 0x000cb81201007387 */ /* 0x0007e80000100a00 */
[----:B------:R-:W2:Y:S04]  /*3b370*/  LDL.LU.64 R40, [R1+0xc80] ;  /* 0x000c800001287983 */ /* 0x000ea80000300a00 */
[----:B------:R-:W2:Y:S04]  /*3b380*/  LDL.LU.64 R42, [R1+0xc88] ;  /* 0x000c8800012a7983 */ /* 0x000ea80000300a00 */
[----:B------:R-:W2:Y:S04]  /*3b390*/  LDL.LU.64 R56, [R1+0xc60] ;  /* 0x000c600001387983 */ /* 0x000ea80000300a00 */
[----:B------:R-:W2:Y:S04]  /*3b3a0*/  LDL.LU.64 R58, [R1+0xc68] ;  /* 0x000c6800013a7983 */ /* 0x000ea80000300a00 */
[----:B0-----:R-:W2:Y:S04]  /*3b3b0*/  LDL.LU.64 R52, [R1+0xc50] ;  /* 0x000c500001347983 */ /* 0x001ea80000300a00 */
[----:B------:R-:W2:Y:S04]  /*3b3c0*/  LDL.LU.64 R54, [R1+0xc58] ;  /* 0x000c580001367983 */ /* 0x000ea80000300a00 */
[----:B------:R-:W2:Y:S04]  /*3b3d0*/  LDL.LU.64 R24, [R1+0xc40] ;  /* 0x000c400001187983 */ /* 0x000ea80000300a00 */
[----:B------:R-:W2:Y:S04]  /*3b3e0*/  LDL.LU.64 R26, [R1+0xc48] ;  /* 0x000c4800011a7983 */ /* 0x000ea80000300a00 */
[----:B------:R-:W2:Y:S04]  /*3b3f0*/  LDL.LU.64 R20, [R1+0xc30] ;  /* 0x000c300001147983 */ /* 0x000ea80000300a00 */
[----:B------:R-:W2:Y:S04]  /*3b400*/  LDL.LU.64 R22, [R1+0xc38] ;  /* 0x000c380001167983 */ /* 0x000ea80000300a00 */
[----:B-1----:R-:W2:Y:S04]  /*3b410*/  LDL.LU.64 R16, [R1+0xc20] ;  /* 0x000c200001107983 */ /* 0x002ea80000300a00 */
[----:B---3--:R-:W3:Y:S01]  /*3b420*/  LDL.LU.64 R18, [R1+0xc28] ;  /* 0x000c280001127983 */ /* 0x008ee20000300a00 */
[----:B----4-:R-:W-:-:S15]  /*3b430*/  HMMA.16816.F32 R44, R28, R48, R44 ;  /* 0x000000301c2c723c */ /* 0x010fde000000182c */
[----:B------:R-:W-:-:S04]  /*3b440*/  NOP ;  /* 0x0000000000007918 */ /* 0x000fc80000000000 */
[----:B------:R-:W-:Y:S04]  /*3b450*/  STL.64 [R1+0xca0], R44 ;  /* 0x000ca02c01007387 */ /* 0x000fe80000100a00 */
[----:B------:R0:W-:Y:S04]  /*3b460*/  STL.64 [R1+0xca8], R46 ;  /* 0x000ca82e01007387 */ /* 0x0001e80000100a00 */
[----:B0-----:R-:W2:Y:S04]  /*3b470*/  LDL.LU.64 R46, [R1+0x3628] ;  /* 0x00362800012e7983 */ /* 0x001ea80000300a00 */
[----:B------:R-:W4:Y:S04]  /*3b480*/  LDL.LU.64 R44, [R1+0x3620] ;  /* 0x00362000012c7983 */ /* 0x000f280000300a00 */
[----:B------:R-:W-:Y:S04]  /*3b490*/  STL.64 [R1+0x3578], R50 ;  /* 0x0035783201007387 */ /* 0x000fe80000100a00 */
[----:B------:R0:W-:Y:S04]  /*3b4a0*/  STL.64 [R1+0x3570], R48 ;  /* 0x0035703001007387 */ /* 0x0001e80000100a00 */
[----:B0-----:R-:W3:Y:S04]  /*3b4b0*/  LDL.LU.64 R48, [R1+0xc70] ;  /* 0x000c700001307983 */ /* 0x001ee80000300a00 */
[----:B------:R-:W3:Y:S01]  /*3b4c0*/  LDL.LU.64 R50, [R1+0xc78] ;  /* 0x000c780001327983 */ /* 0x000ee20000300a00 */
[C---:B--2---:R-:W-:Y:S08]  /*3b4d0*/  HMMA.16816.F32 R36, R28.reuse, R46, R36 ;  /* 0x0000002e1c24723c */ /* 0x044ff00000001824 */
[C---:B----4-:R-:W-:Y:S11]  /*3b4e0*/  HMMA.16816.F32 R40, R28.reuse, R44, R40 ;  /* 0x0000002c1c28723c */ /* 0x050ff60000001828 */
[----:B------:R-:W-:Y:S04]  /*3b4f0*/  STL.64 [R1+0xc90], R36 ;  /* 0x000c902401007387 */ /* 0x000fe80000100a00 */
[----:B------:R0:W-:Y:S04]  /*3b500*/  STL.64 [R1+0xc98], R38 ;  /* 0x000c982601007387 */ /* 0x0001e80000100a00 */
[----:B0-----:R-:W2:Y:S04]  /*3b510*/  LDL.LU.64 R38, [R1+0x3618] ;  /* 0x0036180001267983 */ /* 0x001ea80000300a00 */
[----:B------:R-:W4:Y:S04]  /*3b520*/  LDL.LU.64 R36, [R1+0x3610] ;  /* 0x0036100001247983 */ /* 0x000f280000300a00 */
[----:B------:R-:W-:Y:S04]  /*3b530*/  STL.64 [R1+0xc80], R40 ;  /* 0x000c802801007387 */ /* 0x000fe80000100a00 */
[----:B------:R0:W-:Y:S04]  /*3b540*/  STL.64 [R1+0xc88], R42 ;  /* 0x000c882a01007387 */ /* 0x0001e80000100a00 */
[----:B0-----:R-:W2:Y:S04]  /*3b550*/  LDL.LU.64 R42, [R1+0x3608] ;  /* 0x00360800012a7983 */ /* 0x001ea80000300a00 */
[----:B------:R-:W4:Y:S04]  /*3b560*/  LDL.LU.64 R40, [R1+0x3600] ;  /* 0x0036000001287983 */ /* 0x000f280000300a00 */
[----:B------:R-:W-:Y:S04]  /*3b570*/  STL.64 [R1+0x35a8], R46 ;  /* 0x0035a82e01007387 */ /* 0x000fe80000100a00 */
[----:B------:R4:W-:Y:S01]  /*3b580*/  STL.64 [R1+0x35a0], R44 ;  /* 0x0035a02c01007387 */ /* 0x0009e20000100a00 */
[C---:B------:R-:W-:Y:S08]  /*3b590*/  HMMA.16816.F32 R20, R28.reuse, R34, R20 ;  /* 0x000000221c14723c */ /* 0x040ff00000001814 */
[C---:B---3--:R-:W-:Y:S08]  /*3b5a0*/  HMMA.16816.F32 R16, R28.reuse, R32, R16 ;  /* 0x000000201c10723c */ /* 0x048ff00000001810 */
[C---:B--2---:R-:W-:Y:S01]  /*3b5b0*/  HMMA.16816.F32 R48, R28.reuse, R42, R48 ;  /* 0x0000002a1c30723c */ /* 0x044fe20000001830 */
[----:B------:R-:W-:Y:S07]  /*3b5c0*/  STL.64 [R1+0x35e8], R42 ;  /* 0x0035e82a01007387 */ /* 0x000fee0000100a00 */
[C---:B----4-:R-:W-:Y:S08]  /*3b5d0*/  HMMA.16816.F32 R44, R28.reuse, R40, R56 ;  /* 0x000000281c2c723c */ /* 0x050ff00000001838 */
[C---:B------:R-:W-:Y:S03]  /*3b5e0*/  HMMA.16816.F32 R24, R28.reuse, R36, R24 ;  /* 0x000000241c18723c */ /* 0x040fe60000001818 */
[----:B------:R-:W-:Y:S04]  /*3b5f0*/  STL.64 [R1+0xc70], R48 ;  /* 0x000c703001007387 */ /* 0x000fe80000100a00 */
[----:B------:R-:W-:Y:S04]  /*3b600*/  STL.64 [R1+0xc78], R50 ;  /* 0x000c783201007387 */ /* 0x000fe80000100a00 */
[----:B------:R0:W-:Y:S02]  /*3b610*/  STL.64 [R1+0x35e0], R40 ;  /* 0x0035e02801007387 */ /* 0x0001e40000100a00 */
[----:B0-----:R-:W-:Y:S02]  /*3b620*/  HMMA.16816.F32 R40, R28, R38, R52 ;  /* 0x000000261c28723c */ /* 0x001fe40000001834 */
[----:B------:R-:W-:Y:S04]  /*3b630*/  STL.64 [R1+0xc60], R44 ;  /* 0x000c602c01007387 */ /* 0x000fe80000100a00 */
[----:B------:R-:W-:Y:S04]  /*3b640*/  STL.64 [R1+0xc68], R46 ;  /* 0x000c682e01007387 */ /* 0x000fe80000100a00 */
[----:B------:R-:W-:Y:S09]  /*3b650*/  STL.64 [R1+0x3558], R38 ;  /* 0x0035582601007387 */ /* 0x000ff20000100a00 */
[----:B------:R0:W-:Y:S04]  /*3b660*/  STL.64 [R1+0xc50], R40 ;  /* 0x000c502801007387 */ /* 0x0001e80000100a00 */
[----:B------:R1:W-:Y:S04]  /*3b670*/  STL.64 [R1+0xc58], R42 ;  /* 0x000c582a01007387 */ /* 0x0003e80000100a00 */
[----:B------:R2:W-:Y:S04]  /*3b680*/  STL.64 [R1+0x3550], R36 ;  /* 0x0035502401007387 */ /* 0x0005e80000100a00 */
[----:B------:R3:W-:Y:S04]  /*3b690*/  STL.64 [R1+0xc40], R24 ;  /* 0x000c401801007387 */ /* 0x0007e80000100a00 */
[----:B------:R4:W-:Y:S04]  /*3b6a0*/  STL.64 [R1+0xc48], R26 ;  /* 0x000c481a01007387 */ /* 0x0009e80000100a00 */
[----:B0-----:R-:W4:Y:S04]  /*3b6b0*/  LDL.LU.64 R40, [R1+0xc10] ;  /* 0x000c100001287983 */ /* 0x001f280000300a00 */
[----:B------:R0:W-:Y:S04]  /*3b6c0*/  STL.64 [R1+0xc30], R20 ;  /* 0x000c301401007387 */ /* 0x0001e80000100a00 */
[----:B------:R0:W-:Y:S04]  /*3b6d0*/  STL.64 [R1+0xc38], R22 ;  /* 0x000c381601007387 */ /* 0x0001e80000100a00 */
[----:B-1----:R-:W4:Y:S04]  /*3b6e0*/  LDL.LU.64 R42, [R1+0xc18] ;  /* 0x000c1800012a7983 */ /* 0x002f280000300a00 */
[----:B------:R1:W-:Y:S04]  /*3b6f0*/  STL.64 [R1+0xc20], R16 ;  /* 0x000c201001007387 */ /* 0x0003e80000100a00 */
[----:B------:R0:W-:Y:S04]  /*3b700*/  STL.64 [R1+0xc28], R18 ;  /* 0x000c281201007387 */ /* 0x0001e80000100a00 */
[----:B--2---:R-:W2:Y:S04]  /*3b710*/  LDL.LU.64 R36, [R1+0xc00] ;  /* 0x000c000001247983 */ /* 0x004ea80000300a00 */
[----:B------:R-:W2:Y:S04]  /*3b720*/  LDL.LU.64 R38, [R1+0xc08] ;  /* 0x000c080001267983 */ /* 0x000ea80000300a00 */
[----:B---3--:R-:W3:Y:S04]  /*3b730*/  LDL.LU.64 R24, [R1+0xbf0] ;  /* 0x000bf00001187983 */ /* 0x008ee80000300a00 */
[----:B----4-:R-:W3:Y:S04]  /*3b740*/  LDL.LU.64 R26, [R1+0xbf8] ;  /* 0x000bf800011a7983 */ /* 0x010ee80000300a00 */
[----:B0-----:R-:W4:Y:S04]  /*3b750*/  LDL.LU.64 R20, [R1+0xbe0] ;  /* 0x000be00001147983 */ /* 0x001f280000300a00 */
[----:B------:R-:W4:Y:S04]  /*3b760*/  LDL.LU.64 R22, [R1+0xbe8] ;  /* 0x000be80001167983 */ /* 0x000f280000300a00 */
[----:B-1----:R-:W4:Y:S04]  /*3b770*/  LDL.LU.64 R16, [R1+0xbd0] ;  /* 0x000bd00001107983 */ /* 0x002f280000300a00 */
        /* <DEDUP_REMOVED lines=11> */
[----:B------:R-:W-:-:S02]  /*3b830*/  IMAD.MOV.U32 R58, RZ, RZ, R12 ;  /* 0x000000ffff3a7224 */ /* 0x000fc400078e000c */
[----:B------:R-:W-:Y:S02]  /*3b840*/  IMAD.MOV.U32 R59, RZ, RZ, R13 ;  /* 0x000000ffff3b7224 */ /* 0x000fe400078e000d */
[----:B------:R-:W-:Y:S02]  /*3b850*/  IMAD.MOV.U32 R50, RZ, RZ, R14 ;  /* 0x000000ffff327224 */ /* 0x000fe400078e000e */
[----:B------:R-:W-:Y:S01]  /*3b860*/  IMAD.MOV.U32 R51, RZ, RZ, R15 ;  /* 0x000000ffff337224 */ /* 0x000fe200078e000f */
[C---:B------:R-:W-:Y:S08]  /*3b870*/  HMMA.16816.F32 R40, R28.reuse, R2, R40 ;  /* 0x000000021c28723c */ /* 0x040ff00000001828 */
[C---:B--2---:R-:W-:Y:S08]  /*3b880*/  HMMA.16816.F32 R32, R28.reuse, R4, R36 ;  /* 0x000000041c20723c */ /* 0x044ff00000001824 */
[C---:B---3--:R-:W-:Y:S08]  /*3b890*/  HMMA.16816.F32 R24, R28.reuse, R6, R24 ;  /* 0x000000061c18723c */ /* 0x048ff00000001818 */
[C---:B----4-:R-:W-:Y:S01]  /*3b8a0*/  HMMA.16816.F32 R20, R28.reuse, R8, R20 ;  /* 0x000000081c14723c */ /* 0x050fe20000001814 */
[----:B------:R-:W-:Y:S04]  /*3b8b0*/  STL.64 [R1+0xc10], R40 ;  /* 0x000c102801007387 */ /* 0x000fe80000100a00 */
[----:B------:R-:W-:Y:S04]  /*3b8c0*/  STL.64 [R1+0xc18], R42 ;  /* 0x000c182a01007387 */ /* 0x000fe80000100a00 */
[----:B------:R-:W-:Y:S04]  /*3b8d0*/  STL.64 [R1+0x3548], R6 ;  /* 0x0035480601007387 */ /* 0x000fe80000100a00 */
[----:B------:R-:W-:Y:S04]  /*3b8e0*/  STL.64 [R1+0xc00], R32 ;  /* 0x000c002001007387 */ /* 0x000fe80000100a00 */
[----:B------:R-:W-:Y:S04]  /*3b8f0*/  STL.64 [R1+0xc08], R34 ;  /* 0x000c082201007387 */ /* 0x000fe80000100a00 */
[----:B------:R0:W-:Y:S02]  /*3b900*/  STL.64 [R1+0x3540], R4 ;  /* 0x0035400401007387 */ /* 0x0001e40000100a00 */
[C---:B0-----:R-:W-:Y:S02]  /*3b910*/  HMMA.16816.F32 R4, R28.reuse, R10, R16 ;  /* 0x0000000a1c04723c */ /* 0x041fe40000001810 */
[----:B------:R-:W-:Y:S04]  /*3b920*/  STL.64 [R1+0xbf0], R24 ;  /* 0x000bf01801007387 */ /* 0x000fe80000100a00 */
[----:B------:R-:W-:Y:S04]  /*3b930*/  STL.64 [R1+0xbf8], R26 ;  /* 0x000bf81a01007387 */ /* 0x000fe80000100a00 */
[----:B------:R-:W2:Y:S04]  /*3b940*/  LDL.LU.64 R40, [R1+0xbc0] ;  /* 0x000bc00001287983 */ /* 0x000ea80000300a00 */
[----:B------:R0:W-:Y:S04]  /*3b950*/  STL.64 [R1+0xbe0], R20 ;  /* 0x000be01401007387 */ /* 0x0001e80000100a00 */
[----:B------:R1:W-:Y:S04]  /*3b960*/  STL.64 [R1+0xbe8], R22 ;  /* 0x000be81601007387 */ /* 0x0003e80000100a00 */
[----:B------:R-:W2:Y:S04]  /*3b970*/  LDL.LU.64 R42, [R1+0xbc8] ;  /* 0x000bc800012a7983 */ /* 0x000ea80000300a00 */
[----:B------:R3:W-:Y:S04]  /*3b980*/  STL.64 [R1+0xbd0], R4 ;  /* 0x000bd00401007387 */ /* 0x0007e80000100a00 */
[----:B------:R4:W-:Y:S04]  /*3b990*/  STL.64 [R1+0xbd8], R6 ;  /* 0x000bd80601007387 */ /* 0x0009e80000100a00 */
[----:B------:R-:W2:Y:S04]  /*3b9a0*/  LDL.LU.64 R16, [R1+0xbb0] ;  /* 0x000bb00001107983 */ /* 0x000ea80000300a00 */
[----:B------:R-:W2:Y:S04]  /*3b9b0*/  LDL.LU.64 R18, [R1+0xbb8] ;  /* 0x000bb80001127983 */ /* 0x000ea80000300a00 */
[----:B0-----:R-:W2:Y:S04]  /*3b9c0*/  LDL.LU.64 R20, [R1+0xba0] ;  /* 0x000ba00001147983 */ /* 0x001ea80000300a00 */
[----:B-1----:R-:W2:Y:S04]  /*3b9d0*/  LDL.LU.64 R22, [R1+0xba8] ;  /* 0x000ba80001167983 */ /* 0x002ea80000300a00 */
[----:B------:R-:W2:Y:S04]  /*3b9e0*/  LDL.LU.64 R24, [R1+0xb80] ;  /* 0x000b800001187983 */ /* 0x000ea80000300a00 */
[----:B------:R-:W2:Y:S04]  /*3b9f0*/  LDL.LU.64 R26, [R1+0xb88] ;  /* 0x000b8800011a7983 */ /* 0x000ea80000300a00 */
[----:B------:R-:W2:Y:S04]  /*3ba00*/  LDL.LU.64 R36, [R1+0xb70] ;  /* 0x000b700001247983 */ /* 0x000ea80000300a00 */
[----:B------:R-:W2:Y:S04]  /*3ba10*/  LDL.LU.64 R38, [R1+0xb78] ;  /* 0x000b780001267983 */ /* 0x000ea80000300a00 */
[----:B---3--:R-:W3:Y:S04]  /*3ba20*/  LDL.LU.64 R4, [R1+0xb60] ;  /* 0x000b600001047983 */ /* 0x008ee80000300a00 */
[----:B----4-:R-:W3:Y:S04]  /*3ba30*/  LDL.LU.64 R6, [R1+0xb68] ;  /* 0x000b680001067983 */ /* 0x010ee80000300a00 */
[----:B------:R-:W2:Y:S04]  /*3ba40*/  LDL.LU R12, [R1+0x35fc] ;  /* 0x0035fc00010c7983 */ /* 0x000ea80000300800 */
[----:B------:R-:W2:Y:S04]  /*3ba50*/  LDL.LU R13, [R1+0x35f8] ;  /* 0x0035f800010d7983 */ /* 0x000ea80000300800 */
[----:B------:R-:W4:Y:S04]  /*3ba60*/  LDL.LU R14, [R1+0x35f4] ;  /* 0x0035f400010e7983 */ /* 0x000f280000300800 */
[----:B------:R-:W4:Y:S04]  /*3ba70*/  LDL.LU R15, [R1+0x35f0] ;  /* 0x0035f000010f7983 */ /* 0x000f280000300800 */
[----:B------:R-:W3:Y:S04]  /*3ba80*/  LDL.LU.64 R32, [R1+0x540] ;  /* 0x0005400001207983 */ /* 0x000ee80000300a00 */
[----:B------:R-:W3:Y:S04]  /*3ba90*/  LDL.LU.64 R34, [R1+0x548] ;  /* 0x0005480001227983 */ /* 0x000ee80000300a00 */
[----:B------:R-:W3:Y:S04]  /*3baa0*/  LDL.64 R54, [R1+0x10] ;  /* 0x0000100001367983 */ /* 0x000ee80000100a00 */
        /* <DEDUP_REMOVED lines=12> */
[----:B0-----:R-:W3:Y:S04]  /*3bb70*/  LDL.LU.64 R18, [R1+0x35d8] ;  /* 0x0035d80001127983 */ /* 0x001ee80000300a00 */
[----:B------:R-:W2:Y:S02]  /*3bb80*/  LDL.LU.64 R16, [R1+0x35d0] ;  /* 0x0035d00001107983 */ /* 0x000ea40000300a00 */
[----:B--2---:R-:W-:-:S15]  /*3bb90*/  HMMA.16816.F32 R20, R28, R16, R20 ;  /* 0x000000101c14723c */ /* 0x004fde0000001814 */
[----:B------:R-:W-:-:S04]  /*3bba0*/  NOP ;  /* 0x0000000000007918 */ /* 0x000fc80000000000 */
[----:B------:R-:W-:Y:S04]  /*3bbb0*/  STL.64 [R1+0xba0], R20 ;  /* 0x000ba01401007387 */ /* 0x000fe80000100a00 */
[----:B------:R0:W-:Y:S04]  /*3bbc0*/  STL.64 [R1+0xba8], R22 ;  /* 0x000ba81601007387 */ /* 0x0001e80000100a00 */
[----:B0-----:R-:W2:Y:S04]  /*3bbd0*/  LDL.LU.64 R22, [R1+0x35c8] ;  /* 0x0035c80001167983 */ /* 0x001ea80000300a00 */
[----:B------:R-:W2:Y:S01]  /*3bbe0*/  LDL.LU.64 R20, [R1+0x35c0] ;  /* 0x0035c00001147983 */ /* 0x000ea20000300a00 */
[----:B---3--:R-:W-:-:S15]  /*3bbf0*/  HMMA.16816.F32 R8, R28, R18, R8 ;  /* 0x000000121c08723c */ /* 0x008fde0000001808 */
[----:B------:R-:W-:-:S04]  /*3bc00*/  NOP ;  /* 0x0000000000007918 */ /* 0x000fc80000000000 */
[----:B------:R-:W-:Y:S04]  /*3bc10*/  STL.64 [R1+0xb90], R8 ;  /* 0x000b900801007387 */ /* 0x000fe80000100a00 */
[----:B------:R0:W-:Y:S04]  /*3bc20*/  STL.64 [R1+0xb98], R10 ;  /* 0x000b980a01007387 */ /* 0x0001e80000100a00 */
[----:B0-----:R-:W3:Y:S01]  /*3bc30*/  LDL.64 R10, [R1] ;  /* 0x00000000010a7983 */ /* 0x001ee20000100a00 */
[----:B--2---:R-:W-:-:S15]  /*3bc40*/  HMMA.16816.F32 R24, R28, R20, R24 ;  /* 0x000000141c18723c */ /* 0x004fde0000001818 */
[----:B------:R-:W-:-:S04]  /*3bc50*/  NOP ;  /* 0x0000000000007918 */ /* 0x000fc80000000000 */
[----:B------:R-:W-:Y:S04]  /*3bc60*/  STL.64 [R1+0xb80], R24 ;  /* 0x000b801801007387 */ /* 0x000fe80000100a00 */
[----:B------:R0:W-:Y:S04]  /*3bc70*/  STL.64 [R1+0xb88], R26 ;  /* 0x000b881a01007387 */ /* 0x0001e80000100a00 */
[----:B0-----:R-:W2:Y:S04]  /*3bc80*/  LDL.LU.64 R26, [R1+0x35b8] ;  /* 0x0035b800011a7983 */ /* 0x001ea80000300a00 */
[----:B------:R-:W2:Y:S01]  /*3bc90*/  LDL.LU.64 R24, [R1+0x35b0] ;  /* 0x0035b00001187983 */ /* 0x000ea20000300a00 */
[----:B------:R-:W-:-:S15]  /*3bca0*/  HMMA.16816.F32 R36, R28, R22, R36 ;  /* 0x000000161c24723c */ /* 0x000fde0000001824 */
[----:B------:R-:W-:-:S04]  /*3bcb0*/  NOP ;  /* 0x0000000000007918 */ /* 0x000fc80000000000 */
[----:B------:R-:W-:Y:S04]  /*3bcc0*/  STL.64 [R1+0xb70], R36 ;  /* 0x000b702401007387 */ /* 0x000fe80000100a00 */
[----:B------:R2:W-:Y:S02]  /*3bcd0*/  STL.64 [R1+0xb78], R38 ;  /* 0x000b782601007387 */ /* 0x0005e40000100a00 */
[----:B--2---:R-:W-:Y:S02]  /*3bce0*/  HMMA.16816.F32 R36, R28, R24, R4 ;  /* 0x000000181c24723c */ /* 0x004fe40000001804 */
[----:B------:R-:W2:-:S15]  /*3bcf0*/  LDL.LU.64 R4, [R1+0xb50] ;  /* 0x000b500001047983 */ /* 0x000e9e0000300a00 */
[----:B------:R-:W-:Y:S02]  /*3bd00*/  NOP ;  /* 0x0000000000007918 */ /* 0x000fe40000000000 */
[----:B------:R0:W-:Y:S04]  /*3bd10*/  STL.64 [R1+0xb60], R36 ;  /* 0x000b602401007387 */ /* 0x0001e80000100a00 */
[----:B------:R1:W-:Y:S04]  /*3bd20*/  STL.64 [R1+0xb68], R38 ;  /* 0x000b682601007387 */ /* 0x0003e80000100a00 */
[----:B------:R-:W2:Y:S01]  /*3bd30*/  LDL.LU.64 R6, [R1+0xb58] ;  /* 0x000b580001067983 */ /* 0x000ea20000300a00 */
[----:B------:R-:W-:Y:S01]  /*3bd40*/  HMMA.16816.F32 R28, R28, R26, R32 ;  /* 0x0000001a1c1c723c */ /* 0x000fe20000001820 */
[----:B------:R-:W-:-:S02]  /*3bd50*/  IMAD R44, R48, 0x100, R47 ;  /* 0x00000100302c7824 */ /* 0x000fc400078e022f */
[----:B------:R-:W-:Y:S02]  /*3bd60*/  IMAD R9, R52, 0x100, R49 ;  /* 0x0000010034097824 */ /* 0x000fe400078e0231 */
[----:B------:R-:W-:Y:S02]  /*3bd70*/  IMAD R8, R56, 0x100, R53 ;  /* 0x0000010038087824 */ /* 0x000fe400078e0235 */
[----:B------:R-:W-:Y:S01]  /*3bd80*/  IMAD R0, R0, 0x100, R57 ;  /* 0x0000010000007824 */ /* 0x000fe200078e0239 */
[----:B0-----:R-:W3:Y:S04]  /*3bd90*/  LDL.LU.64 R36, [R1+0xb40] ;  /* 0x000b400001247983 */ /* 0x001ee80000300a00 */
[----:B-1----:R-:W3:Y:S04]  /*3bda0*/  LDL.LU.64 R38, [R1+0xb48] ;  /* 0x000b480001267983 */ /* 0x002ee80000300a00 */
[----:B------:R-:W4:Y:S04]  /*3bdb0*/  LDL.LU.64 R32, [R1+0xb30] ;  /* 0x000b300001207983 */ /* 0x000f280000300a00 */
[----:B------:R-:W4:Y:S04]  /*3bdc0*/  LDL.LU.64 R34, [R1+0xb38] ;  /* 0x000b380001227983 */ /* 0x000f280000300a00 */
[----:B------:R0:W-:Y:S04]  /*3bdd0*/  STL.64 [R1+0x540], R28 ;  /* 0x0005401c01007387 */ /* 0x0001e80000100a00 */
[----:B------:R1:W-:Y:S04]  /*3bde0*/  STL.64 [R1+0x548], R30 ;  /* 0x0005481e01007387 */ /* 0x0003e80000100a00 */
[----:B------:R-:W-:Y:S04]  /*3bdf0*/  STL [R1+0x352c], R26 ;  /* 0x00352c1a01007387 */ /* 0x000fe80000100800 */
[----:B------:R2:W-:Y:S01]  /*3be00*/  STL [R1+0x3528], R27 ;  /* 0x0035281b01007387 */ /* 0x0005e20000100800 */
[----:B0-----:R-:W-:-:S02]  /*3be10*/  F2FP.F16.E5M2.UNPACK_B R28, R44 ;  /* 0x0000002cff1c723e */ /* 0x001fc400020004ff */
[----:B------:R-:W-:Y:S02]  /*3be20*/  F2FP.F16.E5M2.UNPACK_B R29, R9 ;  /* 0x00000009ff1d723e */ /* 0x000fe400020004ff */
[----:B-1----:R-:W-:Y:S02]  /*3be30*/  F2FP.F16.E5M2.UNPACK_B R30, R8 ;  /* 0x00000008ff1e723e */ /* 0x002fe400020004ff */
[----:B------:R-:W-:Y:S01]  /*3be40*/  F2FP.F16.E5M2.UNPACK_B R31, R0 ;  /* 0x00000000ff1f723e */ /* 0x000fe200020004ff */
[----:B------:R-:W4:Y:S04]  /*3be50*/  LDL.LU.64 R44, [R1+0xb20] ;  /* 0x000b2000012c7983 */ /* 0x000f280000300a00 */
[----:B------:R-:W4:Y:S04]  /*3be60*/  LDL.LU.64 R46, [R1+0xb28] ;  /* 0x000b2800012e7983 */ /* 0x000f280000300a00 */
[----:B------:R-:W4:Y:S01]  /*3be70*/  LDL.LU.64 R56, [R1+0xb10] ;  /* 0x000b100001387983 */ /* 0x000f220000300a00 */
[C---:B--2---:R-:W-:Y:S03]  /*3be80*/  HMMA.16816.F32 R4, R28.reuse, R58, R4 ;  /* 0x0000003a1c04723c */ /* 0x044fe60000001804 */
[----:B------:R-:W2:Y:S05]  /*3be90*/  LDL.LU.64 R58, [R1+0xb18] ;  /* 0x000b1800013a7983 */ /* 0x000eaa0000300a00 */
[C---:B---3--:R-:W-:Y:S08]  /*3bea0*/  HMMA.16816.F32 R36, R28.reuse, R54, R36 ;  /* 0x000000361c24723c */ /* 0x048ff00000001824 */
[----:B----4-:R-:W-:Y:S01]  /*3beb0*/  HMMA.16816.F32 R32, R28, R50, R32 ;  /* 0x000000321c20723c */ /* 0x010fe20000001820 */
[----:B------:R-:W-:-:S02]  /*3bec0*/  IMAD.MOV.U32 R27, RZ, RZ, R54 ;  /* 0x000000ffff1b7224 */ /* 0x000fc400078e0036 */
[----:B------:R0:W-:Y:S04]  /*3bed0*/  STL.64 [R1+0xb50], R4 ;  /* 0x000b500401007387 */ /* 0x0001e80000100a00 */
[----:B------:R1:W-:Y:S04]  /*3bee0*/  STL.64 [R1+0xb58], R6 ;  /* 0x000b580601007387 */ /* 0x0003e80000100a00 */
[----:B0-----:R-:W3:Y:S04]  /*3bef0*/  LDL.LU.64 R4, [R1+0xb00] ;  /* 0x000b000001047983 */ /* 0x001ee80000300a00 */
[----:B-1----:R-:W3:Y:S04]  /*3bf00*/  LDL.LU.64 R6, [R1+0xb08] ;  /* 0x000b080001067983 */ /* 0x002ee80000300a00 */
[----:B------:R-:W4:Y:S01]  /*3bf10*/  LDL.LU.64 R52, [R1+0xaf0] ;  /* 0x000af00001347983 */ /* 0x000f220000300a00 */
[----:B------:R-:W-:Y:S03]  /*3bf20*/  HMMA.16816.F32 R44, R28, R10, R44 ;  /* 0x0000000a1c2c723c */ /* 0x000fe6000000182c */
[----:B------:R0:W-:Y:S04]  /*3bf30*/  STL.64 [R1+0xb40], R36 ;  /* 0x000b402401007387 */ /* 0x0001e80000100a00 */
[----:B------:R1:W-:Y:S04]  /*3bf40*/  STL.64 [R1+0xb48], R38 ;  /* 0x000b482601007387 */ /* 0x0003e80000100a00 */
[----:B------:R-:W4:Y:S04]  /*3bf50*/  LDL.LU.64 R54, [R1+0xaf8] ;  /* 0x000af80001367983 */ /* 0x000f280000300a00 */
[----:B------:R-:W3:Y:S04]  /*3bf60*/  LDL.LU.64 R48, [R1+0xae0] ;  /* 0x000ae00001307983 */ /* 0x000ee80000300a00 */
[----:B------:R-:W3:Y:S04]  /*3bf70*/  LDL.LU.64 R50, [R1+0xae8] ;  /* 0x000ae80001327983 */ /* 0x000ee80000300a00 */
[----:B------:R1:W-:Y:S04]  /*3bf80*/  STL.64 [R1+0xb30], R32 ;  /* 0x000b302001007387 */ /* 0x0003e80000100a00 */
[----:B------:R1:W-:Y:S04]  /*3bf90*/  STL.64 [R1+0xb38], R34 ;  /* 0x000b382201007387 */ /* 0x0003e80000100a00 */
[----:B0-----:R-:W3:Y:S04]  /*3bfa0*/  LDL.LU.64 R36, [R1+0xac0] ;  /* 0x000ac00001247983 */ /* 0x001ee80000300a00 */
[----:B-1----:R-:W3:Y:S04]  /*3bfb0*/  LDL.LU.64 R38, [R1+0xac8] ;  /* 0x000ac80001267983 */ /* 0x002ee80000300a00 */
[----:B------:R-:W3:Y:S04]  /*3bfc0*/  LDL.LU.64 R32, [R1+0xab0] ;  /* 0x000ab00001207983 */ /* 0x000ee80000300a00 */
[----:B------:R-:W3:Y:S04]  /*3bfd0*/  LDL.LU.64 R34, [R1+0xab8] ;  /* 0x000ab80001227983 */ /* 0x000ee80000300a00 */
[----:B------:R-:W-:Y:S04]  /*3bfe0*/  STL.64 [R1+0xb20], R44 ;  /* 0x000b202c01007387 */ /* 0x000fe80000100a00 */
[----:B------:R0:W-:Y:S01]  /*3bff0*/  STL.64 [R1+0xb28], R46 ;  /* 0x000b282e01007387 */ /* 0x0001e20000100a00 */
[----:B------:R-:W-:-:S03]  /*3c000*/  IMAD.MOV.U32 R26, RZ, RZ, R11 ;  /* 0x000000ffff1a7224 */ /* 0x000fc600078e000b */
[----:B0-----:R-:W3:Y:S04]  /*3c010*/  LDL.LU.64 R46, [R1+0x35a8] ;  /* 0x0035a800012e7983 */ /* 0x001ee80000300a00 */
[----:B------:R-:W3:Y:S04]  /*3c020*/  LDL.LU.64 R44, [R1+0x35a0] ;  /* 0x0035a000012c7983 */ /* 0x000ee80000300a00 */
[----:B------:R-:W3:Y:S04]  /*3c030*/  LDL.LU.64 R8, [R1+0xaa0] ;  /* 0x000aa00001087983 */ /* 0x000ee80000300a00 */
[----:B------:R-:W3:Y:S01]  /*3c040*/  LDL.LU.64 R10, [R1+0xaa8] ;  /* 0x000aa800010a7983 */ /* 0x000ee20000300a00 */
[----:B--2---:R-:W-:-:S15]  /*3c050*/  HMMA.16816.F32 R56, R28, R60, R56 ;  /* 0x0000003c1c38723c */ /* 0x004fde0000001838 */
[----:B------:R-:W-:-:S04]  /*3c060*/  NOP ;  /* 0x0000000000007918 */ /* 0x000fc80000000000 */
[----:B------:R-:W-:Y:S04]  /*3c070*/  STL.64 [R1+0xb10], R56 ;  /* 0x000b103801007387 */ /* 0x000fe80000100a00 */
[----:B------:R0:W-:Y:S04]  /*3c080*/  STL.64 [R1+0xb18], R58 ;  /* 0x000b183a01007387 */ /* 0x0001e80000100a00 */
[----:B0-----:R-:W3:Y:S04]  /*3c090*/  LDL.LU.64 R58, [R1+0x3598] ;  /* 0x00359800013a7983 */ /* 0x001ee80000300a00 */
[----:B------:R-:W4:Y:S01]  /*3c0a0*/  LDL.LU.64 R56, [R1+0x3590] ;  /* 0x0035900001387983 */ /* 0x000f220000300a00 */
[C---:B---3--:R-:W-:Y:S08]  /*3c0b0*/  HMMA.16816.F32 R4, R28.reuse, R58, R4 ;  /* 0x0000003a1c04723c */ /* 0x048ff00000001804 */
[C---:B----4-:R-:W-:Y:S11]  /*3c0c0*/  HMMA.16816.F32 R52, R28.reuse, R56, R52 ;  /* 0x000000381c34723c */ /* 0x050ff60000001834 */
[----:B------:R0:W-:Y:S04]  /*3c0d0*/  STL.64 [R1+0xb00], R4 ;  /* 0x000b000401007387 */ /* 0x0001e80000100a00 */
[----:B------:R1:W-:Y:S04]  /*3c0e0*/  STL.64 [R1+0xb08], R6 ;  /* 0x000b080601007387 */ /* 0x0003e80000100a00 */
[----:B0-----:R-:W2:Y:S04]  /*3c0f0*/  LDL.LU.64 R4, [R1+0xa90] ;  /* 0x000a900001047983 */ /* 0x001ea80000300a00 */
[----:B-1----:R-:W2:Y:S04]  /*3c100*/  LDL.LU.64 R6, [R1+0xa98] ;  /* 0x000a980001067983 */ /* 0x002ea80000300a00 */
[----:B------:R-:W-:Y:S04]  /*3c110*/  STL.64 [R1+0xaf0], R52 ;  /* 0x000af03401007387 */ /* 0x000fe80000100a00 */
[----:B------:R0:W-:Y:S04]  /*3c120*/  STL.64 [R1+0xaf8], R54 ;  /* 0x000af83601007387 */ /* 0x0001e80000100a00 */
[----:B0-----:R-:W3:Y:S04]  /*3c130*/  LDL.LU.64 R54, [R1+0x3588] ;  /* 0x0035880001367983 */ /* 0x001ee80000300a00 */
[----:B------:R-:W4:Y:S04]  /*3c140*/  LDL.LU.64 R52, [R1+0x3580] ;  /* 0x0035800001347983 */ /* 0x000f280000300a00 */
[----:B------:R-:W-:Y:S04]  /*3c150*/  STL.64 [R1+0x34d0], R58 ;  /* 0x0034d03a01007387 */ /* 0x000fe80000100a00 */
[----:B------:R0:W-:Y:S04]  /*3c160*/  STL.64 [R1+0x34c8], R56 ;  /* 0x0034c83801007387 */ /* 0x0001e80000100a00 */
[----:B0-----:R-:W4:Y:S04]  /*3c170*/  LDL.LU.64 R56, [R1+0xad0] ;  /* 0x000ad00001387983 */ /* 0x001f280000300a00 */
[----:B------:R-:W4:Y:S01]  /*3c180*/  LDL.LU.64 R58, [R1+0xad8] ;  /* 0x000ad800013a7983 */ /* 0x000f220000300a00 */
[----:B---3--:R-:W-:-:S15]  /*3c190*/  HMMA.16816.F32 R48, R28, R54, R48 ;  /* 0x000000361c30723c */ /* 0x008fde0000001830 */
[----:B------:R-:W-:-:S04]  /*3c1a0*/  NOP ;  /* 0x0000000000007918 */ /* 0x000fc80000000000 */
[----:B------:R-:W-:Y:S04]  /*3c1b0*/  STL.64 [R1+0xae0], R48 ;  /* 0x000ae03001007387 */ /* 0x000fe80000100a00 */
[----:B------:R0:W-:Y:S04]  /*3c1c0*/  STL.64 [R1+0xae8], R50 ;  /* 0x000ae83201007387 */ /* 0x0001e80000100a00 */
[----:B0-----:R-:W3:Y:S04]  /*3c1d0*/  LDL.LU.64 R50, [R1+0x3578] ;  /* 0x0035780001327983 */ /* 0x001ee80000300a00 */
[----:B------:R-:W2:Y:S01]  /*3c1e0*/  LDL.LU.64 R48, [R1+0x3570] ;  /* 0x0035700001307983 */ /* 0x000ea20000300a00 */
[----:B----4-:R-:W-:Y:S03]  /*3c1f0*/  HMMA.16816.F32 R56, R28, R52, R56 ;  /* 0x000000341c38723c */ /* 0x010fe60000001838 */
[----:B------:R-:W-:Y:S04]  /*3c200*/  STL.64 [R1+0x34b0], R54 ;  /* 0x0034b03601007387 */ /* 0x000fe80000100a00 */
[----:B------:R-:W-:-:S12]  /*3c210*/  STL.64 [R1+0x34a8], R52 ;  /* 0x0034a83401007387 */ /* 0x000fd80000100a00 */
[----:B------:R-:W-:Y:S04]  /*3c220*/  STL.64 [R1+0xad0], R56 ;  /* 0x000ad03801007387 */ /* 0x000fe80000100a00 */
[----:B------:R-:W-:Y:S01]  /*3c230*/  STL.64 [R1+0xad8], R58 ;  /* 0x000ad83a01007387 */ /* 0x000fe20000100a00 */
[C---:B---3--:R-:W-:Y:S08]  /*3c240*/  HMMA.16816.F32 R36, R28.reuse, R50, R36 ;  /* 0x000000321c24723c */ /* 0x048ff00000001824 */
[C---:B--2---:R-:W-:Y:S01]  /*3c250*/  HMMA.16816.F32 R32, R28.reuse, R48, R32 ;  /* 0x000000301c20723c */ /* 0x044fe20000001820 */
        /* <DEDUP_REMOVED lines=9> */
[----:B------:R-:W-:Y:S04]  /*3c2f0*/  STL.64 [R1+0xaa0], R32 ;  /* 0x000aa02001007387 */ /* 0x000fe80000100a00 */
[----:B------:R0:W-:Y:S04]  /*3c300*/  STL.64 [R1+0xaa8], R34 ;  /* 0x000aa82201007387 */ /* 0x0001e80000100a00 */
[----:B------:R-:W3:Y:S04]  /*3c310*/  LDL.LU.64 R36, [R1+0xa70] ;  /* 0x000a700001247983 */ /* 0x000ee80000300a00 */
[----:B------:R-:W3:Y:S01]  /*3c320*/  LDL.LU.64 R38, [R1+0xa78] ;  /* 0x000a780001267983 */ /* 0x000ee20000300a00 */
[----:B0-----:R-:W-:Y:S03]  /*3c330*/  HMMA.16816.F32 R32, R28, R44, R4 ;  /* 0x0000002c1c20723c */ /* 0x001fe60000001804 */
[----:B------:R-:W4:Y:S04]  /*3c340*/  LDL.LU.64 R4, [R1+0xa60] ;  /* 0x000a600001047983 */ /* 0x000f280000300a00 */
[----:B------:R-:W4:-:S12]  /*3c350*/  LDL.LU.64 R6, [R1+0xa68] ;  /* 0x000a680001067983 */ /* 0x000f180000300a00 */
[----:B------:R0:W-:Y:S04]  /*3c360*/  STL.64 [R1+0xa90], R32 ;  /* 0x000a902001007387 */ /* 0x0001e80000100a00 */
[----:B------:R1:W-:Y:S04]  /*3c370*/  STL.64 [R1+0xa98], R34 ;  /* 0x000a982201007387 */ /* 0x0003e80000100a00 */
[----:B0-----:R-:W4:Y:S04]  /*3c380*/  LDL.LU.64 R32, [R1+0xa50] ;  /* 0x000a500001207983 */ /* 0x001f280000300a00 */
[----:B-1----:R-:W4:Y:S04]  /*3c390*/  LDL.LU.64 R34, [R1+0xa58] ;  /* 0x000a580001227983 */ /* 0x002f280000300a00 */
[----:B------:R-:W4:Y:S04]  /*3c3a0*/  LDL.LU.64 R56, [R1+0xa20] ;  /* 0x000a200001387983 */ /* 0x000f280000300a00 */
[----:B------:R-:W4:Y:S04]  /*3c3b0*/  LDL.LU.64 R58, [R1+0xa28] ;  /* 0x000a2800013a7983 */ /* 0x000f280000300a00 */
[----:B------:R-:W4:Y:S04]  /*3c3c0*/  LDL.LU.64 R52, [R1+0xa10] ;  /* 0x000a100001347983 */ /* 0x000f280000300a00 */
[----:B------:R-:W4:Y:S04]  /*3c3d0*/  LDL.LU.64 R54, [R1+0xa18] ;  /* 0x000a180001367983 */ /* 0x000f280000300a00 */
[----:B------:R-:W4:Y:S04]  /*3c3e0*/  LDL.LU.64 R48, [R1+0xa00] ;  /* 0x000a000001307983 */ /* 0x000f280000300a00 */
[----:B------:R-:W4:Y:S04]  /*3c3f0*/  LDL.LU.64 R50, [R1+0xa08] ;  /* 0x000a080001327983 */ /* 0x000f280000300a00 */
        /* <DEDUP_REMOVED lines=16> */
[----:B0-----:R-:W3:Y:S04]  /*3c500*/  LDL.LU.64 R40, [R1+0xa40] ;  /* 0x000a400001287983 */ /* 0x001ee80000300a00 */
[----:B------:R-:W3:Y:S01]  /*3c510*/  LDL.LU.64 R42, [R1+0xa48] ;  /* 0x000a4800012a7983 */ /* 0x000ee20000300a00 */
[C---:B----4-:R-:W-:Y:S08]  /*3c520*/  HMMA.16816.F32 R4, R28.reuse, R38, R4 ;  /* 0x000000261c04723c */ /* 0x050ff00000001804 */
[C---:B--2---:R-:W-:Y:S11]  /*3c530*/  HMMA.16816.F32 R32, R28.reuse, R36, R32 ;  /* 0x000000241c20723c */ /* 0x044ff60000001820 */
[----:B------:R-:W-:Y:S04]  /*3c540*/  STL.64 [R1+0xa60], R4 ;  /* 0x000a600401007387 */ /* 0x000fe80000100a00 */
[----:B------:R0:W-:Y:S04]  /*3c550*/  STL.64 [R1+0xa68], R6 ;  /* 0x000a680601007387 */ /* 0x0001e80000100a00 */
[----:B0-----:R-:W2:Y:S04]  /*3c560*/  LDL.LU.64 R6, [R1+0x3548] ;  /* 0x0035480001067983 */ /* 0x001ea80000300a00 */
[----:B------:R-:W4:Y:S04]  /*3c570*/  LDL.LU.64 R4, [R1+0x3540] ;  /* 0x0035400001047983 */ /* 0x000f280000300a00 */
[----:B------:R-:W-:Y:S04]  /*3c580*/  STL.64 [R1+0xa50], R32 ;  /* 0x000a502001007387 */ /* 0x000fe80000100a00 */
[----:B------:R0:W-:Y:S04]  /*3c590*/  STL.64 [R1+0xa58], R34 ;  /* 0x000a582201007387 */ /* 0x0001e80000100a00 */
[----:B0-----:R-:W3:Y:S04]  /*3c5a0*/  LDL.LU.64 R34, [R1+0x3538] ;  /* 0x0035380001227983 */ /* 0x001ee80000300a00 */
[----:B------:R-:W2:Y:S04]  /*3c5b0*/  LDL.LU.64 R32, [R1+0x3530] ;  /* 0x0035300001207983 */ /* 0x000ea80000300a00 */
[----:B------:R-:W-:Y:S04]  /*3c5c0*/  STL.64 [R1+0x34f0], R38 ;  /* 0x0034f02601007387 */ /* 0x000fe80000100a00 */
[----:B------:R2:W-:Y:S01]  /*3c5d0*/  STL.64 [R1+0x34e8], R36 ;  /* 0x0034e82401007387 */ /* 0x0005e20000100a00 */
[C---:B---3--:R-:W-:Y:S08]  /*3c5e0*/  HMMA.16816.F32 R40, R28.reuse, R34, R40 ;  /* 0x000000221c28723c */ /* 0x048ff00000001828 */
[C---:B--2---:R-:W-:Y:S01]  /*3c5f0*/  HMMA.16816.F32 R36, R28.reuse, R32, R44 ;  /* 0x000000201c24723c */ /* 0x044fe2000000182c */
[----:B------:R-:W-:Y:S10]  /*3c600*/  STL.64 [R1+0x3500], R34 ;  /* 0x0035002201007387 */ /* 0x000ff40000100a00 */
[----:B------:R-:W-:Y:S04]  /*3c610*/  STL.64 [R1+0xa40], R40 ;  /* 0x000a402801007387 */ /* 0x000fe80000100a00 */
[----:B------:R-:W-:Y:S04]  /*3c620*/  STL.64 [R1+0xa48], R42 ;  /* 0x000a482a01007387 */ /* 0x000fe80000100a00 */
[----:B------:R0:W-:Y:S04]  /*3c630*/  STL.64 [R1+0x34f8], R32 ;  /* 0x0034f82001007387 */ /* 0x0001e80000100a00 */
[----:B------:R-:W-:Y:S04]  /*3c640*/  STL.64 [R1+0xa30], R36 ;  /* 0x000a302401007387 */ /* 0x000fe80000100a00 */
[----:B------:R1:W-:Y:S01]  /*3c650*/  STL.64 [R1+0xa38], R38 ;  /* 0x000a382601007387 */ /* 0x0003e20000100a00 */
[C---:B0-----:R-:W-:Y:S08]  /*3c660*/  HMMA.16816.F32 R32, R28.reuse, R2, R56 ;  /* 0x000000021c20723c */ /* 0x041ff00000001838 */
[C---:B----4-:R-:W-:Y:S08]  /*3c670*/  HMMA.16816.F32 R40, R28.reuse, R4, R52 ;  /* 0x000000041c28723c */ /* 0x050ff00000001834 */
[C---:B-1----:R-:W-:Y:S03]  /*3c680*/  HMMA.16816.F32 R36, R28.reuse, R6, R48 ;  /* 0x000000061c24723c */ /* 0x042fe60000001830 */
[----:B------:R0:W-:Y:S04]  /*3c690*/  STL.64 [R1+0xa20], R32 ;  /* 0x000a202001007387 */ /* 0x0001e80000100a00 */
[----:B------:R1:W-:Y:S04]  /*3c6a0*/  STL.64 [R1+0xa28], R34 ;  /* 0x000a282201007387 */ /* 0x0003e80000100a00 */
[----:B0-----:R-:W2:Y:S04]  /*3c6b0*/  LDL.LU.64 R32, [R1+0x9f0] ;  /* 0x0009f00001207983 */ /* 0x001ea80000300a00 */
[----:B------:R0:W-:Y:S04]  /*3c6c0*/  STL.64 [R1+0xa10], R40 ;  /* 0x000a102801007387 */ /* 0x0001e80000100a00 */
[----:B------:R3:W-:Y:S04]  /*3c6d0*/  STL.64 [R1+0xa18], R42 ;  /* 0x000a182a01007387 */ /* 0x0007e80000100a00 */
[----:B-1----:R-:W2:Y:S04]  /*3c6e0*/  LDL.LU.64 R34, [R1+0x9f8] ;  /* 0x0009f80001227983 */ /* 0x002ea80000300a00 */
[----:B------:R1:W-:Y:S04]  /*3c6f0*/  STL.64 [R1+0xa00], R36 ;  /* 0x000a002401007387 */ /* 0x0003e80000100a00 */
[----:B------:R4:W-:Y:S04]  /*3c700*/  STL.64 [R1+0xa08], R38 ;  /* 0x000a082601007387 */ /* 0x0009e80000100a00 */
[----:B------:R-:W2:Y:S04]  /*3c710*/  LDL.LU.64 R48, [R1+0x9c0] ;  /* 0x0009c00001307983 */ /* 0x000ea80000300a00 */
[----:B------:R-:W2:Y:S04]  /*3c720*/  LDL.LU.64 R50, [R1+0x9c8] ;  /* 0x0009c80001327983 */ /* 0x000ea80000300a00 */
[----:B------:R-:W2:Y:S04]  /*3c730*/  LDL.LU.64 R44, [R1+0x9b0] ;  /* 0x0009b000012c7983 */ /* 0x000ea80000300a00 */
[----:B------:R-:W2:Y:S04]  /*3c740*/  LDL.LU.64 R46, [R1+0x9b8] ;  /* 0x0009b800012e7983 */ /* 0x000ea80000300a00 */
[----:B0-----:R-:W2:Y:S04]  /*3c750*/  LDL.LU.64 R40, [R1+0x9a0] ;  /* 0x0009a00001287983 */ /* 0x001ea80000300a00 */
[----:B---3--:R-:W3:Y:S04]  /*3c760*/  LDL.LU.64 R42, [R1+0x9a8] ;  /* 0x0009a800012a7983 */ /* 0x008ee80000300a00 */
[----:B-1----:R-:W3:Y:S04]  /*3c770*/  LDL.LU.64 R36, [R1+0x990] ;  /* 0x0009900001247983 */ /* 0x002ee80000300a00 */
[----:B----4-:R-:W4:Y:S04]  /*3c780*/  LDL.LU.64 R38, [R1+0x998] ;  /* 0x0009980001267983 */ /* 0x010f280000300a00 */
        /* <DEDUP_REMOVED lines=8> */
[----:B------:R-:W-:Y:S04]  /*3c810*/  STL.64 [R1+0x3510], R6 ;  /* 0x0035100601007387 */ /* 0x000fe80000100a00 */
[----:B------:R0:W-:Y:S04]  /*3c820*/  STL.64 [R1+0x3508], R4 ;  /* 0x0035080401007387 */ /* 0x0001e80000100a00 */
[----:B0-----:R-:W3:Y:S04]  /*3c830*/  LDL.LU.64 R4, [R1+0x9e0] ;  /* 0x0009e00001047983 */ /* 0x001ee80000300a00 */
[----:B------:R-:W3:Y:S01]  /*3c840*/  LDL.LU.64 R6, [R1+0x9e8] ;  /* 0x0009e80001067983 */ /* 0x000ee20000300a00 */
[----:B--2---:R-:W-:-:S15]  /*3c850*/  HMMA.16816.F32 R32, R28, R8, R32 ;  /* 0x000000081c20723c */ /* 0x004fde0000001820 */
[----:B------:R-:W-:-:S04]  /*3c860*/  NOP ;  /* 0x0000000000007918 */ /* 0x000fc80000000000 */
[----:B------:R0:W-:Y:S04]  /*3c870*/  STL.64 [R1+0x9f0], R32 ;  /* 0x0009f02001007387 */ /* 0x0001e80000100a00 */
[----:B------:R1:W-:Y:S04]  /*3c880*/  STL.64 [R1+0x9f8], R34 ;  /* 0x0009f82201007387 */ /* 0x0003e80000100a00 */
[----:B0-----:R-:W2:Y:S04]  /*3c890*/  LDL.LU.64 R32, [R1+0x980] ;  /* 0x0009800001207983 */ /* 0x001ea80000300a00 */
[----:B-1----:R-:W2:Y:S01]  /*3c8a0*/  LDL.LU.64 R34, [R1+0x988] ;  /* 0x0009880001227983 */ /* 0x002ea20000300a00 */
[----:B---3--:R-:W-:-:S15]  /*3c8b0*/  HMMA.16816.F32 R4, R28, R10, R4 ;  /* 0x0000000a1c04723c */ /* 0x008fde0000001804 */
[----:B------:R-:W-:-:S04]  /*3c8c0*/  NOP ;  /* 0x0000000000007918 */ /* 0x000fc80000000000 */
[----:B------:R0:W-:Y:S04]  /*3c8d0*/  STL.64 [R1+0x9e0], R4 ;  /* 0x0009e00401007387 */ /* 0x0001e80000100a00 */
[----:B------:R1:W-:Y:S04]  /*3c8e0*/  STL.64 [R1+0x9e8], R6 ;  /* 0x0009e80601007387 */ /* 0x0003e80000100a00 */
[----:B0-----:R-:W3:Y:S04]  /*3c8f0*/  LDL.LU.64 R4, [R1+0x970] ;  /* 0x0009700001047983 */ /* 0x001ee80000300a00 */
[----:B-1----:R-:W3:Y:S04]  /*3c900*/  LDL.LU.64 R6, [R1+0x978] ;  /* 0x0009780001067983 */ /* 0x002ee80000300a00 */
[----:B------:R-:W-:Y:S04]  /*3c910*/  STL.64 [R1+0x3520], R10 ;  /* 0x0035200a01007387 */ /* 0x000fe80000100a00 */
[----:B------:R0:W-:Y:S04]  /*3c920*/  STL.64 [R1+0x3518], R8 ;  /* 0x0035180801007387 */ /* 0x0001e80000100a00 */
[----:B0-----:R-:W2:Y:S04]  /*3c930*/  LDL.LU.64 R8, [R1+0x9d0] ;  /* 0x0009d00001087983 */ /* 0x001ea80000300a00 */
[----:B------:R-:W2:Y:S02]  /*3c940*/  LDL.LU.64 R10, [R1+0x9d8] ;  /* 0x0009d800010a7983 */ /* 0x000ea40000300a00 */
[----:B--2---:R-:W-:-:S15]  /*3c950*/  HMMA.16816.F32 R8, R28, R12, R8 ;  /* 0x0000000c1c08723c */ /* 0x004fde0000001808 */
[----:B------:R-:W-:-:S04]  /*3c960*/  NOP ;  /* 0x0000000000007918 */ /* 0x000fc80000000000 */
[----:B------:R-:W-:Y:S04]  /*3c970*/  STL.64 [R1+0x9d0], R8 ;  /* 0x0009d00801007387 */ /* 0x000fe80000100a00 */
[----:B------:R0:W-:Y:S04]  /*3c980*/  STL.64 [R1+0x9d8], R10 ;  /* 0x0009d80a01007387 */ /* 0x0001e80000100a00 */
[----:B------:R-:W-:Y:S04]  /*3c990*/  STL.64 [R1+0x3480], R14 ;  /* 0x0034800e01007387 */ /* 0x000fe80000100a00 */
[----:B------:R1:W-:Y:S01]  /*3c9a0*/  STL.64 [R1+0x3478], R12 ;  /* 0x0034780c01007387 */ /* 0x0003e20000100a00 */
[C---:B0-----:R-:W-:Y:S08]  /*3c9b0*/  HMMA.16816.F32 R8, R28.reuse, R14, R48 ;  /* 0x0000000e1c08723c */ /* 0x041ff00000001830 */
[C---:B-1----:R-:W-:Y:S11]  /*3c9c0*/  HMMA.16816.F32 R12, R28.reuse, R16, R44 ;  /* 0x000000101c0c723c */ /* 0x042ff6000000182c */
[----:B------:R-:W-:Y:S04]  /*3c9d0*/  STL.64 [R1+0x9c0], R8 ;  /* 0x0009c00801007387 */ /* 0x000fe80000100a00 */
[----:B------:R0:W-:Y:S04]  /*3c9e0*/  STL.64 [R1+0x9c8], R10 ;  /* 0x0009c80a01007387 */ /* 0x0001e80000100a00 */
[----:B------:R-:W-:Y:S04]  /*3c9f0*/  STL.64 [R1+0x3470], R18 ;  /* 0x0034701201007387 */ /* 0x000fe80000100a00 */
[----:B------:R-:W-:Y:S04]  /*3ca00*/  STL.64 [R1+0x9b0], R12 ;  /* 0x0009b00c01007387 */ /* 0x000fe80000100a00 */
[----:B------:R4:W-:Y:S01]  /*3ca10*/  STL.64 [R1+0x9b8], R14 ;  /* 0x0009b80e01007387 */ /* 0x0009e20000100a00 */
[C---:B0-----:R-:W-:Y:S08]  /*3ca20*/  HMMA.16816.F32 R8, R28.reuse, R18, R40 ;  /* 0x000000121c08723c */ /* 0x041ff00000001828 */
[C---:B----4-:R-:W-:Y:S01]  /*3ca30*/  HMMA.16816.F32 R12, R28.reuse, R20, R36 ;  /* 0x000000141c0c723c */ /* 0x050fe20000001824 */
[----:B------:R-:W-:Y:S07]  /*3ca40*/  STL.64 [R1+0x3468], R16 ;  /* 0x0034681001007387 */ /* 0x000fee0000100a00 */
[C---:B---3--:R-:W-:Y:S03]  /*3ca50*/  HMMA.16816.F32 R4, R28.reuse, R24, R4 ;  /* 0x000000181c04723c */ /* 0x048fe60000001804 */
[----:B------:R0:W-:Y:S04]  /*3ca60*/  STL.64 [R1+0x9a0], R8 ;  /* 0x0009a00801007387 */ /* 0x0001e80000100a00 */
[----:B------:R1:W-:Y:S04]  /*3ca70*/  STL.64 [R1+0x9a8], R10 ;  /* 0x0009a80a01007387 */ /* 0x0003e80000100a00 */
[----:B0-----:R-:W2:Y:S04]  /*3ca80*/  LDL.LU.64 R8, [R1+0x530] ;  /* 0x0005300001087983 */ /* 0x001ea80000300a00 */
[----:B-1----:R-:W2:Y:S04]  /*3ca90*/  LDL.LU.64 R10, [R1+0x538] ;  /* 0x00053800010a7983 */ /* 0x002ea80000300a00 */
[----:B------:R-:W-:Y:S04]  /*3caa0*/  STL.64 [R1+0x990], R12 ;  /* 0x0009900c01007387 */ /* 0x000fe80000100a00 */
[----:B------:R0:W-:Y:S02]  /*3cab0*/  STL.64 [R1+0x998], R14 ;  /* 0x0009980e01007387 */ /* 0x0001e40000100a00 */
[----:B0-----:R-:W-:Y:S02]  /*3cac0*/  HMMA.16816.F32 R12, R28, R22, R32 ;  /* 0x000000161c0c723c */ /* 0x001fe40000001820 */
[----:B------:R-:W-:Y:S04]  /*3cad0*/  STL.64 [R1+0x3450], R22 ;  /* 0x0034501601007387 */ /* 0x000fe80000100a00 */
[----:B------:R-:W-:Y:S01]  /*3cae0*/  STL.64 [R1+0x3448], R20 ;  /* 0x0034481401007387 */ /* 0x000fe20000100a00 */
[----:B------:R-:W-:-:S02]  /*3caf0*/  IMAD.MOV.U32 R47, RZ, RZ, R26 ;  /* 0x000000ffff2f7224 */ /* 0x000fc400078e001a */
[----:B------:R-:W-:-:S10]  /*3cb00*/  IMAD.MOV.U32 R34, RZ, RZ, R27 ;  /* 0x000000ffff227224 */ /* 0x000fd400078e001b */
[----:B------:R-:W-:Y:S04]  /*3cb10*/  STL.64 [R1+0x980], R12 ;  /* 0x0009800c01007387 */ /* 0x000fe80000100a00 */
[----:B------:R-:W-:Y:S04]  /*3cb20*/  STL.64 [R1+0x988], R14 ;  /* 0x0009880e01007387 */ /* 0x000fe80000100a00 */
[----:B------:R-:W3:Y:S04]  /*3cb30*/  LDL R44, [R1+0x8] ;  /* 0x00000800012c7983 */ /* 0x000ee80000100800 */
[----:B------:R0:W-:Y:S04]  /*3cb40*/  STL.64 [R1+0x970], R4 ;  /* 0x0009700401007387 */ /* 0x0001e80000100a00 */
[----:B------:R1:W-:Y:S04]  /*3cb50*/  STL.64 [R1+0x978], R6 ;  /* 0x0009780601007387 */ /* 0x0003e80000100a00 */
[----:B------:R-:W3:Y:S04]  /*3cb60*/  LDL R45, [R1+0xc] ;  /* 0x00000c00012d7983 */ /* 0x000ee80000100800 */
[----:B------:R-:W4:Y:S04]  /*3cb70*/  LDL R46, [R1] ;  /* 0x00000000012e7983 */ /* 0x000f280000100800 */
[----:B------:R-:W2:Y:S04]  /*3cb80*/  LDL.LU R26, [R1+0x352c] ;  /* 0x00352c00011a7983 */ /* 0x000ea80000300800 */
        /* <DEDUP_REMOVED lines=14> */
[----:B------:R0:W-:Y:S04]  /*3cc70*/  STL.64 [R1+0x530], R12 ;  /* 0x0005300c01007387 */ /* 0x0001e80000100a00 */
[----:B------:R1:W-:Y:S04]  /*3cc80*/  STL.64 [R1+0x538], R14 ;  /* 0x0005380e01007387 */ /* 0x0003e80000100a00 */
[----:B------:R-:W-:Y:S04]  /*3cc90*/  STL.64 [R1+0x3460], R26 ;  /* 0x0034601a01007387 */ /* 0x000fe80000100a00 */
[----:B------:R2:W-:Y:S04]  /*3cca0*/  STL.64 [R1+0x3458], R24 ;  /* 0x0034581801007387 */ /* 0x0005e80000100a00 */
[----:B------:R-:W4:Y:S04]  /*3ccb0*/  LDL.LU.64 R4, [R1+0x950] ;  /* 0x0009500001047983 */ /* 0x000f280000300a00 */
[----:B------:R-:W4:Y:S04]  /*3ccc0*/  LDL.LU.64 R6, [R1+0x958] ;  /* 0x0009580001067983 */ /* 0x000f280000300a00 */
[----:B0-----:R-:W4:Y:S04]  /*3ccd0*/  LDL.LU.64 R12, [R1+0x940] ;  /* 0x00094000010c7983 */ /* 0x001f280000300a00 */
[----:B-1----:R-:W4:Y:S04]  /*3cce0*/  LDL.LU.64 R14, [R1+0x948] ;  /* 0x00094800010e7983 */ /* 0x002f280000300a00 */
[----:B------:R-:W4:Y:S04]  /*3ccf0*/  LDL.LU.64 R36, [R1+0x930] ;  /* 0x0009300001247983 */ /* 0x000f280000300a00 */
[----:B------:R-:W4:Y:S04]  /*3cd00*/  LDL.LU.64 R38, [R1+0x938] ;  /* 0x0009380001267983 */ /* 0x000f280000300a00 */
[----:B------:R-:W4:Y:S04]  /*3cd10*/  LDL.LU.64 R56, [R1+0x920] ;  /* 0x0009200001387983 */ /* 0x000f280000300a00 */
[----:B------:R-:W4:Y:S01]  /*3cd20*/  LDL.LU.64 R58, [R1+0x928] ;  /* 0x00092800013a7983 */ /* 0x000f220000300a00 */
[----:B------:R-:W-:-:S03]  /*3cd30*/  F2FP.F16.E5M2.UNPACK_B R31, R0 ;  /* 0x00000000ff1f723e */ /* 0x000fc600020004ff */
[----:B------:R-:W4:Y:S04]  /*3cd40*/  LDL.LU.64 R48, [R1+0x910] ;  /* 0x0009100001307983 */ /* 0x000f280000300a00 */
[----:B------:R-:W4:Y:S04]  /*3cd50*/  LDL.LU.64 R50, [R1+0x918] ;  /* 0x0009180001327983 */ /* 0x000f280000300a00 */
[----:B------:R-:W4:Y:S04]  /*3cd60*/  LDL.LU.64 R52, [R1+0x900] ;  /* 0x0009000001347983 */ /* 0x000f280000300a00 */
[----:B------:R-:W4:Y:S04]  /*3cd70*/  LDL.LU.64 R54, [R1+0x908] ;  /* 0x0009080001367983 */ /* 0x000f280000300a00 */
[----:B------:R-:W4:Y:S04]  /*3cd80*/  LDL.LU.64 R40, [R1+0x8f0] ;  /* 0x0008f00001287983 */ /* 0x000f280000300a00 */
[----:B------:R-:W4:Y:S04]  /*3cd90*/  LDL.LU.64 R42, [R1+0x8f8] ;  /* 0x0008f800012a7983 */ /* 0x000f280000300a00 */
[----:B--2---:R-:W2:Y:S04]  /*3cda0*/  LDL.LU.64 R24, [R1+0x8e0] ;  /* 0x0008e00001187983 */ /* 0x004ea80000300a00 */
[----:B------:R-:W2:Y:S04]  /*3cdb0*/  LDL.LU.64 R26, [R1+0x8e8] ;  /* 0x0008e800011a7983 */ /* 0x000ea80000300a00 */
[----:B------:R-:W2:Y:S04]  /*3cdc0*/  LDL.LU.64 R20, [R1+0x8d0] ;  /* 0x0008d00001147983 */ /* 0x000ea80000300a00 */
[----:B------:R-:W2:Y:S04]  /*3cdd0*/  LDL.LU.64 R22, [R1+0x8d8] ;  /* 0x0008d80001167983 */ /* 0x000ea80000300a00 */
[----:B------:R-:W2:Y:S04]  /*3cde0*/  LDL.LU.64 R16, [R1+0x8c0] ;  /* 0x0008c00001107983 */ /* 0x000ea80000300a00 */
[----:B------:R-:W2:Y:S01]  /*3cdf0*/  LDL.LU.64 R18, [R1+0x8c8] ;  /* 0x0008c80001127983 */ /* 0x000ea20000300a00 */
[C---:B---3--:R-:W-:Y:S08]  /*3ce00*/  HMMA.16816.F32 R8, R28.reuse, R32, R8 ;  /* 0x000000201c08723c */ /* 0x048ff00000001808 */
[C---:B----4-:R-:W-:Y:S08]  /*3ce10*/  HMMA.16816.F32 R32, R28.reuse, R34, R4 ;  /* 0x000000221c20723c */ /* 0x050ff00000001804 */
[C---:B------:R-:W-:Y:S08]  /*3ce20*/  HMMA.16816.F32 R12, R28.reuse, R44, R12 ;  /* 0x0000002c1c0c723c */ /* 0x040ff0000000180c */
[C---:B------:R-:W-:Y:S01]  /*3ce30*/  HMMA.16816.F32 R44, R28.reuse, R46, R36 ;  /* 0x0000002e1c2c723c */ /* 0x040fe20000001824 */
[----:B------:R-:W-:Y:S04]  /*3ce40*/  STL.64 [R1+0x960], R8 ;  /* 0x0009600801007387 */ /* 0x000fe80000100a00 */
[----:B------:R0:W-:Y:S03]  /*3ce50*/  STL.64 [R1+0x968], R10 ;  /* 0x0009680a01007387 */ /* 0x0001e60000100a00 */
[C---:B------:R-:W-:Y:S01]  /*3ce60*/  HMMA.16816.F32 R56, R28.reuse, R60, R56 ;  /* 0x0000003c1c38723c */ /* 0x040fe20000001838 */
[----:B0-----:R-:W3:Y:S04]  /*3ce70*/  LDL.LU.64 R10, [R1+0x3520] ;  /* 0x00352000010a7983 */ /* 0x001ee80000300a00 */
[----:B------:R-:W4:Y:S04]  /*3ce80*/  LDL.LU.64 R8, [R1+0x3518] ;  /* 0x0035180001087983 */ /* 0x000f280000300a00 */
[----:B------:R-:W2:Y:S04]  /*3ce90*/  LDL.LU.64 R6, [R1+0x3510] ;  /* 0x0035100001067983 */ /* 0x000ea80000300a00 */
[----:B------:R-:W2:Y:S04]  /*3cea0*/  LDL.LU.64 R4, [R1+0x3508] ;  /* 0x0035080001047983 */ /* 0x000ea80000300a00 */
[----:B------:R-:W-:Y:S04]  /*3ceb0*/  STL.64 [R1+0x950], R32 ;  /* 0x0009502001007387 */ /* 0x000fe80000100a00 */
[----:B------:R0:W-:Y:S04]  /*3cec0*/  STL.64 [R1+0x958], R34 ;  /* 0x0009582201007387 */ /* 0x0001e80000100a00 */
[----:B0-----:R-:W2:Y:S04]  /*3ced0*/  LDL.LU.64 R34, [R1+0x3500] ;  /* 0x0035000001227983 */ /* 0x001ea80000300a00 */
        /* <DEDUP_REMOVED lines=11> */
[----:B------:R-:W-:Y:S04]  /*3cf90*/  STL.64 [R1+0x920], R56 ;  /* 0x0009203801007387 */ /* 0x000fe80000100a00 */
[----:B------:R0:W-:Y:S04]  /*3cfa0*/  STL.64 [R1+0x928], R58 ;  /* 0x0009283a01007387 */ /* 0x0001e80000100a00 */
[----:B0-----:R-:W2:Y:S04]  /*3cfb0*/  LDL.LU.64 R58, [R1+0x34d0] ;  /* 0x0034d000013a7983 */ /* 0x001ea80000300a00 */
[----:B------:R-:W3:Y:S01]  /*3cfc0*/  LDL.LU.64 R56, [R1+0x34c8] ;  /* 0x0034c80001387983 */ /* 0x000ee20000300a00 */
        /* <DEDUP_REMOVED lines=8> */
[----:B0-----:R-:W3:Y:S04]  /*3d050*/  LDL.LU.64 R54, [R1+0x34b0] ;  /* 0x0034b00001367983 */ /* 0x001ee80000300a00 */
[----:B------:R-:W4:Y:S04]  /*3d060*/  LDL.LU.64 R52, [R1+0x34a8] ;  /* 0x0034a80001347983 */ /* 0x000f280000300a00 */
[----:B------:R-:W-:Y:S04]  /*3d070*/  STL.64 [R1+0x3440], R58 ;  /* 0x0034403a01007387 */ /* 0x000fe80000100a00 */
[----:B------:R-:W-:Y:S01]  /*3d080*/  STL.64 [R1+0x3438], R56 ;  /* 0x0034383801007387 */ /* 0x000fe20000100a00 */
[C---:B--2---:R-:W-:Y:S08]  /*3d090*/  HMMA.16816.F32 R20, R28.reuse, R50, R20 ;  /* 0x000000321c14723c */ /* 0x044ff00000001814 */
[C---:B---3--:R-:W-:Y:S08]  /*3d0a0*/  HMMA.16816.F32 R40, R28.reuse, R54, R40 ;  /* 0x000000361c28723c */ /* 0x048ff00000001828 */
[C---:B----4-:R-:W-:Y:S01]  /*3d0b0*/  HMMA.16816.F32 R24, R28.reuse, R52, R24 ;  /* 0x000000341c18723c */ /* 0x050fe20000001818 */
[----:B------:R-:W-:Y:S10]  /*3d0c0*/  STL.64 [R1+0x3430], R54 ;  /* 0x0034303601007387 */ /* 0x000ff40000100a00 */
[----:B------:R0:W-:Y:S04]  /*3d0d0*/  STL.64 [R1+0x8f0], R40 ;  /* 0x0008f02801007387 */ /* 0x0001e80000100a00 */
[----:B------:R1:W-:Y:S04]  /*3d0e0*/  STL.64 [R1+0x8f8], R42 ;  /* 0x0008f82a01007387 */ /* 0x0003e80000100a00 */
[----:B------:R2:W-:Y:S04]  /*3d0f0*/  STL.64 [R1+0x3428], R52 ;  /* 0x0034283401007387 */ /* 0x0005e80000100a00 */
[----:B------:R-:W-:Y:S04]  /*3d100*/  STL.64 [R1+0x8e0], R24 ;  /* 0x0008e01801007387 */ /* 0x000fe80000100a00 */
[----:B------:R-:W-:Y:S04]  /*3d110*/  STL.64 [R1+0x8e8], R26 ;  /* 0x0008e81a01007387 */ /* 0x000fe80000100a00 */
[----:B0-----:R-:W3:Y:S04]  /*3d120*/  LDL.LU.64 R40, [R1+0x8a0] ;  /* 0x0008a00001287983 */ /* 0x001ee80000300a00 */
[----:B------:R-:W-:Y:S04]  /*3d130*/  STL.64 [R1+0x8d0], R20 ;  /* 0x0008d01401007387 */ /* 0x000fe80000100a00 */
[----:B------:R-:W-:Y:S04]  /*3d140*/  STL.64 [R1+0x8d8], R22 ;  /* 0x0008d81601007387 */ /* 0x000fe80000100a00 */
[----:B-1----:R-:W3:Y:S01]  /*3d150*/  LDL.LU.64 R42, [R1+0x8a8] ;  /* 0x0008a800012a7983 */ /* 0x002ee20000300a00 */
[C---:B------:R-:W-:Y:S08]  /*3d160*/  HMMA.16816.F32 R16, R28.reuse, R48, R16 ;  /* 0x000000301c10723c */ /* 0x040ff00000001810 */
[C---:B------:R-:W-:Y:S11]  /*3d170*/  HMMA.16816.F32 R12, R28.reuse, R46, R12 ;  /* 0x0000002e1c0c723c */ /* 0x040ff6000000180c */
[----:B------:R-:W-:Y:S04]  /*3d180*/  STL.64 [R1+0x8c0], R16 ;  /* 0x0008c01001007387 */ /* 0x000fe80000100a00 */
[----:B------:R-:W-:Y:S04]  /*3d190*/  STL.64 [R1+0x8c8], R18 ;  /* 0x0008c81201007387 */ /* 0x000fe80000100a00 */
[----:B------:R-:W-:Y:S04]  /*3d1a0*/  STL.64 [R1+0x3410], R50 ;  /* 0x0034103201007387 */ /* 0x000fe80000100a00 */
[----:B------:R0:W-:Y:S04]  /*3d1b0*/  STL.64 [R1+0x3408], R48 ;  /* 0x0034083001007387 */ /* 0x0001e80000100a00 */
[----:B------:R-:W4:Y:S04]  /*3d1c0*/  LDL.LU.64 R56, [R1+0x880] ;  /* 0x0008800001387983 */ /* 0x000f280000300a00 */
[----:B------:R-:W4:Y:S04]  /*3d1d0*/  LDL.LU.64 R58, [R1+0x888] ;  /* 0x00088800013a7983 */ /* 0x000f280000300a00 */
[----:B------:R1:W-:Y:S04]  /*3d1e0*/  STL.64 [R1+0x8b0], R12 ;  /* 0x0008b00c01007387 */ /* 0x0003e80000100a00 */
[----:B------:R0:W-:Y:S04]  /*3d1f0*/  STL.64 [R1+0x8b8], R14 ;  /* 0x0008b80e01007387 */ /* 0x0001e80000100a00 */
[----:B--2---:R-:W2:Y:S04]  /*3d200*/  LDL.LU.64 R52, [R1+0x870] ;  /* 0x0008700001347983 */ /* 0x004ea80000300a00 */
[----:B------:R-:W2:Y:S04]  /*3d210*/  LDL.LU.64 R54, [R1+0x878] ;  /* 0x0008780001367983 */ /* 0x000ea80000300a00 */
[----:B0-----:R-:W2:Y:S04]  /*3d220*/  LDL.LU.64 R48, [R1+0x860] ;  /* 0x0008600001307983 */ /* 0x001ea80000300a00 */
[----:B------:R-:W2:Y:S04]  /*3d230*/  LDL.LU.64 R50, [R1+0x868] ;  /* 0x0008680001327983 */ /* 0x000ea80000300a00 */
[----:B------:R-:W2:Y:S04]  /*3d240*/  LDL.LU.64 R24, [R1+0x850] ;  /* 0x0008500001187983 */ /* 0x000ea80000300a00 */
[----:B------:R-:W2:Y:S04]  /*3d250*/  LDL.LU.64 R26, [R1+0x858] ;  /* 0x00085800011a7983 */ /* 0x000ea80000300a00 */
[----:B------:R-:W4:Y:S04]  /*3d260*/  LDL.LU.64 R20, [R1+0x840] ;  /* 0x0008400001147983 */ /* 0x000f280000300a00 */
[----:B------:R-:W4:Y:S04]  /*3d270*/  LDL.LU.64 R22, [R1+0x848] ;  /* 0x0008480001167983 */ /* 0x000f280000300a00 */
[----:B------:R-:W4:Y:S04]  /*3d280*/  LDL.LU.64 R16, [R1+0x830] ;  /* 0x0008300001107983 */ /* 0x000f280000300a00 */
[----:B------:R-:W4:Y:S04]  /*3d290*/  LDL.LU.64 R18, [R1+0x838] ;  /* 0x0008380001127983 */ /* 0x000f280000300a00 */
[----:B-1----:R-:W4:Y:S04]  /*3d2a0*/  LDL.LU.64 R12, [R1+0x820] ;  /* 0x00082000010c7983 */ /* 0x002f280000300a00 */
[----:B------:R-:W4:Y:S01]  /*3d2b0*/  LDL.LU.64 R14, [R1+0x828] ;  /* 0x00082800010e7983 */ /* 0x000f220000300a00 */
[----:B---3--:R-:W-:-:S15]  /*3d2c0*/  HMMA.16816.F32 R40, R28, R44, R40 ;  /* 0x0000002c1c28723c */ /* 0x008fde0000001828 */
[----:B------:R-:W-:-:S04]  /*3d2d0*/  NOP ;  /* 0x0000000000007918 */ /* 0x000fc80000000000 */
[----:B------:R-:W-:Y:S04]  /*3d2e0*/  STL.64 [R1+0x8a0], R40 ;  /* 0x0008a02801007387 */ /* 0x000fe80000100a00 */
[----:B------:R0:W-:Y:S04]  /*3d2f0*/  STL.64 [R1+0x8a8], R42 ;  /* 0x0008a82a01007387 */ /* 0x0001e80000100a00 */
[----:B0-----:R-:W3:Y:S04]  /*3d300*/  LDL.LU.64 R42, [R1+0x34a0] ;  /* 0x0034a000012a7983 */ /* 0x001ee80000300a00 */
[----:B------:R-:W3:Y:S04]  /*3d310*/  LDL.LU.64 R40, [R1+0x3498] ;  /* 0x0034980001287983 */ /* 0x000ee80000300a00 */
[----:B------:R-:W-:Y:S04]  /*3d320*/  STL.64 [R1+0x3420], R46 ;  /* 0x0034202e01007387 */ /* 0x000fe80000100a00 */
[----:B------:R0:W-:Y:S04]  /*3d330*/  STL.64 [R1+0x3418], R44 ;  /* 0x0034182c01007387 */ /* 0x0001e80000100a00 */
[----:B0-----:R-:W3:Y:S04]  /*3d340*/  LDL.LU.64 R44, [R1+0x890] ;  /* 0x00089000012c7983 */ /* 0x001ee80000300a00 */
[----:B------:R-:W3:Y:S01]  /*3d350*/  LDL.LU.64 R46, [R1+0x898] ;  /* 0x00089800012e7983 */ /* 0x000ee20000300a00 */
[C---:B--2---:R-:W-:Y:S08]  /*3d360*/  HMMA.16816.F32 R24, R28.reuse, R34, R24 ;  /* 0x000000221c18723c */ /* 0x044ff00000001818 */
[C---:B----4-:R-:W-:Y:S08]  /*3d370*/  HMMA.16816.F32 R20, R28.reuse, R32, R20 ;  /* 0x000000201c14723c */ /* 0x050ff00000001814 */
[C---:B------:R-:W-:Y:S08]  /*3d380*/  HMMA.16816.F32 R16, R28.reuse, R2, R16 ;  /* 0x000000021c10723c */ /* 0x040ff00000001810 */
[C---:B------:R-:W-:Y:S08]  /*3d390*/  HMMA.16816.F32 R12, R28.reuse, R4, R12 ;  /* 0x000000041c0c723c */ /* 0x040ff0000000180c */
[----:B---3--:R-:W-:-:S15]  /*3d3a0*/  HMMA.16816.F32 R44, R28, R42, R44 ;  /* 0x0000002a1c2c723c */ /* 0x008fde000000182c */
[----:B------:R-:W-:-:S04]  /*3d3b0*/  NOP ;  /* 0x0000000000007918 */ /* 0x000fc80000000000 */
[----:B------:R-:W-:Y:S04]  /*3d3c0*/  STL.64 [R1+0x890], R44 ;  /* 0x0008902c01007387 */ /* 0x000fe80000100a00 */
[----:B------:R0:W-:Y:S02]  /*3d3d0*/  STL.64 [R1+0x898], R46 ;  /* 0x0008982e01007387 */ /* 0x0001e40000100a00 */
[C---:B0-----:R-:W-:Y:S02]  /*3d3e0*/  HMMA.16816.F32 R44, R28.reuse, R40, R56 ;  /* 0x000000281c2c723c */ /* 0x041fe40000001838 */
[----:B------:R-:W-:Y:S04]  /*3d3f0*/  STL.64 [R1+0x3490], R42 ;  /* 0x0034902a01007387 */ /* 0x000fe80000100a00 */
[----:B------:R0:W-:Y:S02]  /*3d400*/  STL.64 [R1+0x3488], R40 ;  /* 0x0034882801007387 */ /* 0x0001e40000100a00 */
[C---:B0-----:R-:W-:Y:S11]  /*3d410*/  HMMA.16816.F32 R40, R28.reuse, R36, R48 ;  /* 0x000000241c28723c */ /* 0x041ff60000001830 */
[----:B------:R-:W-:Y:S04]  /*3d420*/  STL.64 [R1+0x880], R44 ;  /* 0x0008802c01007387 */ /* 0x000fe80000100a00 */
[----:B------:R0:W-:Y:S02]  /*3d430*/  STL.64 [R1+0x888], R46 ;  /* 0x0008882e01007387 */ /* 0x0001e40000100a00 */
[----:B0-----:R-:W-:Y:S02]  /*3d440*/  HMMA.16816.F32 R44, R28, R38, R52 ;  /* 0x000000261c2c723c */ /* 0x001fe40000001834 */
[----:B------:R-:W-:-:S15]  /*3d450*/  STL.64 [R1+0x3400], R38 ;  /* 0x0034002601007387 */ /* 0x000fde0000100a00 */
[----:B------:R-:W-:Y:S02]  /*3d460*/  NOP ;  /* 0x0000000000007918 */ /* 0x000fe40000000000 */
[----:B------:R-:W-:Y:S04]  /*3d470*/  STL.64 [R1+0x870], R44 ;  /* 0x0008702c01007387 */ /* 0x000fe80000100a00 */
[----:B------:R-:W-:Y:S04]  /*3d480*/  STL.64 [R1+0x878], R46 ;  /* 0x0008782e01007387 */ /* 0x000fe80000100a00 */
[----:B------:R-:W-:Y:S04]  /*3d490*/  STL.64 [R1+0x33f8], R36 ;  /* 0x0033f82401007387 */ /* 0x000fe80000100a00 */
[----:B------:R-:W-:Y:S04]  /*3d4a0*/  STL.64 [R1+0x860], R40 ;  /* 0x0008602801007387 */ /* 0x000fe80000100a00 */
[----:B------:R-:W-:Y:S04]  /*3d4b0*/  STL.64 [R1+0x868], R42 ;  /* 0x0008682a01007387 */ /* 0x000fe80000100a00 */
[----:B------:R-:W-:Y:S04]  /*3d4c0*/  STL.64 [R1+0x33e0], R34 ;  /* 0x0033e02201007387 */ /* 0x000fe80000100a00 */
[----:B------:R-:W-:Y:S04]  /*3d4d0*/  STL.64 [R1+0x850], R24 ;  /* 0x0008501801007387 */ /* 0x000fe80000100a00 */
[----:B------:R-:W-:Y:S04]  /*3d4e0*/  STL.64 [R1+0x858], R26 ;  /* 0x0008581a01007387 */ /* 0x000fe80000100a00 */
[----:B------:R0:W-:Y:S04]  /*3d4f0*/  STL.64 [R1+0x33d8], R32 ;  /* 0x0033d82001007387 */ /* 0x0001e80000100a00 */
[----:B------:R-:W-:Y:S04]  /*3d500*/  STL.64 [R1+0x840], R20 ;  /* 0x0008401401007387 */ /* 0x000fe80000100a00 */
[----:B------:R-:W-:Y:S04]  /*3d510*/  STL.64 [R1+0x848], R22 ;  /* 0x0008481601007387 */ /* 0x000fe80000100a00 */
[----:B0-----:R-:W2:Y:S04]  /*3d520*/  LDL.LU.64 R32, [R1+0x810] ;  /* 0x0008100001207983 */ /* 0x001ea80000300a00 */
[----:B------:R-:W-:Y:S04]  /*3d530*/  STL.64 [R1+0x830], R16 ;  /* 0x0008301001007387 */ /* 0x000fe80000100a00 */
[----:B------:R-:W-:Y:S04]  /*3d540*/  STL.64 [R1+0x838], R18 ;  /* 0x0008381201007387 */ /* 0x000fe80000100a00 */
[----:B------:R-:W2:Y:S04]  /*3d550*/  LDL.LU.64 R34, [R1+0x818] ;  /* 0x0008180001227983 */ /* 0x000ea80000300a00 */
[----:B------:R0:W-:Y:S04]  /*3d560*/  STL.64 [R1+0x820], R12 ;  /* 0x0008200c01007387 */ /* 0x0001e80000100a00 */
[----:B------:R1:W-:Y:S04]  /*3d570*/  STL.64 [R1+0x828], R14 ;  /* 0x0008280e01007387 */ /* 0x0003e80000100a00 */
[----:B------:R-:W3:Y:S04]  /*3d580*/  LDL.LU.64 R40, [R1+0x800] ;  /* 0x0008000001287983 */ /* 0x000ee80000300a00 */
[----:B------:R-:W3:Y:S04]  /*3d590*/  LDL.LU.64 R42, [R1+0x808] ;  /* 0x00080800012a7983 */ /* 0x000ee80000300a00 */
        /* <DEDUP_REMOVED lines=18> */
[----:B------:R-:W4:Y:S04]  /*3d6c0*/  LDL.LU.64 R44, [R1+0x790] ;  /* 0x00079000012c7983 */ /* 0x000f280000300a00 */
[----:B------:R-:W4:Y:S01]  /*3d6d0*/  LDL.LU.64 R46, [R1+0x798] ;  /* 0x00079800012e7983 */ /* 0x000f220000300a00 */
[C---:B--2---:R-:W-:Y:S08]  /*3d6e0*/  HMMA.16816.F32 R32, R28.reuse, R6, R32 ;  /* 0x000000061c20723c */ /* 0x044ff00000001820 */
[C---:B---3--:R-:W-:Y:S08]  /*3d6f0*/  HMMA.16816.F32 R40, R28.reuse, R8, R40 ;  /* 0x000000081c28723c */ /* 0x048ff00000001828 */
[C---:B----4-:R-:W-:Y:S03]  /*3d700*/  HMMA.16816.F32 R12, R28.reuse, R10, R12 ;  /* 0x0000000a1c0c723c */ /* 0x050fe6000000180c */
[----:B------:R0:W-:Y:S04]  /*3d710*/  STL.64 [R1+0x810], R32 ;  /* 0x0008102001007387 */ /* 0x0001e80000100a00 */
[----:B------:R1:W-:Y:S04]  /*3d720*/  STL.64 [R1+0x818], R34 ;  /* 0x0008182201007387 */ /* 0x0003e80000100a00 */
[----:B0-----:R-:W2:Y:S04]  /*3d730*/  LDL.LU.64 R32, [R1+0x780] ;  /* 0x0007800001207983 */ /* 0x001ea80000300a00 */
[----:B-1----:R-:W2:Y:S04]  /*3d740*/  LDL.LU.64 R34, [R1+0x788] ;  /* 0x0007880001227983 */ /* 0x002ea80000300a00 */
[----:B------:R-:W-:Y:S04]  /*3d750*/  STL.64 [R1+0x33f0], R6 ;  /* 0x0033f00601007387 */ /* 0x000fe80000100a00 */
[----:B------:R0:W-:Y:S04]  /*3d760*/  STL.64 [R1+0x33e8], R4 ;  /* 0x0033e80401007387 */ /* 0x0001e80000100a00 */
[----:B0-----:R-:W3:Y:S04]  /*3d770*/  LDL.LU.64 R4, [R1+0x7a0] ;  /* 0x0007a00001047983 */ /* 0x001ee80000300a00 */
        /* <DEDUP_REMOVED lines=8> */
[----:B------:R-:W2:Y:S04]  /*3d800*/  LDL.LU.64 R12, [R1+0x3478] ;  /* 0x00347800010c7983 */ /* 0x000ea80000300a00 */
[----:B------:R-:W3:Y:S01]  /*3d810*/  LDL.LU.64 R58, [R1+0x18] ;  /* 0x00001800013a7983 */ /* 0x000ee20000300a00 */
        /* <DEDUP_REMOVED lines=8> */
[----:B------:R0:W-:Y:S04]  /*3d8a0*/  STL.64 [R1+0x7d0], R52 ;  /* 0x0007d03401007387 */ /* 0x0001e80000100a00 */
[----:B------:R-:W-:Y:S04]  /*3d8b0*/  STL.64 [R1+0x7d8], R54 ;  /* 0x0007d83601007387 */ /* 0x000fe80000100a00 */
[----:B0-----:R-:W3:Y:S01]  /*3d8c0*/  LDL.LU.64 R52, [R1+0x10] ;  /* 0x0000100001347983 */ /* 0x001ee20000300a00 */
[C---:B--2---:R-:W-:Y:S08]  /*3d8d0*/  HMMA.16816.F32 R24, R28.reuse, R16, R24 ;  /* 0x000000101c18723c */ /* 0x044ff00000001818 */
[C---:B------:R-:W-:Y:S11]  /*3d8e0*/  HMMA.16816.F32 R20, R28.reuse, R18, R20 ;  /* 0x000000121c14723c */ /* 0x040ff60000001814 */
[----:B------:R-:W-:Y:S04]  /*3d8f0*/  STL.64 [R1+0x7c0], R24 ;  /* 0x0007c01801007387 */ /* 0x000fe80000100a00 */
[----:B------:R0:W-:Y:S04]  /*3d900*/  STL.64 [R1+0x7c8], R26 ;  /* 0x0007c81a01007387 */ /* 0x0001e80000100a00 */
[----:B0-----:R-:W2:Y:S04]  /*3d910*/  LDL.LU.64 R26, [R1+0x3460] ;  /* 0x00346000011a7983 */ /* 0x001ea80000300a00 */
[----:B------:R-:W2:Y:S04]  /*3d920*/  LDL.LU.64 R24, [R1+0x3458] ;  /* 0x0034580001187983 */ /* 0x000ea80000300a00 */
[----:B------:R-:W-:Y:S04]  /*3d930*/  STL.64 [R1+0x7b0], R20 ;  /* 0x0007b01401007387 */ /* 0x000fe80000100a00 */
[----:B------:R0:W-:Y:S04]  /*3d940*/  STL.64 [R1+0x7b8], R22 ;  /* 0x0007b81601007387 */ /* 0x0001e80000100a00 */
[----:B0-----:R-:W2:Y:S04]  /*3d950*/  LDL.LU.64 R22, [R1+0x3450] ;  /* 0x0034500001167983 */ /* 0x001ea80000300a00 */
[----:B------:R-:W3:Y:S04]  /*3d960*/  LDL.LU.64 R20, [R1+0x3448] ;  /* 0x0034480001147983 */ /* 0x000ee80000300a00 */
[----:B------:R-:W2:Y:S01]  /*3d970*/  LDL.LU.64 R54, [R1+0x8] ;  /* 0x0000080001367983 */ /* 0x000ea20000300a00 */
[C---:B---3--:R-:W-:Y:S08]  /*3d980*/  HMMA.16816.F32 R4, R28.reuse, R20, R4 ;  /* 0x000000141c04723c */ /* 0x048ff00000001804 */
[C---:B--2---:R-:W-:Y:S11]  /*3d990*/  HMMA.16816.F32 R44, R28.reuse, R22, R44 ;  /* 0x000000161c2c723c */ /* 0x044ff6000000182c */
[----:B------:R0:W-:Y:S04]  /*3d9a0*/  STL.64 [R1+0x7a0], R4 ;  /* 0x0007a00401007387 */ /* 0x0001e80000100a00 */
[----:B------:R1:W-:Y:S04]  /*3d9b0*/  STL.64 [R1+0x7a8], R6 ;  /* 0x0007a80601007387 */ /* 0x0003e80000100a00 */
[----:B0-----:R-:W2:Y:S04]  /*3d9c0*/  LDL.LU.64 R4, [R1+0x520] ;  /* 0x0005200001047983 */ /* 0x001ea80000300a00 */
[----:B-1----:R-:W2:Y:S04]  /*3d9d0*/  LDL.LU.64 R6, [R1+0x528] ;  /* 0x0005280001067983 */ /* 0x002ea80000300a00 */
[----:B------:R-:W-:Y:S04]  /*3d9e0*/  STL [R1+0x33cc], R20 ;  /* 0x0033cc1401007387 */ /* 0x000fe80000100800 */
[----:B------:R-:W-:Y:S04]  /*3d9f0*/  STL [R1+0x33c8], R21 ;  /* 0x0033c81501007387 */ /* 0x000fe80000100800 */
[----:B------:R-:W-:Y:S04]  /*3da00*/  STL [R1+0x33d0], R23 ;  /* 0x0033d01701007387 */ /* 0x000fe80000100800 */
[----:B------:R0:W-:Y:S04]  /*3da10*/  STL.64 [R1+0x790], R44 ;  /* 0x0007902c01007387 */ /* 0x0001e80000100a00 */
[----:B------:R1:W-:Y:S04]  /*3da20*/  STL.64 [R1+0x798], R46 ;  /* 0x0007982e01007387 */ /* 0x0003e80000100a00 */
[----:B0-----:R-:W3:Y:S04]  /*3da30*/  LDL.LU.64 R44, [R1+0x770] ;  /* 0x00077000012c7983 */ /* 0x001ee80000300a00 */
[----:B-1----:R-:W3:Y:S01]  /*3da40*/  LDL.LU.64 R46, [R1+0x778] ;  /* 0x00077800012e7983 */ /* 0x002ee20000300a00 */
[----:B------:R-:W-:Y:S01]  /*3da50*/  HMMA.16816.F32 R32, R28, R24, R32 ;  /* 0x000000181c20723c */ /* 0x000fe20000001820 */
[----:B------:R-:W-:-:S02]  /*3da60*/  IMAD R23, R48, 0x100, R37 ;  /* 0x0000010030177824 */ /* 0x000fc400078e0225 */
[----:B------:R-:W-:Y:S02]  /*3da70*/  IMAD R21, R50, 0x100, R49 ;  /* 0x0000010032157824 */ /* 0x000fe400078e0231 */
[----:B------:R-:W-:Y:S02]  /*3da80*/  IMAD R20, R56, 0x100, R51 ;  /* 0x0000010038147824 */ /* 0x000fe400078e0233 */
[----:B------:R-:W-:-:S12]  /*3da90*/  IMAD R0, R0, 0x100, R57 ;  /* 0x0000010000007824 */ /* 0x000fd800078e0239 */
[----:B------:R0:W-:Y:S04]  /*3daa0*/  STL.64 [R1+0x780], R32 ;  /* 0x0007802001007387 */ /* 0x0001e80000100a00 */
[----:B------:R1:W-:Y:S04]  /*3dab0*/  STL.64 [R1+0x788], R34 ;  /* 0x0007882201007387 */ /* 0x0003e80000100a00 */
[----:B------:R-:W4:Y:S04]  /*3dac0*/  LDL.LU.64 R38, [R1] ;  /* 0x0000000001267983 */ /* 0x000f280000300a00 */
[----:B------:R1:W-:Y:S04]  /*3dad0*/  STL [R1+0x33c4], R24 ;  /* 0x0033c41801007387 */ /* 0x0003e80000100800 */
[----:B------:R1:W-:Y:S04]  /*3dae0*/  STL [R1+0x33c0], R25 ;  /* 0x0033c01901007387 */ /* 0x0003e80000100800 */
[----:B0-----:R-:W4:Y:S04]  /*3daf0*/  LDL.LU.64 R32, [R1+0x760] ;  /* 0x0007600001207983 */ /* 0x001f280000300a00 */
[----:B-1----:R-:W4:Y:S01]  /*3db00*/  LDL.LU.64 R34, [R1+0x768] ;  /* 0x0007680001227983 */ /* 0x002f220000300a00 */
[----:B------:R-:W-:-:S02]  /*3db10*/  IMAD.MOV.U32 R24, RZ, RZ, R58 ;  /* 0x000000ffff187224 */ /* 0x000fc400078e003a */
[----:B------:R-:W-:Y:S01]  /*3db20*/  IMAD.MOV.U32 R25, RZ, RZ, R59 ;  /* 0x000000ffff197224 */ /* 0x000fe200078e003b */
[----:B--2---:R-:W-:Y:S01]  /*3db30*/  HMMA.16816.F32 R28, R28, R26, R4 ;  /* 0x0000001a1c1c723c */ /* 0x004fe20000001804 */
[----:B------:R-:W2:Y:S04]  /*3db40*/  LDL.LU.64 R4, [R1+0x750] ;  /* 0x0007500001047983 */ /* 0x000ea80000300a00 */
[----:B------:R-:W2:-:S14]  /*3db50*/  LDL.LU.64 R6, [R1+0x758] ;  /* 0x0007580001067983 */ /* 0x000e9c0000300a00 */
[----:B------:R0:W-:Y:S04]  /*3db60*/  STL.64 [R1+0x520], R28 ;  /* 0x0005201c01007387 */ /* 0x0001e80000100a00 */
[----:B------:R1:W-:Y:S01]  /*3db70*/  STL.64 [R1+0x528], R30 ;  /* 0x0005281e01007387 */ /* 0x0003e20000100a00 */
[----:B0-----:R-:W-:Y:S02]  /*3db80*/  F2FP.F16.E5M2.UNPACK_B R28, R23 ;  /* 0x00000017ff1c723e */ /* 0x001fe400020004ff */
[----:B------:R-:W-:Y:S02]  /*3db90*/  F2FP.F16.E5M2.UNPACK_B R29, R21 ;  /* 0x00000015ff1d723e */ /* 0x000fe400020004ff */
[----:B-1----:R-:W-:Y:S02]  /*3dba0*/  F2FP.F16.E5M2.UNPACK_B R30, R20 ;  /* 0x00000014ff1e723e */ /* 0x002fe400020004ff */
[----:B------:R-:W-:-:S07]  /*3dbb0*/  F2FP.F16.E5M2.UNPACK_B R31, R0 ;  /* 0x00000000ff1f723e */ /* 0x000fce00020004ff */
[----:B---3--:R-:W-:Y:S01]  /*3dbc0*/  HMMA.16816.F32 R44, R28, R58, R44 ;  /* 0x0000003a1c2c723c */ /* 0x008fe2000000182c */
[----:B------:R0:W-:Y:S04]  /*3dbd0*/  STL [R1+0x33bc], R26 ;  /* 0x0033bc1a01007387 */ /* 0x0001e80000100800 */
[----:B------:R1:W-:-:S14]  /*3dbe0*/  STL [R1+0x33b8], R27 ;  /* 0x0033b81b01007387 */ /* 0x0003dc0000100800 */
[----:B------:R-:W-:Y:S04]  /*3dbf0*/  STL.64 [R1+0x770], R44 ;  /* 0x0007702c01007387 */ /* 0x000fe80000100a00 */
[----:B------:R-:W-:Y:S04]  /*3dc00*/  STL.64 [R1+0x778], R46 ;  /* 0x0007782e01007387 */ /* 0x000fe80000100a00 */
[----:B------:R-:W3:Y:S04]  /*3dc10*/  LDL.LU.64 R56, [R1+0x740] ;  /* 0x0007400001387983 */ /* 0x000ee80000300a00 */
[----:B------:R-:W3:Y:S01]  /*3dc20*/  LDL.LU.64 R58, [R1+0x748] ;  /* 0x00074800013a7983 */ /* 0x000ee20000300a00 */
[----:B----4-:R-:W-:Y:S01]  /*3dc30*/  HMMA.16816.F32 R32, R28, R52, R32 ;  /* 0x000000341c20723c */ /* 0x010fe20000001820 */
[----:B0-----:R-:W-:-:S02]  /*3dc40*/  IMAD.MOV.U32 R26, RZ, RZ, R52 ;  /* 0x000000ffff1a7224 */ /* 0x001fc400078e0034 */
[----:B------:R-:W-:Y:S02]  /*3dc50*/  IMAD.MOV.U32 R0, RZ, RZ, R53 ;  /* 0x000000ffff007224 */ /* 0x000fe400078e0035 */
[----:B------:R-:W-:Y:S02]  /*3dc60*/  IMAD.MOV.U32 R21, RZ, RZ, R54 ;  /* 0x000000ffff157224 */ /* 0x000fe400078e0036 */
[----:B-1----:R-:W-:-:S12]  /*3dc70*/  IMAD.MOV.U32 R27, RZ, RZ, R55 ;  /* 0x000000ffff1b7224 */ /* 0x002fd800078e0037 */
[----:B------:R0:W-:Y:S04]  /*3dc80*/  STL.64 [R1+0x760], R32 ;  /* 0x0007602001007387 */ /* 0x0001e80000100a00 */
[----:B------:R1:W-:Y:S04]  /*3dc90*/  STL.64 [R1+0x768], R34 ;  /* 0x0007682201007387 */ /* 0x0003e80000100a00 */
[----:B0-----:R-:W4:Y:S04]  /*3dca0*/  LDL.LU.64 R32, [R1+0x730] ;  /* 0x0007300001207983 */ /* 0x001f280000300a00 */
[----:B-1----:R-:W4:Y:S01]  /*3dcb0*/  LDL.LU.64 R34, [R1+0x738] ;  /* 0x0007380001227983 */ /* 0x002f220000300a00 */
[----:B--2---:R-:W-:-:S15]  /*3dcc0*/  HMMA.16816.F32 R4, R28, R54, R4 ;  /* 0x000000361c04723c */ /* 0x004fde0000001804 */
[----:B------:R-:W-:-:S04]  /*3dcd0*/  NOP ;  /* 0x0000000000007918 */ /* 0x000fc80000000000 */
[----:B------:R0:W-:Y:S04]  /*3dce0*/  STL.64 [R1+0x750], R4 ;  /* 0x0007500401007387 */ /* 0x0001e80000100a00 */
[----:B------:R1:W-:Y:S04]  /*3dcf0*/  STL.64 [R1+0x758], R6 ;  /* 0x0007580601007387 */ /* 0x0003e80000100a00 */
[----:B0-----:R-:W2:Y:S04]  /*3dd00*/  LDL.LU.64 R4, [R1+0x720] ;  /* 0x0007200001047983 */ /* 0x001ea80000300a00 */
[----:B-1----:R-:W2:Y:S04]  /*3dd10*/  LDL.LU.64 R6, [R1+0x728] ;  /* 0x0007280001067983 */ /* 0x002ea80000300a00 */
[----:B------:R-:W2:Y:S04]  /*3dd20*/  LDL.LU.64 R52, [R1+0x710] ;  /* 0x0007100001347983 */ /* 0x000ea80000300a00 */
[----:B------:R-:W2:Y:S04]  /*3dd30*/  LDL.LU.64 R54, [R1+0x718] ;  /* 0x0007180001367983 */ /* 0x000ea80000300a00 */
[----:B------:R-:W2:Y:S04]  /*3dd40*/  LDL.LU.64 R44, [R1+0x700] ;  /* 0x00070000012c7983 */ /* 0x000ea80000300a00 */
[----:B------:R-:W2:Y:S04]  /*3dd50*/  LDL.LU.64 R46, [R1+0x708] ;  /* 0x00070800012e7983 */ /* 0x000ea80000300a00 */
[----:B------:R-:W2:Y:S04]  /*3dd60*/  LDL.LU.64 R48, [R1+0x6f0] ;  /* 0x0006f00001307983 */ /* 0x000ea80000300a00 */
[----:B------:R-:W2:Y:S01]  /*3dd70*/  LDL.LU.64 R50, [R1+0x6f8] ;  /* 0x0006f80001327983 */ /* 0x000ea20000300a00 */
[----:B---3--:R-:W-:-:S15]  /*3dd80*/  HMMA.16816.F32 R56, R28, R38, R56 ;  /* 0x000000261c38723c */ /* 0x008fde0000001838 */
[----:B------:R-:W-:-:S04]  /*3dd90*/  NOP ;  /* 0x0000000000007918 */ /* 0x000fc80000000000 */
[----:B------:R-:W-:Y:S04]  /*3dda0*/  STL.64 [R1+0x740], R56 ;  /* 0x0007403801007387 */ /* 0x000fe80000100a00 */
[----:B------:R0:W-:Y:S04]  /*3ddb0*/  STL.64 [R1+0x748], R58 ;  /* 0x0007483a01007387 */ /* 0x0001e80000100a00 */
[----:B0-----:R-:W2:Y:S04]  /*3ddc0*/  LDL.LU.64 R58, [R1+0x3440] ;  /* 0x00344000013a7983 */ /* 0x001ea80000300a00 */
[----:B------:R-:W3:Y:S01]  /*3ddd0*/  LDL.LU.64 R56, [R1+0x3438] ;  /* 0x0034380001387983 */ /* 0x000ee20000300a00 */
[----:B----4-:R-:W-:Y:S01]  /*3dde0*/  HMMA.16816.F32 R32, R28, R60, R32 ;  /* 0x0000003c1c20723c */ /* 0x010fe20000001820 */
[----:B------:R-:W-:-:S02]  /*3ddf0*/  IMAD.MOV.U32 R23, RZ, RZ, R38 ;  /* 0x000000ffff177224 */ /* 0x000fc400078e0026 */
[----:B------:R-:W-:Y:S01]  /*3de00*/  IMAD.MOV.U32 R20, RZ, RZ, R39 ;  /* 0x000000ffff147224 */ /* 0x000fe200078e0027 */
[----:B------:R-:W4:Y:S04]  /*3de10*/  LDL.LU.64 R36, [R1+0x6e0] ;  /* 0x0006e00001247983 */ /* 0x000f280000300a00 */
[----:B------:R-:W4:Y:S11]  /*3de20*/  LDL.LU.64 R38, [R1+0x6e8] ;  /* 0x0006e80001267983 */ /* 0x000f360000300a00 */
[----:B------:R0:W-:Y:S04]  /*3de30*/  STL.64 [R1+0x730], R32 ;  /* 0x0007302001007387 */ /* 0x0001e80000100a00 */
[----:B------:R1:W-:Y:S04]  /*3de40*/  STL.64 [R1+0x738], R34 ;  /* 0x0007382201007387 */ /* 0x0003e80000100a00 */
[----:B0-----:R-:W4:Y:S04]  /*3de50*/  LDL.LU.64 R32, [R1+0x6d0] ;  /* 0x0006d00001207983 */ /* 0x001f280000300a00 */
[----:B-1----:R-:W4:Y:S04]  /*3de60*/  LDL.LU.64 R34, [R1+0x6d8] ;  /* 0x0006d80001227983 */ /* 0x002f280000300a00 */
[----:B------:R-:W-:Y:S04]  /*3de70*/  STL [R1+0x33a0], R60 ;  /* 0x0033a03c01007387 */ /* 0x000fe80000100800 */
[----:B------:R-:W-:Y:S01]  /*3de80*/  STL [R1+0x339c], R61 ;  /* 0x00339c3d01007387 */ /* 0x000fe20000100800 */
[C---:B--2---:R-:W-:Y:S08]  /*3de90*/  HMMA.16816.F32 R4, R28.reuse, R58, R4 ;  /* 0x0000003a1c04723c */ /* 0x044ff00000001804 */
[C---:B---3--:R-:W-:Y:S11]  /*3dea0*/  HMMA.16816.F32 R52, R28.reuse, R56, R52 ;  /* 0x000000381c34723c */ /* 0x048ff60000001834 */
[----:B------:R0:W-:Y:S04]  /*3deb0*/  STL.64 [R1+0x720], R4 ;  /* 0x0007200401007387 */ /* 0x0001e80000100a00 */
[----:B------:R1:W-:Y:S04]  /*3dec0*/  STL.64 [R1+0x728], R6 ;  /* 0x0007280601007387 */ /* 0x0003e80000100a00 */
[----:B0-----:R-:W2:Y:S04]  /*3ded0*/  LDL.LU.64 R4, [R1+0x6c0] ;  /* 0x0006c00001047983 */ /* 0x001ea80000300a00 */
[----:B-1----:R-:W2:Y:S04]  /*3dee0*/  LDL.LU.64 R6, [R1+0x6c8] ;  /* 0x0006c80001067983 */ /* 0x002ea80000300a00 */
[----:B------:R-:W-:Y:S04]  /*3def0*/  STL [R1+0x33a4], R59 ;  /* 0x0033a43b01007387 */ /* 0x000fe80000100800 */
[----:B------:R-:W-:Y:S04]  /*3df00*/  STL.64 [R1+0x710], R52 ;  /* 0x0007103401007387 */ /* 0x000fe80000100a00 */
[----:B------:R0:W-:Y:S04]  /*3df10*/  STL.64 [R1+0x718], R54 ;  /* 0x0007183601007387 */ /* 0x0001e80000100a00 */
[----:B0-----:R-:W3:Y:S04]  /*3df20*/  LDL.LU.64 R54, [R1+0x3430] ;  /* 0x0034300001367983 */ /* 0x001ee80000300a00 */
[----:B------:R-:W2:Y:S01]  /*3df30*/  LDL.LU.64 R52, [R1+0x3428] ;  /* 0x0034280001347983 */ /* 0x000ea20000300a00 */
[C---:B---3--:R-:W-:Y:S08]  /*3df40*/  HMMA.16816.F32 R44, R28.reuse, R54, R44 ;  /* 0x000000361c2c723c */ /* 0x048ff0000000182c */
[C---:B--2---:R-:W-:Y:S11]  /*3df50*/  HMMA.16816.F32 R48, R28.reuse, R52, R48 ;  /* 0x000000341c30723c */ /* 0x044ff60000001830 */
        /* <DEDUP_REMOVED lines=9> */
[----:B------:R4:W-:Y:S02]  /*3dff0*/  STL.64 [R1+0x33a8], R52 ;  /* 0x0033a83401007387 */ /* 0x0009e40000100a00 */
[C---:B----4-:R-:W-:Y:S08]  /*3e000*/  HMMA.16816.F32 R52, R28.reuse, R50, R36 ;  /* 0x000000321c34723c */ /* 0x050ff00000001824 */
[C---:B--2---:R-:W-:Y:S01]  /*3e010*/  HMMA.16816.F32 R32, R28.reuse, R48, R32 ;  /* 0x000000301c20723c */ /* 0x044fe20000001820 */
[----:B------:R-:W2:Y:S04]  /*3e020*/  LDL.LU.64 R36, [R1+0x6a0] ;  /* 0x0006a00001247983 */ /* 0x000ea80000300a00 */
[----:B------:R-:W2:Y:S06]  /*3e030*/  LDL.LU.64 R38, [R1+0x6a8] ;  /* 0x0006a80001267983 */ /* 0x000eac0000300a00 */
[----:B------:R0:W-:Y:S04]  /*3e040*/  STL.64 [R1+0x6e0], R52 ;  /* 0x0006e03401007387 */ /* 0x0001e80000100a00 */
[----:B------:R1:W-:Y:S04]  /*3e050*/  STL.64 [R1+0x6e8], R54 ;  /* 0x0006e83601007387 */ /* 0x0003e80000100a00 */
[----:B0-----:R-:W4:Y:S04]  /*3e060*/  LDL.LU.64 R52, [R1+0x690] ;  /* 0x0006900001347983 */ /* 0x001f280000300a00 */
[----:B-1----:R-:W4:Y:S04]  /*3e070*/  LDL.LU.64 R54, [R1+0x698] ;  /* 0x0006980001367983 */ /* 0x002f280000300a00 */
[----:B------:R-:W-:Y:S04]  /*3e080*/  STL.64 [R1+0x3390], R50 ;  /* 0x0033903201007387 */ /* 0x000fe80000100a00 */
[----:B------:R0:W-:Y:S04]  /*3e090*/  STL.64 [R1+0x3388], R48 ;  /* 0x0033883001007387 */ /* 0x0001e80000100a00 */
[----:B------:R-:W-:Y:S04]  /*3e0a0*/  STL.64 [R1+0x6d0], R32 ;  /* 0x0006d02001007387 */ /* 0x000fe80000100a00 */
[----:B------:R1:W-:Y:S04]  /*3e0b0*/  STL.64 [R1+0x6d8], R34 ;  /* 0x0006d82201007387 */ /* 0x0003e80000100a00 */
[----:B0-----:R-:W3:Y:S04]  /*3e0c0*/  LDL.LU.64 R48, [R1+0x6b0] ;  /* 0x0006b00001307983 */ /* 0x001ee80000300a00 */
[----:B------:R-:W3:Y:S01]  /*3e0d0*/  LDL.LU.64 R50, [R1+0x6b8] ;  /* 0x0006b80001327983 */ /* 0x000ee20000300a00 */
[----:B-1----:R-:W-:Y:S03]  /*3e0e0*/  HMMA.16816.F32 R32, R28, R46, R4 ;  /* 0x0000002e1c20723c */ /* 0x002fe60000001804 */
[----:B------:R-:W4:Y:S04]  /*3e0f0*/  LDL.LU.64 R4, [R1+0x680] ;  /* 0x0006800001047983 */ /* 0x000f280000300a00 */
[----:B------:R-:W4:-:S12]  /*3e100*/  LDL.LU.64 R6, [R1+0x688] ;  /* 0x0006880001067983 */ /* 0x000f180000300a00 */
[----:B------:R0:W-:Y:S04]  /*3e110*/  STL.64 [R1+0x6c0], R32 ;  /* 0x0006c02001007387 */ /* 0x0001e80000100a00 */
[----:B------:R1:W-:Y:S04]  /*3e120*/  STL.64 [R1+0x6c8], R34 ;  /* 0x0006c82201007387 */ /* 0x0003e80000100a00 */
[----:B0-----:R-:W4:Y:S04]  /*3e130*/  LDL.LU.64 R32, [R1+0x670] ;  /* 0x0006700001207983 */ /* 0x001f280000300a00 */
[----:B-1----:R-:W4:Y:S01]  /*3e140*/  LDL.LU.64 R34, [R1+0x678] ;  /* 0x0006780001227983 */ /* 0x002f220000300a00 */
[C---:B--2---:R-:W-:Y:S08]  /*3e150*/  HMMA.16816.F32 R36, R28.reuse, R42, R36 ;  /* 0x0000002a1c24723c */ /* 0x044ff00000001824 */
[----:B---3--:R-:W-:-:S15]  /*3e160*/  HMMA.16816.F32 R48, R28, R44, R48 ;  /* 0x0000002c1c30723c */ /* 0x008fde0000001830 */
[----:B------:R-:W-:-:S04]  /*3e170*/  NOP ;  /* 0x0000000000007918 */ /* 0x000fc80000000000 */
        /* <DEDUP_REMOVED lines=10> */
[----:B0-----:R-:W2:Y:S04]  /*3e220*/  LDL.LU.64 R38, [R1+0x3400] ;  /* 0x0034000001267983 */ /* 0x001ea80000300a00 */
[----:B------:R-:W3:Y:S01]  /*3e230*/  LDL.LU.64 R36, [R1+0x33f8] ;  /* 0x0033f80001247983 */ /* 0x000ee20000300a00 */
[----:B----4-:R-:W-:-:S15]  /*3e240*/  HMMA.16816.F32 R52, R28, R40, R52 ;  /* 0x000000281c34723c */ /* 0x010fde0000001834 */
[----:B------:R-:W-:-:S04]  /*3e250*/  NOP ;  /* 0x0000000000007918 */ /* 0x000fc80000000000 */
[----:B------:R0:W-:Y:S04]  /*3e260*/  STL.64 [R1+0x690], R52 ;  /* 0x0006903401007387 */ /* 0x0001e80000100a00 */
[----:B------:R1:W-:Y:S04]  /*3e270*/  STL.64 [R1+0x698], R54 ;  /* 0x0006983601007387 */ /* 0x0003e80000100a00 */
        /* <DEDUP_REMOVED lines=19> */
[----:B------:R-:W2:Y:S02]  /*3e3b0*/  LDL.LU.64 R38, [R1+0x668] ;  /* 0x0006680001267983 */ /* 0x000ea40000300a00 */
[----:B--2---:R-:W-:-:S15]  /*3e3c0*/  HMMA.16816.F32 R36, R28, R34, R36 ;  /* 0x000000221c24723c */ /* 0x004fde0000001824 */
[----:B------:R-:W-:-:S04]  /*3e3d0*/  NOP ;  /* 0x0000000000007918 */ /* 0x000fc80000000000 */
[----:B------:R-:W-:Y:S04]  /*3e3e0*/  STL.64 [R1+0x660], R36 ;  /* 0x0006602401007387 */ /* 0x000fe80000100a00 */
[----:B------:R4:W-:Y:S02]  /*3e3f0*/  STL.64 [R1+0x668], R38 ;  /* 0x0006682601007387 */ /* 0x0009e40000100a00 */
[C---:B----4-:R-:W-:Y:S02]  /*3e400*/  HMMA.16816.F32 R36, R28.reuse, R32, R40 ;  /* 0x000000201c24723c */ /* 0x050fe40000001828 */
[----:B------:R-:W-:Y:S04]  /*3e410*/  STL.64 [R1+0x3310], R34 ;  /* 0x0033102201007387 */ /* 0x000fe80000100a00 */
[----:B------:R3:W-:Y:S02]  /*3e420*/  STL.64 [R1+0x3308], R32 ;  /* 0x0033082001007387 */ /* 0x0007e40000100a00 */
[C---:B---3--:R-:W-:Y:S11]  /*3e430*/  HMMA.16816.F32 R32, R28.reuse, R4, R48 ;  /* 0x000000041c20723c */ /* 0x048ff60000001830 */
[----:B------:R-:W-:Y:S04]  /*3e440*/  STL.64 [R1+0x650], R36 ;  /* 0x0006502401007387 */ /* 0x000fe80000100a00 */
[----:B------:R0:W-:Y:S04]  /*3e450*/  STL.64 [R1+0x658], R38 ;  /* 0x0006582601007387 */ /* 0x0001e80000100a00 */
[----:B------:R-:W2:Y:S01]  /*3e460*/  LDL.LU.64 R48, [R1+0x600] ;  /* 0x0006000001307983 */ /* 0x000ea20000300a00 */
[----:B0-----:R-:W-:-:S15]  /*3e470*/  HMMA.16816.F32 R36, R28, R2, R44 ;  /* 0x000000021c24723c */ /* 0x001fde000000182c */
[----:B------:R-:W-:-:S04]  /*3e480*/  NOP ;  /* 0x0000000000007918 */ /* 0x000fc80000000000 */
[----:B------:R0:W-:Y:S04]  /*3e490*/  STL.64 [R1+0x640], R36 ;  /* 0x0006402401007387 */ /* 0x0001e80000100a00 */
[----:B------:R1:W-:Y:S04]  /*3e4a0*/  STL.64 [R1+0x648], R38 ;  /* 0x0006482601007387 */ /* 0x0003e80000100a00 */
[----:B------:R-:W2:Y:S04]  /*3e4b0*/  LDL.LU.64 R50, [R1+0x608] ;  /* 0x0006080001327983 */ /* 0x000ea80000300a00 */
[----:B------:R-:W-:Y:S04]  /*3e4c0*/  STL.64 [R1+0x630], R32 ;  /* 0x0006302001007387 */ /* 0x000fe80000100a00 */
[----:B------:R3:W-:Y:S04]  /*3e4d0*/  STL.64 [R1+0x638], R34 ;  /* 0x0006382201007387 */ /* 0x0007e80000100a00 */
[----:B------:R-:W4:Y:S04]  /*3e4e0*/  LDL.LU.64 R44, [R1+0x5f0] ;  /* 0x0005f000012c7983 */ /* 0x000f280000300a00 */
[----:B------:R-:W4:Y:S04]  /*3e4f0*/  LDL.LU.64 R46, [R1+0x5f8] ;  /* 0x0005f800012e7983 */ /* 0x000f280000300a00 */
[----:B------:R-:W2:Y:S04]  /*3e500*/  LDL.LU.64 R40, [R1+0x5e0] ;  /* 0x0005e00001287983 */ /* 0x000ea80000300a00 */
[----:B------:R-:W2:Y:S04]  /*3e510*/  LDL.LU.64 R42, [R1+0x5e8] ;  /* 0x0005e800012a7983 */ /* 0x000ea80000300a00 */
        /* <DEDUP_REMOVED lines=8> */
[----:B------:R-:W2:Y:S04]  /*3e5a0*/  LDL.LU R54, [R1+0x2020] ;  /* 0x0020200001367983 */ /* 0x000ea80000300800 */
[----:B------:R-:W2:Y:S04]  /*3e5b0*/  LDL.LU R59, [R1+0x201c] ;  /* 0x00201c00013b7983 */ /* 0x000ea80000300800 */
[----:B------:R-:W2:Y:S04]  /*3e5c0*/  LDL.LU R55, [R1+0x2028] ;  /* 0x0020280001377983 */ /* 0x000ea80000300800 */
[----:B------:R-:W2:Y:S04]  /*3e5d0*/  LDL.LU R60, [R1+0x2024] ;  /* 0x00202400013c7983 */ /* 0x000ea80000300800 */
        /* <DEDUP_REMOVED lines=14> */
[C---:B0-----:R-:W-:Y:S02]  /*3e6c0*/  HMMA.16816.F32 R4, R28.reuse, R14, R40 ;  /* 0x0000000e1c04723c */ /* 0x041fe40000001828 */
[----:B------:R-:W-:Y:S04]  /*3e6d0*/  STL.64 [R1+0x3360], R14 ;  /* 0x0033600e01007387 */ /* 0x000fe80000100a00 */
[----:B------:R-:W-:Y:S04]  /*3e6e0*/  STL.64 [R1+0x5f0], R8 ;  /* 0x0005f00801007387 */ /* 0x000fe80000100a00 */
[----:B------:R-:W-:Y:S04]  /*3e6f0*/  STL.64 [R1+0x5f8], R10 ;  /* 0x0005f80a01007387 */ /* 0x000fe80000100a00 */
[----:B------:R0:W-:Y:S01]  /*3e700*/  STL.64 [R1+0x3358], R12 ;  /* 0x0033580c01007387 */ /* 0x0001e20000100a00 */
[C---:B---3--:R-:W-:Y:S04]  /*3e710*/  HMMA.16816.F32 R32, R28.reuse, R18, R32 ;  /* 0x000000121c20723c */ /* 0x048fe80000001820 */
[----:B------:R-:W-:Y:S04]  /*3e720*/  STL.64 [R1+0x5e0], R4 ;  /* 0x0005e00401007387 */ /* 0x000fe80000100a00 */
[----:B------:R1:W-:Y:S04]  /*3e730*/  STL.64 [R1+0x5e8], R6 ;  /* 0x0005e80601007387 */ /* 0x0003e80000100a00 */
[----:B0-----:R-:W2:Y:S04]  /*3e740*/  LDL.LU.64 R12, [R1+0x5b0] ;  /* 0x0005b000010c7983 */ /* 0x001ea80000300a00 */
[----:B------:R-:W2:Y:S01]  /*3e750*/  LDL.LU.64 R14, [R1+0x5b8] ;  /* 0x0005b800010e7983 */ /* 0x000ea20000300a00 */
[----:B-1----:R-:W-:Y:S01]  /*3e760*/  HMMA.16816.F32 R4, R28, R16, R36 ;  /* 0x000000101c04723c */ /* 0x002fe20000001824 */
[----:B------:R-:W-:-:S02]  /*3e770*/  IMAD.MOV.U32 R50, RZ, RZ, R23 ;  /* 0x000000ffff327224 */ /* 0x000fc400078e0017 */
[----:B------:R-:W-:Y:S02]  /*3e780*/  IMAD.MOV.U32 R51, RZ, RZ, R20 ;  /* 0x000000ffff337224 */ /* 0x000fe400078e0014 */
[----:B------:R-:W-:Y:S02]  /*3e790*/  IMAD.MOV.U32 R48, RZ, RZ, R21 ;  /* 0x000000ffff307224 */ /* 0x000fe400078e0015 */
[----:B------:R-:W-:Y:S02]  /*3e7a0*/  IMAD.MOV.U32 R46, RZ, RZ, R26 ;  /* 0x000000ffff2e7224 */ /* 0x000fe400078e001a */
[----:B------:R-:W-:Y:S02]  /*3e7b0*/  IMAD.MOV.U32 R49, RZ, RZ, R27 ;  /* 0x000000ffff317224 */ /* 0x000fe400078e001b */
[----:B------:R-:W-:-:S08]  /*3e7c0*/  IMAD.MOV.U32 R47, RZ, RZ, R0 ;  /* 0x000000ffff2f7224 */ /* 0x000fd000078e0000 */
[----:B------:R0:W-:Y:S04]  /*3e7d0*/  STL.64 [R1+0x5d0], R4 ;  /* 0x0005d00401007387 */ /* 0x0001e80000100a00 */
[----:B------:R1:W-:Y:S04]  /*3e7e0*/  STL.64 [R1+0x5d8], R6 ;  /* 0x0005d80601007387 */ /* 0x0003e80000100a00 */
[----:B------:R-:W3:Y:S04]  /*3e7f0*/  LDL.LU.64 R8, [R1+0x5a0] ;  /* 0x0005a00001087983 */ /* 0x000ee80000300a00 */
[----:B------:R-:W3:Y:S04]  /*3e800*/  LDL.LU.64 R10, [R1+0x5a8] ;  /* 0x0005a800010a7983 */ /* 0x000ee80000300a00 */
[----:B------:R-:W3:Y:S04]  /*3e810*/  LDL.LU R23, [R1+0x33d0] ;  /* 0x0033d00001177983 */ /* 0x000ee80000300800 */
[----:B------:R-:W2:Y:S04]  /*3e820*/  LDL.LU R20, [R1+0x33cc] ;  /* 0x0033cc0001147983 */ /* 0x000ea80000300800 */
[----:B0-----:R-:W4:Y:S04]  /*3e830*/  LDL.LU.64 R4, [R1+0x590] ;  /* 0x0005900001047983 */ /* 0x001f280000300a00 */
[----:B-1----:R-:W4:Y:S04]  /*3e840*/  LDL.LU.64 R6, [R1+0x598] ;  /* 0x0005980001067983 */ /* 0x002f280000300a00 */
[----:B------:R0:W-:Y:S04]  /*3e850*/  STL.64 [R1+0x5c0], R32 ;  /* 0x0005c02001007387 */ /* 0x0001e80000100a00 */
[----:B------:R1:W-:Y:S04]  /*3e860*/  STL.64 [R1+0x5c8], R34 ;  /* 0x0005c82201007387 */ /* 0x0003e80000100a00 */
[----:B------:R-:W2:Y:S04]  /*3e870*/  LDL.LU R21, [R1+0x33c8] ;  /* 0x0033c80001157983 */ /* 0x000ea80000300800 */
[----:B------:R-:W4:Y:S04]  /*3e880*/  LDL.LU R26, [R1+0x2030] ;  /* 0x00203000011a7983 */ /* 0x000f280000300800 */
[----:B------:R-:W4:Y:S04]  /*3e890*/  LDL.LU R61, [R1+0x202c] ;  /* 0x00202c00013d7983 */ /* 0x000f280000300800 */
[----:B------:R-:W4:Y:S04]  /*3e8a0*/  LDL.LU R27, [R1+0x2038] ;  /* 0x00203800011b7983 */ /* 0x000f280000300800 */
[----:B------:R-:W4:Y:S01]  /*3e8b0*/  LDL.LU R0, [R1+0x2034] ;  /* 0x0020340001007983 */ /* 0x000f220000300800 */
[----:B------:R-:W-:-:S03]  /*3e8c0*/  IMAD.MOV.U32 R44, RZ, RZ, R24 ;  /* 0x000000ffff2c7224 */ /* 0x000fc600078e0018 */
[----:B------:R-:W4:Y:S01]  /*3e8d0*/  LDL.LU R24, [R1+0x33c4] ;  /* 0x0033c40001187983 */ /* 0x000f220000300800 */
[----:B------:R-:W-:-:S03]  /*3e8e0*/  IMAD.MOV.U32 R45, RZ, RZ, R25 ;  /* 0x000000ffff2d7224 */ /* 0x000fc600078e0019 */
[----:B------:R-:W4:Y:S04]  /*3e8f0*/  LDL.LU R25, [R1+0x33c0] ;  /* 0x0033c00001197983 */ /* 0x000f280000300800 */
[----:B------:R-:W-:Y:S04]  /*3e900*/  STL.64 [R1+0x3300], R18 ;  /* 0x0033001201007387 */ /* 0x000fe80000100a00 */
[----:B------:R-:W-:Y:S01]  /*3e910*/  STL.64 [R1+0x32f8], R16 ;  /* 0x0032f81001007387 */ /* 0x000fe20000100a00 */
[----:B------:R-:W-:Y:S02]  /*3e920*/  IMAD R59, R59, 0x100, R54 ;  /* 0x000001003b3b7824 */ /* 0x000fe400078e0236 */
[----:B------:R-:W-:Y:S01]  /*3e930*/  IMAD R60, R60, 0x100, R55 ;  /* 0x000001003c3c7824 */ /* 0x000fe200078e0237 */
[C---:B---3--:R-:W-:Y:S08]  /*3e940*/  HMMA.16816.F32 R8, R28.reuse, R22, R8 ;  /* 0x000000161c08723c */ /* 0x048ff00000001808 */
[C---:B--2---:R-:W-:Y:S08]  /*3e950*/  HMMA.16816.F32 R12, R28.reuse, R20, R12 ;  /* 0x000000141c0c723c */ /* 0x044ff0000000180c */
[----:B----4-:R-:W-:Y:S01]  /*3e960*/  HMMA.16816.F32 R4, R28, R24, R4 ;  /* 0x000000181c04723c */ /* 0x010fe20000001804 */
[----:B------:R-:W-:Y:S10]  /*3e970*/  STL.64 [R1+0x32e0], R22 ;  /* 0x0032e01601007387 */ /* 0x000ff40000100a00 */
[----:B------:R-:W-:Y:S04]  /*3e980*/  STL.64 [R1+0x5b0], R12 ;  /* 0x0005b00c01007387 */ /* 0x000fe80000100a00 */
[----:B------:R-:W-:Y:S04]  /*3e990*/  STL.64 [R1+0x5b8], R14 ;  /* 0x0005b80e01007387 */ /* 0x000fe80000100a00 */
[----:B------:R2:W-:Y:S04]  /*3e9a0*/  STL.64 [R1+0x32d8], R20 ;  /* 0x0032d81401007387 */ /* 0x0005e80000100a00 */
[----:B------:R3:W-:Y:S04]  /*3e9b0*/  STL.64 [R1+0x5a0], R8 ;  /* 0x0005a00801007387 */ /* 0x0007e80000100a00 */
[----:B------:R4:W-:Y:S04]  /*3e9c0*/  STL.64 [R1+0x5a8], R10 ;  /* 0x0005a80a01007387 */ /* 0x0009e80000100a00 */
        /* <DEDUP_REMOVED lines=10> */
[----:B--2---:R-:W2:Y:S04]  /*3ea70*/  LDL.LU.64 R20, [R1+0x4a0] ;  /* 0x0004a00001147983 */ /* 0x004ea80000300a00 */
[----:B------:R-:W2:Y:S04]  /*3ea80*/  LDL.LU.64 R22, [R1+0x4a8] ;  /* 0x0004a80001167983 */ /* 0x000ea80000300a00 */
[----:B------:R-:W2:Y:S04]  /*3ea90*/  LDL.LU.64 R16, [R1+0x470] ;  /* 0x0004700001107983 */ /* 0x000ea80000300a00 */
[----:B------:R-:W2:Y:S04]  /*3eaa0*/  LDL.LU.64 R18, [R1+0x478] ;  /* 0x0004780001127983 */ /* 0x000ea80000300a00 */
[----:B------:R-:W2:Y:S04]  /*3eab0*/  LDL.LU.64 R12, [R1+0x450] ;  /* 0x00045000010c7983 */ /* 0x000ea80000300a00 */
[----:B------:R-:W2:Y:S04]  /*3eac0*/  LDL.LU.64 R14, [R1+0x458] ;  /* 0x00045800010e7983 */ /* 0x000ea80000300a00 */
[----:B---3--:R-:W3:Y:S04]  /*3ead0*/  LDL.LU.64 R8, [R1+0x430] ;  /* 0x0004300001087983 */ /* 0x008ee80000300a00 */
[----:B----4-:R-:W3:Y:S04]  /*3eae0*/  LDL.LU.64 R10, [R1+0x438] ;  /* 0x00043800010a7983 */ /* 0x010ee80000300a00 */
[----:B------:R-:W4:Y:S04]  /*3eaf0*/  LDL.LU.64 R4, [R1+0x410] ;  /* 0x0004100001047983 */ /* 0x000f280000300a00 */
[----:B------:R-:W4:Y:S01]  /*3eb00*/  LDL.LU.64 R6, [R1+0x418] ;  /* 0x0004180001067983 */ /* 0x000f220000300a00 */
[----:B------:R-:W-:-:S02]  /*3eb10*/  IMAD R61, R61, 0x100, R26 ;  /* 0x000001003d3d7824 */ /* 0x000fc400078e021a */
[----:B------:R-:W-:Y:S01]  /*3eb20*/  IMAD R0, R0, 0x100, R27 ;  /* 0x0000010000007824 */ /* 0x000fe200078e021b */
[----:B------:R-:W2:Y:S04]  /*3eb30*/  LDL.LU R26, [R1+0x33bc] ;  /* 0x0033bc00011a7983 */ /* 0x000ea80000300800 */
[----:B------:R-:W2:Y:S02]  /*3eb40*/  LDL.LU R27, [R1+0x33b8] ;  /* 0x0033b800011b7983 */ /* 0x000ea40000300800 */
[----:B--2---:R-:W-:Y:S02]  /*3eb50*/  HMMA.16816.F32 R28, R28, R26, R52 ;  /* 0x0000001a1c1c723c */ /* 0x004fe40000001834 */
[----:B------:R-:W4:Y:S04]  /*3eb60*/  LDL.LU.64 R54, [R1+0x33b0] ;  /* 0x0033b00001367983 */ /* 0x000f280000300a00 */
[----:B------:R-:W2:Y:S04]  /*3eb70*/  LDL.LU.64 R52, [R1+0x33a8] ;  /* 0x0033a80001347983 */ /* 0x000ea80000300a00 */
[----:B------:R-:W-:Y:S04]  /*3eb80*/  STL.64 [R1+0x32f0], R26 ;  /* 0x0032f01a01007387 */ /* 0x000fe80000100a00 */
[----:B------:R-:W-:Y:S05]  /*3eb90*/  STL.64 [R1+0x32e8], R24 ;  /* 0x0032e81801007387 */ /* 0x000fea0000100a00 */
[----:B------:R0:W-:Y:S04]  /*3eba0*/  STL.64 [R1+0x510], R28 ;  /* 0x0005101c01007387 */ /* 0x0001e80000100a00 */
[----:B------:R1:W-:Y:S01]  /*3ebb0*/  STL.64 [R1+0x518], R30 ;  /* 0x0005181e01007387 */ /* 0x0003e20000100a00 */
[----:B0-----:R-:W-:-:S02]  /*3ebc0*/  F2FP.F16.E5M2.UNPACK_B R28, R59 ;  /* 0x0000003bff1c723e */ /* 0x001fc400020004ff */
[----:B------:R-:W-:Y:S01]  /*3ebd0*/  F2FP.F16.E5M2.UNPACK_B R29, R60 ;  /* 0x0000003cff1d723e */ /* 0x000fe200020004ff */
[----:B------:R-:W2:Y:S04]  /*3ebe0*/  LDL.LU R59, [R1+0x33a4] ;  /* 0x0033a400013b7983 */ /* 0x000ea80000300800 */
[----:B------:R-:W2:Y:S01]  /*3ebf0*/  LDL.LU R60, [R1+0x33a0] ;  /* 0x0033a000013c7983 */ /* 0x000ea20000300800 */
[----:B-1----:R-:W-:-:S03]  /*3ec00*/  F2FP.F16.E5M2.UNPACK_B R30, R61 ;  /* 0x0000003dff1e723e */ /* 0x002fc600020004ff */
[----:B------:R-:W2:Y:S01]  /*3ec10*/  LDL.LU R61, [R1+0x339c] ;  /* 0x00339c00013d7983 */ /* 0x000ea20000300800 */
[----:B------:R-:W-:-:S03]  /*3ec20*/  F2FP.F16.E5M2.UNPACK_B R31, R0 ;  /* 0x00000000ff1f723e */ /* 0x000fc600020004ff */
[----:B------:R-:W2:Y:S04]  /*3ec30*/  LDL.LU R0, [R1+0x3398] ;  /* 0x0033980001007983 */ /* 0x000ea80000300800 */
[C---:B------:R-:W-:Y:S08]  /*3ec40*/  HMMA.16816.F32 R40, R28.reuse, R44, R40 ;  /* 0x0000002c1c28723c */ /* 0x040ff00000001828 */
[C---:B------:R-:W-:Y:S08]  /*3ec50*/  HMMA.16816.F32 R36, R28.reuse, R46, R36 ;  /* 0x0000002e1c24723c */ /* 0x040ff00000001824 */
[C---:B------:R-:W-:Y:S08]  /*3ec60*/  HMMA.16816.F32 R24, R28.reuse, R48, R32 ;  /* 0x000000301c18723c */ /* 0x040ff00000001820 */
[C---:B------:R-:W-:Y:S08]  /*3ec70*/  HMMA.16816.F32 R20, R28.reuse, R50, R20 ;  /* 0x000000321c14723c */ /* 0x040ff00000001814 */
[C---:B---3--:R-:W-:Y:S01]  /*3ec80*/  HMMA.16816.F32 R8, R28.reuse, R56, R8 ;  /* 0x000000381c08723c */ /* 0x048fe20000001808 */
[----:B------:R-:W-:Y:S04]  /*3ec90*/  STL.64 [R1+0x500], R40 ;  /* 0x0005002801007387 */ /* 0x000fe80000100a00 */
[----:B------:R-:W-:Y:S04]  /*3eca0*/  STL.64 [R1+0x508], R42 ;  /* 0x0005082a01007387 */ /* 0x000fe80000100a00 */
[----:B------:R-:W-:Y:S04]  /*3ecb0*/  STL.64 [R1+0x4e0], R36 ;  /* 0x0004e02401007387 */ /* 0x000fe80000100a00 */
[----:B------:R-:W-:Y:S04]  /*3ecc0*/  STL.64 [R1+0x4e8], R38 ;  /* 0x0004e82601007387 */ /* 0x000fe80000100a00 */
[----:B------:R-:W-:Y:S04]  /*3ecd0*/  STL.64 [R1+0x4c0], R24 ;  /* 0x0004c01801007387 */ /* 0x000fe80000100a00 */
[----:B------:R-:W-:Y:S04]  /*3ece0*/  STL.64 [R1+0x4c8], R26 ;  /* 0x0004c81a01007387 */ /* 0x000fe80000100a00 */
[----:B------:R-:W-:Y:S04]  /*3ecf0*/  STL.64 [R1+0x4a0], R20 ;  /* 0x0004a01401007387 */ /* 0x000fe80000100a00 */
[----:B------:R-:W-:Y:S01]  /*3ed00*/  STL.64 [R1+0x4a8], R22 ;  /* 0x0004a81601007387 */ /* 0x000fe20000100a00 */
[C---:B----4-:R-:W-:Y:S08]  /*3ed10*/  HMMA.16816.F32 R4, R28.reuse, R54, R4 ;  /* 0x000000361c04723c */ /* 0x050ff00000001804 */
[C---:B--2---:R-:W-:Y:S08]  /*3ed20*/  HMMA.16816.F32 R12, R28.reuse, R58, R12 ;  /* 0x0000003a1c0c723c */ /* 0x044ff0000000180c */
[----:B------:R-:W-:-:S15]  /*3ed30*/  HMMA.16816.F32 R16, R28, R60, R16 ;  /* 0x0000003c1c10723c */ /* 0x000fde0000001810 */
[----:B------:R-:W-:-:S04]  /*3ed40*/  NOP ;  /* 0x0000000000007918 */ /* 0x000fc80000000000 */
[----:B------:R-:W-:Y:S04]  /*3ed50*/  STL.64 [R1+0x470], R16 ;  /* 0x0004701001007387 */ /* 0x000fe80000100a00 */
[----:B------:R-:W-:Y:S04]  /*3ed60*/  STL.64 [R1+0x478], R18 ;  /* 0x0004781201007387 */ /* 0x000fe80000100a00 */
[----:B------:R-:W-:Y:S04]  /*3ed70*/  STL.64 [R1+0x450], R12 ;  /* 0x0004500c01007387 */ /* 0x000fe80000100a00 */
[----:B------:R-:W-:Y:S04]  /*3ed80*/  STL.64 [R1+0x458], R14 ;  /* 0x0004580e01007387 */ /* 0x000fe80000100a00 */
[----:B------:R-:W2:Y:S04]  /*3ed90*/  LDL.LU.64 R48, [R1+0x3f0] ;  /* 0x0003f00001307983 */ /* 0x000ea80000300a00 */
[----:B------:R-:W-:Y:S04]  /*3eda0*/  STL.64 [R1+0x430], R8 ;  /* 0x0004300801007387 */ /* 0x000fe80000100a00 */
[----:B------:R-:W-:Y:S04]  /*3edb0*/  STL.64 [R1+0x438], R10 ;  /* 0x0004380a01007387 */ /* 0x000fe80000100a00 */
[----:B------:R-:W2:Y:S04]  /*3edc0*/  LDL.LU.64 R50, [R1+0x3f8] ;  /* 0x0003f80001327983 */ /* 0x000ea80000300a00 */
[----:B------:R-:W-:Y:S04]  /*3edd0*/  STL.64 [R1+0x410], R4 ;  /* 0x0004100401007387 */ /* 0x000fe80000100a00 */
[----:B------:R-:W-:Y:S04]  /*3ede0*/  STL.64 [R1+0x418], R6 ;  /* 0x0004180601007387 */ /* 0x000fe80000100a00 */
[----:B------:R-:W3:Y:S04]  /*3edf0*/  LDL.LU.64 R44, [R1+0x3b0] ;  /* 0x0003b000012c7983 */ /* 0x000ee80000300a00 */
[----:B------:R-:W4:Y:S04]  /*3ee00*/  LDL.LU.64 R46, [R1+0x3b8] ;  /* 0x0003b800012e7983 */ /* 0x000f280000300a00 */
[----:B----4-:R-:W-:Y:S04]  /*3ee10*/  STL.64 [R1+0x3380], R46 ;  /* 0x0033802e01007387 */ /* 0x010fe80000100a00 */
[----:B---3--:R0:W-:Y:S04]  /*3ee20*/  STL.64 [R1+0x3378], R44 ;  /* 0x0033782c01007387 */ /* 0x0081e80000100a00 */
[----:B0-----:R-:W3:Y:S04]  /*3ee30*/  LDL.LU.64 R44, [R1+0x3d0] ;  /* 0x0003d000012c7983 */ /* 0x001ee80000300a00 */
[----:B------:R-:W3:Y:S04]  /*3ee40*/  LDL.LU.64 R46, [R1+0x3d8] ;  /* 0x0003d800012e7983 */ /* 0x000ee80000300a00 */
[----:B------:R-:W4:Y:S04]  /*3ee50*/  LDL.LU.64 R12, [R1+0x390] ;  /* 0x00039000010c7983 */ /* 0x000f280000300a00 */
[----:B------:R-:W4:Y:S04]  /*3ee60*/  LDL.LU.64 R14, [R1+0x398] ;  /* 0x00039800010e7983 */ /* 0x000f280000300a00 */
[----:B------:R-:W3:Y:S04]  /*3ee70*/  LDL.LU.64 R40, [R1+0x370] ;  /* 0x0003700001287983 */ /* 0x000ee80000300a00 */
        /* <DEDUP_REMOVED lines=16> */
[----:B------:R-:W3:Y:S01]  /*3ef80*/  LDL.LU.64 R18, [R1+0x1f8] ;  /* 0x0001f80001127983 */ /* 0x000ee20000300a00 */
[----:B--2---:R-:W-:Y:S03]  /*3ef90*/  HMMA.16816.F32 R52, R28, R52, R48 ;  /* 0x000000341c34723c */ /* 0x004fe60000001830 */
[----:B------:R-:W3:Y:S04]  /*3efa0*/  LDL.LU.64 R50, [R1+0x3390] ;  /* 0x0033900001327983 */ /* 0x000ee80000300a00 */
[----:B------:R-:W2:-:S12]  /*3efb0*/  LDL.LU.64 R48, [R1+0x3388] ;  /* 0x0033880001307983 */ /* 0x000e980000300a00 */
[----:B------:R0:W-:Y:S04]  /*3efc0*/  STL.64 [R1+0x3f0], R52 ;  /* 0x0003f03401007387 */ /* 0x0001e80000100a00 */
[----:B------:R1:W-:Y:S04]  /*3efd0*/  STL.64 [R1+0x3f8], R54 ;  /* 0x0003f83601007387 */ /* 0x0003e80000100a00 */
[----:B0-----:R-:W2:Y:S04]  /*3efe0*/  LDL.LU.64 R52, [R1+0x270] ;  /* 0x0002700001347983 */ /* 0x001ea80000300a00 */
[----:B-1----:R-:W2:Y:S01]  /*3eff0*/  LDL.LU.64 R54, [R1+0x278] ;  /* 0x0002780001367983 */ /* 0x002ea20000300a00 */
[----:B---3--:R-:W-:-:S15]  /*3f000*/  HMMA.16816.F32 R44, R28, R50, R44 ;  /* 0x000000321c2c723c */ /* 0x008fde000000182c */
[----:B------:R-:W-:-:S04]  /*3f010*/  NOP ;  /* 0x0000000000007918 */ /* 0x000fc80000000000 */
[----:B------:R-:W-:Y:S04]  /*3f020*/  STL.64 [R1+0x3d0], R44 ;  /* 0x0003d02c01007387 */ /* 0x000fe80000100a00 */
[----:B------:R0:W-:Y:S04]  /*3f030*/  STL.64 [R1+0x3d8], R46 ;  /* 0x0003d82e01007387 */ /* 0x0001e80000100a00 */
[----:B0-----:R-:W2:Y:S04]  /*3f040*/  LDL.LU.64 R46, [R1+0x3380] ;  /* 0x00338000012e7983 */ /* 0x001ea80000300a00 */
[----:B------:R-:W2:Y:S02]  /*3f050*/  LDL.LU.64 R44, [R1+0x3378] ;  /* 0x00337800012c7983 */ /* 0x000ea40000300a00 */
[----:B--2---:R-:W-:Y:S02]  /*3f060*/  HMMA.16816.F32 R48, R28, R48, R44 ;  /* 0x000000301c30723c */ /* 0x004fe4000000182c */
[----:B------:R-:W4:Y:S04]  /*3f070*/  LDL.LU.64 R46, [R1+0x3370] ;  /* 0x00337000012e7983 */ /* 0x000f280000300a00 */
[----:B------:R-:W2:-:S13]  /*3f080*/  LDL.LU.64 R44, [R1+0x3368] ;  /* 0x00336800012c7983 */ /* 0x000e9a0000300a00 */
[----:B------:R0:W-:Y:S04]  /*3f090*/  STL.64 [R1+0x3b0], R48 ;  /* 0x0003b03001007387 */ /* 0x0001e80000100a00 */
[----:B------:R1:W-:Y:S04]  /*3f0a0*/  STL.64 [R1+0x3b8], R50 ;  /* 0x0003b83201007387 */ /* 0x0003e80000100a00 */
[----:B0-----:R-:W3:Y:S04]  /*3f0b0*/  LDL.LU.64 R48, [R1+0x290] ;  /* 0x0002900001307983 */ /* 0x001ee80000300a00 */
[----:B-1----:R-:W3:Y:S01]  /*3f0c0*/  LDL.LU.64 R50, [R1+0x298] ;  /* 0x0002980001327983 */ /* 0x002ee20000300a00 */
[C---:B----4-:R-:W-:Y:S08]  /*3f0d0*/  HMMA.16816.F32 R12, R28.reuse, R46, R12 ;  /* 0x0000002e1c0c723c */ /* 0x050ff0000000180c */
[C---:B--2---:R-:W-:Y:S11]  /*3f0e0*/  HMMA.16816.F32 R44, R28.reuse, R44, R40 ;  /* 0x0000002c1c2c723c */ /* 0x044ff60000001828 */
[----:B------:R-:W-:Y:S04]  /*3f0f0*/  STL.64 [R1+0x390], R12 ;  /* 0x0003900c01007387 */ /* 0x000fe80000100a00 */
[----:B------:R0:W-:Y:S04]  /*3f100*/  STL.64 [R1+0x398], R14 ;  /* 0x0003980e01007387 */ /* 0x0001e80000100a00 */
[----:B0-----:R-:W2:Y:S04]  /*3f110*/  LDL.LU.64 R14, [R1+0x3360] ;  /* 0x00336000010e7983 */ /* 0x001ea80000300a00 */
[----:B------:R-:W4:Y:S04]  /*3f120*/  LDL.LU.64 R12, [R1+0x3358] ;  /* 0x00335800010c7983 */ /* 0x000f280000300a00 */
[----:B------:R-:W2:Y:S04]  /*3f130*/  LDL.LU.64 R42, [R1+0x3350] ;  /* 0x00335000012a7983 */ /* 0x000ea80000300a00 */
[----:B------:R-:W3:Y:S04]  /*3f140*/  LDL.LU.64 R40, [R1+0x3348] ;  /* 0x0033480001287983 */ /* 0x000ee80000300a00 */
[----:B------:R0:W-:Y:S04]  /*3f150*/  STL.64 [R1+0x370], R44 ;  /* 0x0003702c01007387 */ /* 0x0001e80000100a00 */
[----:B------:R1:W-:Y:S04]  /*3f160*/  STL.64 [R1+0x378], R46 ;  /* 0x0003782e01007387 */ /* 0x0003e80000100a00 */
[----:B0-----:R-:W4:Y:S04]  /*3f170*/  LDL.LU.64 R44, [R1+0x2b0] ;  /* 0x0002b000012c7983 */ /* 0x001f280000300a00 */
[----:B-1----:R-:W4:Y:S01]  /*3f180*/  LDL.LU.64 R46, [R1+0x2b8] ;  /* 0x0002b800012e7983 */ /* 0x002f220000300a00 */
[C---:B--2---:R-:W-:Y:S08]  /*3f190*/  HMMA.16816.F32 R8, R28.reuse, R42, R8 ;  /* 0x0000002a1c08723c */ /* 0x044ff00000001808 */
[C---:B---3--:R-:W-:Y:S11]  /*3f1a0*/  HMMA.16816.F32 R40, R28.reuse, R40, R36 ;  /* 0x000000281c28723c */ /* 0x048ff60000001824 */
[----:B------:R-:W-:Y:S04]  /*3f1b0*/  STL.64 [R1+0x350], R8 ;  /* 0x0003500801007387 */ /* 0x000fe80000100a00 */
[----:B------:R0:W-:Y:S04]  /*3f1c0*/  STL.64 [R1+0x358], R10 ;  /* 0x0003580a01007387 */ /* 0x0001e80000100a00 */
[----:B0-----:R-:W2:Y:S04]  /*3f1d0*/  LDL.LU.64 R10, [R1+0x3340] ;  /* 0x00334000010a7983 */ /* 0x001ea80000300a00 */
[----:B------:R-:W3:Y:S04]  /*3f1e0*/  LDL.LU.64 R8, [R1+0x3338] ;  /* 0x0033380001087983 */ /* 0x000ee80000300a00 */
        /* <DEDUP_REMOVED lines=12> */
[----:B------:R-:W4:Y:S04]  /*3f2b0*/  LDL.LU.64 R34, [R1+0x3310] ;  /* 0x0033100001227983 */ /* 0x000f280000300a00 */
[----:B------:R-:W2:Y:S04]  /*3f2c0*/  LDL.LU.64 R32, [R1+0x3308] ;  /* 0x0033080001207983 */ /* 0x000ea80000300a00 */
[----:B------:R-:W-:Y:S04]  /*3f2d0*/  STL.64 [R1+0x2f0], R36 ;  /* 0x0002f02401007387 */ /* 0x000fe80000100a00 */
[----:B------:R4:W-:Y:S01]  /*3f2e0*/  STL.64 [R1+0x2f8], R38 ;  /* 0x0002f82601007387 */ /* 0x0009e20000100a00 */
[C---:B------:R-:W-:Y:S08]  /*3f2f0*/  HMMA.16816.F32 R24, R28.reuse, R8, R24 ;  /* 0x000000081c18723c */ /* 0x040ff00000001818 */
[C---:B------:R-:W-:Y:S08]  /*3f300*/  HMMA.16816.F32 R8, R28.reuse, R10, R20 ;  /* 0x0000000a1c08723c */ /* 0x040ff00000001814 */
[C---:B----4-:R-:W-:Y:S08]  /*3f310*/  HMMA.16816.F32 R36, R28.reuse, R34, R40 ;  /* 0x000000221c24723c */ /* 0x050ff00000001828 */
[C---:B--2---:R-:W-:Y:S08]  /*3f320*/  HMMA.16816.F32 R40, R28.reuse, R32, R44 ;  /* 0x000000201c28723c */ /* 0x044ff0000000182c */
[C---:B---3--:R-:W-:Y:S08]  /*3f330*/  HMMA.16816.F32 R32, R28.reuse, R4, R52 ;  /* 0x000000041c20723c */ /* 0x048ff00000001834 */
[C---:B------:R-:W-:Y:S01]  /*3f340*/  HMMA.16816.F32 R4, R28.reuse, R6, R56 ;  /* 0x000000061c04723c */ /* 0x040fe20000001838 */
[----:B------:R-:W-:Y:S04]  /*3f350*/  STL.64 [R1+0x2d0], R36 ;  /* 0x0002d02401007387 */ /* 0x000fe80000100a00 */
[----:B------:R0:W-:Y:S03]  /*3f360*/  STL.64 [R1+0x2d8], R38 ;  /* 0x0002d82601007387 */ /* 0x0001e60000100a00 */
[----:B0-----:R-:W-:Y:S01]  /*3f370*/  HMMA.16816.F32 R36, R28, R2, R48 ;  /* 0x000000021c24723c */ /* 0x001fe20000001830 */
[----:B------:R-:W-:Y:S04]  /*3f380*/  STL.64 [R1+0x2b0], R40 ;  /* 0x0002b02801007387 */ /* 0x000fe80000100a00 */
[----:B------:R-:W-:-:S14]  /*3f390*/  STL.64 [R1+0x2b8], R42 ;  /* 0x0002b82a01007387 */ /* 0x000fdc0000100a00 */
[----:B------:R-:W-:Y:S04]  /*3f3a0*/  STL.64 [R1+0x290], R36 ;  /* 0x0002902401007387 */ /* 0x000fe80000100a00 */
[----:B------:R-:W-:Y:S04]  /*3f3b0*/  STL.64 [R1+0x298], R38 ;  /* 0x0002982601007387 */ /* 0x000fe80000100a00 */
[----:B------:R-:W-:Y:S04]  /*3f3c0*/  STL.64 [R1+0x270], R32 ;  /* 0x0002702001007387 */ /* 0x000fe80000100a00 */
[----:B------:R-:W-:Y:S04]  /*3f3d0*/  STL.64 [R1+0x278], R34 ;  /* 0x0002782201007387 */ /* 0x000fe80000100a00 */
[----:B------:R-:W-:Y:S04]  /*3f3e0*/  STL.64 [R1+0x250], R4 ;  /* 0x0002500401007387 */ /* 0x000fe80000100a00 */
[----:B------:R0:W-:Y:S04]  /*3f3f0*/  STL.64 [R1+0x258], R6 ;  /* 0x0002580601007387 */ /* 0x0001e80000100a00 */
[----:B------:R1:W-:Y:S04]  /*3f400*/  STL.64 [R1+0x230], R24 ;  /* 0x0002301801007387 */ /* 0x0003e80000100a00 */
[----:B------:R2:W-:Y:S01]  /*3f410*/  STL.64 [R1+0x238], R26 ;  /* 0x0002381a01007387 */ /* 0x0005e20000100a00 */
[C---:B0-----:R-:W-:Y:S03]  /*3f420*/  HMMA.16816.F32 R4, R28.reuse, R12, R16 ;  /* 0x0000000c1c04723c */ /* 0x041fe60000001810 */
[----:B------:R-:W3:Y:S04]  /*3f430*/  LDL.LU.64 R16, [R1+0x1d0] ;  /* 0x0001d00001107983 */ /* 0x000ee80000300a00 */
[----:B------:R-:W-:Y:S04]  /*3f440*/  STL.64 [R1+0x210], R8 ;  /* 0x0002100801007387 */ /* 0x000fe80000100a00 */
[----:B------:R-:W-:Y:S04]  /*3f450*/  STL.64 [R1+0x218], R10 ;  /* 0x0002180a01007387 */ /* 0x000fe80000100a00 */
[----:B------:R-:W3:Y:S04]  /*3f460*/  LDL.LU.64 R18, [R1+0x1d8] ;  /* 0x0001d80001127983 */ /* 0x000ee80000300a00 */
[----:B------:R0:W-:Y:S04]  /*3f470*/  STL.64 [R1+0x1f0], R4 ;  /* 0x0001f00401007387 */ /* 0x0001e80000100a00 */
[----:B------:R4:W-:Y:S04]  /*3f480*/  STL.64 [R1+0x1f8], R6 ;  /* 0x0001f80601007387 */ /* 0x0009e80000100a00 */
        /* <DEDUP_REMOVED lines=16> */
[----:B-1----:R-:W3:Y:S04]  /*3f590*/  LDL.LU.64 R24, [R1+0x1b0] ;  /* 0x0001b00001187983 */ /* 0x002ee80000300a00 */
[----:B--2---:R-:W2:Y:S04]  /*3f5a0*/  LDL.LU.64 R26, [R1+0x1b8] ;  /* 0x0001b800011a7983 */ /* 0x004ea80000300a00 */
[----:B------:R-:W2:Y:S04]  /*3f5b0*/  LDL.LU.64 R20, [R1+0x170] ;  /* 0x0001700001147983 */ /* 0x000ea80000300a00 */
[----:B------:R-:W2:Y:S04]  /*3f5c0*/  LDL.LU.64 R22, [R1+0x178] ;  /* 0x0001780001167983 */ /* 0x000ea80000300a00 */
[----:B0-----:R-:W2:Y:S04]  /*3f5d0*/  LDL.LU.64 R4, [R1+0xf0] ;  /* 0x0000f00001047983 */ /* 0x001ea80000300a00 */
[----:B----4-:R-:W4:Y:S04]  /*3f5e0*/  LDL.LU.64 R6, [R1+0xf8] ;  /* 0x0000f80001067983 */ /* 0x010f280000300a00 */
[----:B------:R-:W2:Y:S04]  /*3f5f0*/  LDL.LU.64 R8, [R1+0xc0] ;  /* 0x0000c00001087983 */ /* 0x000ea80000300a00 */
[----:B------:R-:W2:Y:S04]  /*3f600*/  LDL.LU.64 R10, [R1+0xc8] ;  /* 0x0000c800010a7983 */ /* 0x000ea80000300a00 */
        /* <DEDUP_REMOVED lines=10> */
[----:B---3--:R-:W-:Y:S03]  /*3f6b0*/  HMMA.16816.F32 R12, R28, R14, R16 ;  /* 0x0000000e1c0c723c */ /* 0x008fe60000001810 */
[----:B------:R-:W3:Y:S04]  /*3f6c0*/  LDL.LU.64 R18, [R1+0x3300] ;  /* 0x0033000001127983 */ /* 0x000ee80000300a00 */
[----:B------:R-:W2:-:S12]  /*3f6d0*/  LDL.LU.64 R16, [R1+0x32f8] ;  /* 0x0032f80001107983 */ /* 0x000e980000300a00 */
[----:B------:R0:W-:Y:S04]  /*3f6e0*/  STL.64 [R1+0x1d0], R12 ;  /* 0x0001d00c01007387 */ /* 0x0001e80000100a00 */
[----:B------:R1:W-:Y:S04]  /*3f6f0*/  STL.64 [R1+0x1d8], R14 ;  /* 0x0001d80e01007387 */ /* 0x0003e80000100a00 */
[----:B0-----:R-:W4:Y:S04]  /*3f700*/  LDL.LU.64 R12, [R1+0x110] ;  /* 0x00011000010c7983 */ /* 0x001f280000300a00 */
[----:B-1----:R-:W4:Y:S01]  /*3f710*/  LDL.LU.64 R14, [R1+0x118] ;  /* 0x00011800010e7983 */ /* 0x002f220000300a00 */
[C---:B--2---:R-:W-:Y:S08]  /*3f720*/  HMMA.16816.F32 R24, R28.reuse, R16, R24 ;  /* 0x000000101c18723c */ /* 0x044ff00000001818 */
[----:B---3--:R-:W-:Y:S11]  /*3f730*/  HMMA.16816.F32 R16, R28, R18, R20 ;  /* 0x000000121c10723c */ /* 0x008ff60000001814 */
[----:B------:R-:W-:Y:S04]  /*3f740*/  STL.64 [R1+0x1b0], R24 ;  /* 0x0001b01801007387 */ /* 0x000fe80000100a00 */
[----:B------:R0:W-:Y:S04]  /*3f750*/  STL.64 [R1+0x1b8], R26 ;  /* 0x0001b81a01007387 */ /* 0x0001e80000100a00 */
[----:B0-----:R-:W2:Y:S04]  /*3f760*/  LDL.LU.64 R26, [R1+0x32f0] ;  /* 0x0032f000011a7983 */ /* 0x001ea80000300a00 */
[----:B------:R-:W3:Y:S04]  /*3f770*/  LDL.LU.64 R24, [R1+0x32e8] ;  /* 0x0032e80001187983 */ /* 0x000ee80000300a00 */
[----:B------:R-:W4:Y:S04]  /*3f780*/  LDL.LU.64 R22, [R1+0x32e0] ;  /* 0x0032e00001167983 */ /* 0x000f280000300a00 */
[----:B------:R-:W2:Y:S04]  /*3f790*/  LDL.LU.64 R20, [R1+0x32d8] ;  /* 0x0032d80001147983 */ /* 0x000ea80000300a00 */
[----:B------:R0:W-:Y:S04]  /*3f7a0*/  STL.64 [R1+0x170], R16 ;  /* 0x0001701001007387 */ /* 0x0001e80000100a00 */
[----:B------:R1:W-:Y:S04]  /*3f7b0*/  STL.64 [R1+0x178], R18 ;  /* 0x0001781201007387 */ /* 0x0003e80000100a00 */
[----:B0-----:R-:W2:Y:S04]  /*3f7c0*/  LDL.LU.64 R16, [R1+0x140] ;  /* 0x0001400001107983 */ /* 0x001ea80000300a00 */
[----:B-1----:R-:W2:Y:S04]  /*3f7d0*/  LDL.LU.64 R18, [R1+0x148] ;  /* 0x0001480001127983 */ /* 0x002ea80000300a00 */
[----:B------:R-:W2:Y:S01]  /*3f7e0*/  LDL.LU R61, [R1+0x3c] ;  /* 0x00003c00013d7983 */ /* 0x000ea20000300800 */
[----:B------:R-:W-:-:S02]  /*3f7f0*/  IMAD.MOV.U32 R59, RZ, RZ, R0 ;  /* 0x000000ffff3b7224 */ /* 0x000fc400078e0000 */
[----:B------:R-:W-:Y:S02]  /*3f800*/  IMAD R2, R35, 0x100, R34 ;  /* 0x0000010023027824 */ /* 0x000fe400078e0222 */
[----:B------:R-:W-:Y:S01]  /*3f810*/  IMAD R3, R37, 0x100, R36 ;  /* 0x0000010025037824 */ /* 0x000fe200078e0224 */
[C---:B----4-:R-:W-:Y:S08]  /*3f820*/  HMMA.16816.F32 R12, R28.reuse, R22, R12 ;  /* 0x000000161c0c723c */ /* 0x050ff0000000180c */
[C---:B---3--:R-:W-:Y:S08]  /*3f830*/  HMMA.16816.F32 R4, R28.reuse, R24, R4 ;  /* 0x000000181c04723c */ /* 0x048ff00000001804 */
[C---:B--2---:R-:W-:Y:S08]  /*3f840*/  HMMA.16816.F32 R8, R28.reuse, R26, R8 ;  /* 0x0000001a1c08723c */ /* 0x044ff00000001808 */
[----:B------:R-:W-:Y:S01]  /*3f850*/  HMMA.16816.F32 R16, R28, R20, R16 ;  /* 0x000000141c10723c */ /* 0x000fe20000001810 */
[----:B------:R-:W-:-:S02]  /*3f860*/  F2FP.F16.E5M2.UNPACK_B R28, R2 ;  /* 0x00000002ff1c723e */ /* 0x000fc400020004ff */
[----:B------:R-:W-:-:S15]  /*3f870*/  F2FP.F16.E5M2.UNPACK_B R29, R3 ;  /* 0x00000003ff1d723e */ /* 0x000fde00020004ff */
[----:B------:R-:W-:Y:S01]  /*3f880*/  NOP ;  /* 0x0000000000007918 */ /* 0x000fe20000000000 */
[----:B------:R-:W-:Y:S01]  /*3f890*/  IMAD.MOV.U32 R0, RZ, RZ, R19 ;  /* 0x000000ffff007224 */ /* 0x000fe200078e0013 */
[----:B------:R-:W-:Y:S04]  /*3f8a0*/  STL.64 [R1+0x140], R16 ;  /* 0x0001401001007387 */ /* 0x000fe80000100a00 */
[----:B------:R-:W-:Y:S04]  /*3f8b0*/  STL [R1+0x148], R18 ;  /* 0x0001481201007387 */ /* 0x000fe80000100800 */
[----:B------:R0:W-:Y:S04]  /*3f8c0*/  STL [R1+0x2b74], R0 ;  /* 0x002b740001007387 */ /* 0x0001e80000100800 */
[----:B------:R-:W-:Y:S04]  /*3f8d0*/  STL.64 [R1+0x110], R12 ;  /* 0x0001100c01007387 */ /* 0x000fe80000100a00 */
[----:B------:R-:W-:Y:S04]  /*3f8e0*/  STL.64 [R1+0x118], R14 ;  /* 0x0001180e01007387 */ /* 0x000fe80000100a00 */
[----:B------:R1:W-:Y:S04]  /*3f8f0*/  STL.64 [R1+0xf0], R4 ;  /* 0x0000f00401007387 */ /* 0x0003e80000100a00 */
[----:B------:R-:W-:Y:S04]  /*3f900*/  STL.64 [R1+0xf8], R6 ;  /* 0x0000f80601007387 */ /* 0x000fe80000100a00 */
[----:B------:R2:W-:Y:S04]  /*3f910*/  STL.64 [R1+0xc0], R8 ;  /* 0x0000c00801007387 */ /* 0x0005e80000100a00 */
[----:B------:R-:W-:Y:S01]  /*3f920*/  STL [R1+0xcc], R11 ;  /* 0x0000cc0b01007387 */ /* 0x000fe20000100800 */
[----:B0-----:R-:W-:-:S02]  /*3f930*/  IMAD.MOV.U32 R0, RZ, RZ, R10 ;  /* 0x000000ffff007224 */ /* 0x001fc400078e000a */
[----:B-1----:R-:W-:Y:S02]  /*3f940*/  IMAD R4, R39, 0x100, R38 ;  /* 0x0000010027047824 */ /* 0x002fe400078e0226 */
[----:B------:R-:W-:Y:S01]  /*3f950*/  IMAD R5, R41, 0x100, R40 ;  /* 0x0000010029057824 */ /* 0x000fe200078e0228 */
[----:B--2---:R-:W-:Y:S02]  /*3f960*/  F2FP.F16.E5M2.UNPACK_B R8, R42.H1 ;  /* 0x0000002aff08723e */ /* 0x004fe400030004ff */
[----:B------:R-:W-:Y:S02]  /*3f970*/  F2FP.F16.E5M2.UNPACK_B R9, R43.H1 ;  /* 0x0000002bff09723e */ /* 0x000fe400030004ff */
[----:B------:R-:W-:Y:S02]  /*3f980*/  F2FP.F16.E5M2.UNPACK_B R30, R4 ;  /* 0x00000004ff1e723e */ /* 0x000fe400020004ff */
[----:B------:R-:W-:Y:S01]  /*3f990*/  F2FP.F16.E5M2.UNPACK_B R31, R5 ;  /* 0x00000005ff1f723e */ /* 0x000fe200020004ff */
[----:B------:R-:W-:Y:S04]  /*3f9a0*/  STL [R1+0x2c38], R0 ;  /* 0x002c380001007387 */ /* 0x000fe80000100800 */
[----:B------:R0:W-:Y:S02]  /*3f9b0*/  STL.64 [R1+0x18], R8 ;  /* 0x0000180801007387 */ /* 0x0001e40000100a00 */
[----:B0-----:R-:W-:Y:S01]  /*3f9c0*/  HMMA.16816.F32 R8, R28, R8, R44 ;  /* 0x000000081c08723c */ /* 0x001fe2000000182c */
[----:B------:R-:W-:-:S02]  /*3f9d0*/  F2FP.F16.E5M2.UNPACK_B R6, R52.H1 ;  /* 0x00000034ff06723e */ /* 0x000fc400030004ff */
[----:B------:R-:W-:Y:S02]  /*3f9e0*/  F2FP.F16.E5M2.UNPACK_B R7, R53.H1 ;  /* 0x00000035ff07723e */ /* 0x000fe400030004ff */
[----:B------:R-:W-:-:S14]  /*3f9f0*/  F2FP.F16.E5M2.UNPACK_B R4, R54.H1 ;  /* 0x00000036ff04723e */ /* 0x000fdc00030004ff */
[----:B------:R-:W-:Y:S04]  /*3fa00*/  STL.64 [R1+0x130], R8 ;  /* 0x0001300801007387 */ /* 0x000fe80000100a00 */
[----:B------:R0:W-:Y:S02]  /*3fa10*/  STL.64 [R1+0x138], R10 ;  /* 0x0001380a01007387 */ /* 0x0001e40000100a00 */
[----:B0-----:R-:W-:Y:S01]  /*3fa20*/  HMMA.16816.F32 R8, R28, R6, R48 ;  /* 0x000000061c08723c */ /* 0x001fe20000001830 */
[----:B------:R-:W-:Y:S01]  /*3fa30*/  F2FP.F16.E5M2.UNPACK_B R5, R55.H1 ;  /* 0x00000037ff05723e */ /* 0x000fe200030004ff */
[----:B------:R-:W-:-:S15]  /*3fa40*/  STL.64 [R1+0x10], R6 ;  /* 0x0000100601007387 */ /* 0x000fde0000100a00 */
[----:B------:R-:W-:Y:S02]  /*3fa50*/  NOP ;  /* 0x0000000000007918 */ /* 0x000fe40000000000 */
[----:B------:R-:W-:Y:S04]  /*3fa60*/  STL.64 [R1+0x160], R8 ;  /* 0x0001600801007387 */ /* 0x000fe80000100a00 */
[----:B------:R0:W-:Y:S02]  /*3fa70*/  STL.64 [R1+0x168], R10 ;  /* 0x0001680a01007387 */ /* 0x0001e40000100a00 */
[----:B0-----:R-:W-:Y:S01]  /*3fa80*/  HMMA.16816.F32 R8, R28, R4, R56 ;  /* 0x000000041c08723c */ /* 0x001fe20000001838 */
[----:B------:R-:W-:Y:S01]  /*3fa90*/  F2FP.F16.E5M2.UNPACK_B R2, R60.H1 ;  /* 0x0000003cff02723e */ /* 0x000fe200030004ff */
[----:B------:R-:W-:Y:S01]  /*3faa0*/  IMAD.MOV.U32 R25, RZ, RZ, R4 ;  /* 0x000000ffff197224 */ /* 0x000fe200078e0004 */
[----:B------:R-:W-:Y:S01]  /*3fab0*/  STL.64 [R1+0x8], R4 ;  /* 0x0000080401007387 */ /* 0x000fe20000100a00 */
[----:B------:R-:W-:-:S15]  /*3fac0*/  F2FP.F16.E5M2.UNPACK_B R3, R61.H1 ;  /* 0x0000003dff03723e */ /* 0x000fde00030004ff */
[----:B------:R0:W-:Y:S04]  /*3fad0*/  STL.64 [R1+0x190], R8 ;  /* 0x0001900801007387 */ /* 0x0001e80000100a00 */
[----:B------:R1:W-:Y:S04]  /*3fae0*/  STL.64 [R1+0x198], R10 ;  /* 0x0001980a01007387 */ /* 0x0003e80000100a00 */
[----:B------:R-:W-:Y:S04]  /*3faf0*/  STL [R1], R2 ;  /* 0x0000000201007387 */ /* 0x000fe80000100800 */
[----:B------:R2:W-:Y:S04]  /*3fb00*/  STL [R1+0x32c0], R25 ;  /* 0x0032c01901007387 */ /* 0x0005e80000100800 */
[----:B------:R-:W3:Y:S04]  /*3fb10*/  LDL.LU R36, [R1+0x2a0] ;  /* 0x0002a00001247983 */ /* 0x000ee80000300800 */
[----:B------:R-:W3:Y:S04]  /*3fb20*/  LDL.LU R37, [R1+0x2a4] ;  /* 0x0002a40001257983 */ /* 0x000ee80000300800 */
[----:B------:R-:W3:Y:S04]  /*3fb30*/  LDL.LU R38, [R1+0x2a8] ;  /* 0x0002a80001267983 */ /* 0x000ee80000300800 */
[----:B------:R-:W-:Y:S04]  /*3fb40*/  STL [R1+0x4], R3 ;  /* 0x0000040301007387 */ /* 0x000fe80000100800 */
[----:B------:R-:W3:Y:S04]  /*3fb50*/  LDL.LU R39, [R1+0x2ac] ;  /* 0x0002ac0001277983 */ /* 0x000ee80000300800 */
[----:B0-----:R-:W4:Y:S04]  /*3fb60*/  LDL.LU R8, [R1+0x260] ;  /* 0x0002600001087983 */ /* 0x001f280000300800 */
[----:B------:R-:W4:Y:S04]  /*3fb70*/  LDL.LU R9, [R1+0x264] ;  /* 0x0002640001097983 */ /* 0x000f280000300800 */
[----:B-1----:R-:W4:Y:S04]  /*3fb80*/  LDL.LU R10, [R1+0x268] ;  /* 0x00026800010a7983 */ /* 0x002f280000300800 */
[----:B------:R-:W4:Y:S04]  /*3fb90*/  LDL.LU R11, [R1+0x26c] ;  /* 0x00026c00010b7983 */ /* 0x000f280000300800 */
        /* <DEDUP_REMOVED lines=9> */
[----:B--2---:R-:W3:Y:S04]  /*3fc30*/  LDL.LU R25, [R1+0x1c4] ;  /* 0x0001c40001197983 */ /* 0x004ee80000300800 */
[----:B------:R-:W3:Y:S04]  /*3fc40*/  LDL.LU R26, [R1+0x1c8] ;  /* 0x0001c800011a7983 */ /* 0x000ee80000300800 */
[----:B------:R-:W3:Y:S04]  /*3fc50*/  LDL.LU R27, [R1+0x1cc] ;  /* 0x0001cc00011b7983 */ /* 0x000ee80000300800 */
[----:B------:R-:W2:Y:S04]  /*3fc60*/  LDL.LU R60, [R1+0x40] ;  /* 0x00004000013c7983 */ /* 0x000ea80000300800 */
[----:B------:R-:W3:Y:S04]  /*3fc70*/  LDL.LU R61, [R1+0x44] ;  /* 0x00004400013d7983 */ /* 0x000ee80000300800 */
[----:B------:R-:W4:Y:S01]  /*3fc80*/  LDL.LU R58, [R1+0x48] ;  /* 0x00004800013a7983 */ /* 0x000f220000300800 */
[----:B------:R-:W-:-:S03]  /*3fc90*/  IMAD.MOV.U32 R0, RZ, RZ, R5 ;  /* 0x000000ffff007224 */ /* 0x000fc600078e0005 */
        /* <DEDUP_REMOVED lines=30> */
[----:B--2---:R-:W-:-:S02]  /*3fe80*/  F2FP.F16.E5M2.UNPACK_B R60, R60.H1 ;  /* 0x0000003cff3c723e */ /* 0x004fc400030004ff */
[----:B---3--:R-:W-:Y:S01]  /*3fe90*/  F2FP.F16.E5M2.UNPACK_B R61, R61.H1 ;  /* 0x0000003dff3d723e */ /* 0x008fe200030004ff */
[C---:B------:R-:W-:Y:S08]  /*3fea0*/  HMMA.16816.F32 R24, R28.reuse, R2, R24 ;  /* 0x000000021c18723c */ /* 0x040ff00000001818 */
[----:B----4-:R-:W-:Y:S01]  /*3feb0*/  HMMA.16816.F32 R4, R28, R60, R4 ;  /* 0x0000003c1c04723c */ /* 0x010fe20000001804 */
[----:B------:R-:W-:-:S02]  /*3fec0*/  F2FP.F16.E5M2.UNPACK_B R58, R58.H1 ;  /* 0x0000003aff3a723e */ /* 0x000fc400030004ff */
[----:B------:R-:W-:-:S08]  /*3fed0*/  F2FP.F16.E5M2.UNPACK_B R59, R59.H1 ;  /* 0x0000003bff3b723e */ /* 0x000fd000030004ff */
[----:B------:R-:W-:Y:S04]  /*3fee0*/  STL.64 [R1+0x1c0], R24 ;  /* 0x0001c01801007387 */ /* 0x000fe80000100a00 */
[----:B------:R-:W-:Y:S04]  /*3fef0*/  STL.64 [R1+0x1c8], R26 ;  /* 0x0001c81a01007387 */ /* 0x000fe80000100a00 */
[----:B------:R-:W-:Y:S04]  /*3ff00*/  STL.64 [R1+0x1e0], R4 ;  /* 0x0001e00401007387 */ /* 0x000fe80000100a00 */
        /* <DEDUP_REMOVED lines=9> */
[----:B------:R-:W-:Y:S04]  /*3ffa0*/  STL.64 [R1+0x32a8], R58 ;  /* 0x0032a83a01007387 */ /* 0x000fe80000100a00 */
[----:B------:R-:W-:-:S13]  /*3ffb0*/  STL.64 [R1+0x32a0], R56 ;  /* 0x0032a03801007387 */ /* 0x000fda0000100a00 */
[----:B------:R-:W-:Y:S04]  /*3ffc0*/  STL.64 [R1+0x220], R4 ;  /* 0x0002200401007387 */ /* 0x000fe80000100a00 */
[----:B------:R0:W-:Y:S02]  /*3ffd0*/  STL.64 [R1+0x228], R6 ;  /* 0x0002280601007387 */ /* 0x0001e40000100a00 */
[----:B0-----:R-:W-:Y:S01]  /*3ffe0*/  HMMA.16816.F32 R4, R28, R54, R12 ;  /* 0x000000361c04723c */ /* 0x001fe2000000180c */
[----:B------:R-:W-:Y:S02]  /*3fff0*/  F2FP.F16.E5M2.UNPACK_B R52, R52.H1 ;  /* 0x00000034ff34723e */ /* 0x000fe400030004ff */
        /* <DEDUP_REMOVED lines=21> */
[----:B------:R0:W-:Y:S04]  /*40150*/  STL.64 [R1+0x2a8], R6 ;  /* 0x0002a80601007387 */ /* 0x0001e80000100a00 */
[----:B------:R-:W2:Y:S01]  /*40160*/  LDL.LU R12, [R1+0x3e0] ;  /* 0x0003e000010c7983 */ /* 0x000ea20000300800 */
[----:B0-----:R-:W-:-:S15]  /*40170*/  HMMA.16816.F32 R4, R28, R46, R40 ;  /* 0x0000002e1c04723c */ /* 0x001fde0000001828 */
[----:B------:R-:W-:-:S04]  /*40180*/  NOP ;  /* 0x0000000000007918 */ /* 0x000fc80000000000 */
[----:B------:R-:W-:Y:S04]  /*40190*/  STL.64 [R1+0x2c0], R4 ;  /* 0x0002c00401007387 */ /* 0x000fe80000100a00 */
[----:B------:R-:W-:Y:S04]  /*401a0*/  STL.64 [R1+0x2c8], R6 ;  /* 0x0002c80601007387 */ /* 0x000fe80000100a00 */
[----:B------:R-:W2:Y:S04]  /*401b0*/  LDL.LU R13, [R1+0x3e4] ;  /* 0x0003e400010d7983 */ /* 0x000ea80000300800 */
[----:B------:R-:W3:Y:S04]  /*401c0*/  LDL.LU R14, [R1+0x3e8] ;  /* 0x0003e800010e7983 */ /* 0x000ee80000300800 */
[----:B------:R-:W3:Y:S01]  /*401d0*/  LDL.LU R15, [R1+0x3ec] ;  /* 0x0003ec00010f7983 */ /* 0x000ee20000300800 */
[----:B------:R-:W-:-:S03]  /*401e0*/  F2FP.F16.E5M2.UNPACK_B R44, R45.H1 ;  /* 0x0000002dff2c723e */ /* 0x000fc600030004ff */
[----:B---3--:R-:W-:Y:S04]  /*401f0*/  STL.64 [R1+0x32d0], R14 ;  /* 0x0032d00e01007387 */ /* 0x008fe80000100a00 */
[----:B--2---:R0:W-:Y:S04]  /*40200*/  STL.64 [R1+0x32c8], R12 ;  /* 0x0032c80c01007387 */ /* 0x0041e80000100a00 */
[----:B------:R-:W2:Y:S04]  /*40210*/  LDL.LU R8, [R1+0x3c0] ;  /* 0x0003c00001087983 */ /* 0x000ea80000300800 */
[----:B------:R-:W2:Y:S04]  /*40220*/  LDL.LU R9, [R1+0x3c4] ;  /* 0x0003c40001097983 */ /* 0x000ea80000300800 */
[----:B------:R-:W2:Y:S04]  /*40230*/  LDL.LU R10, [R1+0x3c8] ;  /* 0x0003c800010a7983 */ /* 0x000ea80000300800 */
[----:B------:R-:W2:Y:S04]  /*40240*/  LDL.LU R11, [R1+0x3cc] ;  /* 0x0003cc00010b7983 */ /* 0x000ea80000300800 */
[----:B------:R-:W3:Y:S04]  /*40250*/  LDL.LU R24, [R1+0x380] ;  /* 0x0003800001187983 */ /* 0x000ee80000300800 */
[----:B------:R-:W3:Y:S04]  /*40260*/  LDL.LU R25, [R1+0x384] ;  /* 0x0003840001197983 */ /* 0x000ee80000300800 */
[----:B------:R-:W3:Y:S04]  /*40270*/  LDL.LU R26, [R1+0x388] ;  /* 0x00038800011a7983 */ /* 0x000ee80000300800 */
[----:B------:R-:W3:Y:S04]  /*40280*/  LDL.LU R27, [R1+0x38c] ;  /* 0x00038c00011b7983 */ /* 0x000ee80000300800 */
[----:B------:R-:W4:Y:S04]  /*40290*/  LDL.LU R52, [R1+0x340] ;  /* 0x0003400001347983 */ /* 0x000f280000300800 */
[----:B------:R-:W4:Y:S04]  /*402a0*/  LDL.LU R53, [R1+0x344] ;  /* 0x0003440001357983 */ /* 0x000f280000300800 */
[----:B------:R-:W4:Y:S04]  /*402b0*/  LDL.LU R54, [R1+0x348] ;  /* 0x0003480001367983 */ /* 0x000f280000300800 */
[----:B------:R-:W4:Y:S04]  /*402c0*/  LDL.LU R55, [R1+0x34c] ;  /* 0x00034c0001377983 */ /* 0x000f280000300800 */
[----:B------:R-:W2:Y:S04]  /*402d0*/  LDL.LU R45, [R1+0x94] ;  /* 0x00009400012d7983 */ /* 0x000ea80000300800 */
[----:B------:R-:W3:Y:S04]  /*402e0*/  LDL.LU R42, [R1+0x98] ;  /* 0x00009800012a7983 */ /* 0x000ee80000300800 */
[----:B0-----:R-:W3:Y:S04]  /*402f0*/  LDL.LU R12, [R1+0x2e0] ;  /* 0x0002e000010c7983 */ /* 0x001ee80000300800 */
[----:B------:R-:W3:Y:S04]  /*40300*/  LDL.LU R13, [R1+0x2e4] ;  /* 0x0002e400010d7983 */ /* 0x000ee80000300800 */
[----:B------:R-:W3:Y:S04]  /*40310*/  LDL.LU R14, [R1+0x2e8] ;  /* 0x0002e800010e7983 */ /* 0x000ee80000300800 */
        /* <DEDUP_REMOVED lines=29> */
[----:B--2---:R-:W-:-:S07]  /*404f0*/  F2FP.F16.E5M2.UNPACK_B R45, R45.H1 ;  /* 0x0000002dff2d723e */ /* 0x004fce00030004ff */
[----:B---3--:R-:W-:-:S15]  /*40500*/  HMMA.16816.F32 R12, R28, R44, R12 ;  /* 0x0000002c1c0c723c */ /* 0x008fde000000180c */
[----:B------:R-:W-:-:S04]  /*40510*/  NOP ;  /* 0x0000000000007918 */ /* 0x000fc80000000000 */
[----:B------:R-:W-:Y:S04]  /*40520*/  STL.64 [R1+0x2e0], R12 ;  /* 0x0002e00c01007387 */ /* 0x000fe80000100a00 */
[----:B------:R0:W-:Y:S04]  /*40530*/  STL.64 [R1+0x2e8], R14 ;  /* 0x0002e80e01007387 */ /* 0x0001e80000100a00 */
[----:B0-----:R-:W2:Y:S04]  /*40540*/  LDL.LU.64 R14, [R1+0x32d0] ;  /* 0x0032d000010e7983 */ /* 0x001ea80000300a00 */
[----:B------:R-:W2:Y:S04]  /*40550*/  LDL.LU.64 R12, [R1+0x32c8] ;  /* 0x0032c800010c7983 */ /* 0x000ea80000300a00 */
[----:B------:R-:W-:Y:S04]  /*40560*/  STL.64 [R1+0x3248], R46 ;  /* 0x0032482e01007387 */ /* 0x000fe80000100a00 */
[----:B------:R0:W-:Y:S04]  /*40570*/  STL.64 [R1+0x3240], R44 ;  /* 0x0032402c01007387 */ /* 0x0001e80000100a00 */
[----:B0-----:R-:W3:Y:S04]  /*40580*/  LDL.LU R44, [R1+0x300] ;  /* 0x00030000012c7983 */ /* 0x001ee80000300800 */
[----:B------:R-:W3:Y:S04]  /*40590*/  LDL.LU R45, [R1+0x304] ;  /* 0x00030400012d7983 */ /* 0x000ee80000300800 */
[----:B------:R-:W3:Y:S04]  /*405a0*/  LDL.LU R46, [R1+0x308] ;  /* 0x00030800012e7983 */ /* 0x000ee80000300800 */
[----:B------:R-:W3:Y:S01]  /*405b0*/  LDL.LU R47, [R1+0x30c] ;  /* 0x00030c00012f7983 */ /* 0x000ee20000300800 */
[----:B------:R-:W-:-:S02]  /*405c0*/  F2FP.F16.E5M2.UNPACK_B R42, R42.H1 ;  /* 0x0000002aff2a723e */ /* 0x000fc400030004ff */
[----:B----4-:R-:W-:Y:S02]  /*405d0*/  F2FP.F16.E5M2.UNPACK_B R43, R43.H1 ;  /* 0x0000002bff2b723e */ /* 0x010fe400030004ff */
[----:B------:R-:W-:Y:S02]  /*405e0*/  F2FP.F16.E5M2.UNPACK_B R40, R40.H1 ;  /* 0x00000028ff28723e */ /* 0x000fe400030004ff */
[----:B------:R-:W-:Y:S02]  /*405f0*/  F2FP.F16.E5M2.UNPACK_B R41, R41.H1 ;  /* 0x00000029ff29723e */ /* 0x000fe400030004ff */
[----:B------:R-:W-:Y:S02]  /*40600*/  F2FP.F16.E5M2.UNPACK_B R38, R38.H1 ;  /* 0x00000026ff26723e */ /* 0x000fe400030004ff */
[----:B------:R-:W-:Y:S02]  /*40610*/  F2FP.F16.E5M2.UNPACK_B R39, R39.H1 ;  /* 0x00000027ff27723e */ /* 0x000fe400030004ff */
[----:B------:R-:W-:-:S02]  /*40620*/  F2FP.F16.E5M2.UNPACK_B R36, R36.H1 ;  /* 0x00000024ff24723e */ /* 0x000fc400030004ff */
[----:B------:R-:W-:Y:S02]  /*40630*/  F2FP.F16.E5M2.UNPACK_B R37, R37.H1 ;  /* 0x00000025ff25723e */ /* 0x000fe400030004ff */
[----:B------:R-:W-:Y:S02]  /*40640*/  F2FP.F16.E5M2.UNPACK_B R34, R34.H1 ;  /* 0x00000022ff22723e */ /* 0x000fe400030004ff */
[----:B------:R-:W-:Y:S02]  /*40650*/  F2FP.F16.E5M2.UNPACK_B R35, R35.H1 ;  /* 0x00000023ff23723e */ /* 0x000fe400030004ff */
[----:B------:R-:W-:Y:S02]  /*40660*/  F2FP.F16.E5M2.UNPACK_B R2, R23.H1 ;  /* 0x00000017ff02723e */ /* 0x000fe400030004ff */
[----:B------:R-:W-:-:S03]  /*40670*/  F2FP.F16.E5M2.UNPACK_B R3, R20.H1 ;  /* 0x00000014ff03723e */ /* 0x000fc600030004ff */
[C---:B------:R-:W-:Y:S08]  /*40680*/  HMMA.16816.F32 R24, R28.reuse, R34, R24 ;  /* 0x000000221c18723c */ /* 0x040ff00000001818 */
[----:B------:R-:W-:Y:S01]  /*40690*/  HMMA.16816.F32 R16, R28, R2, R16 ;  /* 0x000000021c10723c */ /* 0x000fe20000001810 */
[----:B------:R-:W-:Y:S02]  /*406a0*/  F2FP.F16.E5M2.UNPACK_B R4, R21.H1 ;  /* 0x00000015ff04723e */ /* 0x000fe400030004ff */
[----:B------:R-:W-:-:S02]  /*406b0*/  F2FP.F16.E5M2.UNPACK_B R5, R6.H1 ;  /* 0x00000006ff05723e */ /* 0x000fc400030004ff */
[----:B------:R-:W-:Y:S02]  /*406c0*/  F2FP.F16.E5M2.UNPACK_B R6, R7.H1 ;  /* 0x00000007ff06723e */ /* 0x000fe400030004ff */
[----:B------:R-:W-:Y:S01]  /*406d0*/  F2FP.F16.E5M2.UNPACK_B R7, R32.H1 ;  /* 0x00000020ff07723e */ /* 0x000fe200030004ff */
[----:B---3--:R-:W-:-:S15]  /*406e0*/  HMMA.16816.F32 R44, R28, R42, R44 ;  /* 0x0000002a1c2c723c */ /* 0x008fde000000182c */
        /* <DEDUP_REMOVED lines=8> */
[----:B------:R-:W-:Y:S04]  /*40770*/  STL.64 [R1+0x328], R46 ;  /* 0x0003282e01007387 */ /* 0x000fe80000100a00 */
[----:B------:R-:W-:Y:S04]  /*40780*/  STL.64 [R1+0x340], R40 ;  /* 0x0003402801007387 */ /* 0x000fe80000100a00 */
[----:B------:R0:W-:Y:S02]  /*40790*/  STL.64 [R1+0x348], R42 ;  /* 0x0003482a01007387 */ /* 0x0001e40000100a00 */
[C---:B0-----:R-:W-:Y:S02]  /*407a0*/  HMMA.16816.F32 R40, R28.reuse, R36, R56 ;  /* 0x000000241c28723c */ /* 0x041fe40000001838 */
[----:B------:R-:W-:Y:S04]  /*407b0*/  STL.64 [R1+0x3238], R38 ;  /* 0x0032382601007387 */ /* 0x000fe80000100a00 */
[----:B------:R-:W-:Y:S02]  /*407c0*/  STL.64 [R1+0x3230], R36 ;  /* 0x0032302401007387 */ /* 0x000fe40000100a00 */
[C---:B--2---:R-:W-:Y:S11]  /*407d0*/  HMMA.16816.F32 R12, R28.reuse, R6, R12 ;  /* 0x000000061c0c723c */ /* 0x044ff6000000180c */
[----:B------:R-:W-:Y:S04]  /*407e0*/  STL.64 [R1+0x360], R40 ;  /* 0x0003602801007387 */ /* 0x000fe80000100a00 */
[----:B------:R-:W-:Y:S04]  /*407f0*/  STL.64 [R1+0x368], R42 ;  /* 0x0003682a01007387 */ /* 0x000fe80000100a00 */
[----:B------:R-:W-:Y:S04]  /*40800*/  STL.64 [R1+0x380], R24 ;  /* 0x0003801801007387 */ /* 0x000fe80000100a00 */
[----:B------:R-:W-:Y:S04]  /*40810*/  STL.64 [R1+0x388], R26 ;  /* 0x0003881a01007387 */ /* 0x000fe80000100a00 */
[----:B------:R-:W-:Y:S04]  /*40820*/  STL.64 [R1+0x3a0], R16 ;  /* 0x0003a01001007387 */ /* 0x000fe80000100a00 */
[----:B------:R0:W-:Y:S02]  /*40830*/  STL.64 [R1+0x3a8], R18 ;  /* 0x0003a81201007387 */ /* 0x0001e40000100a00 */
[----:B0-----:R-:W-:-:S15]  /*40840*/  HMMA.16816.F32 R16, R28, R4, R8 ;  /* 0x000000041c10723c */ /* 0x001fde0000001808 */
[----:B------:R-:W-:-:S04]  /*40850*/  NOP ;  /* 0x0000000000007918 */ /* 0x000fc80000000000 */
[----:B------:R-:W-:Y:S04]  /*40860*/  STL.64 [R1+0x3c0], R16 ;  /* 0x0003c01001007387 */ /* 0x000fe80000100a00 */
[----:B------:R-:W-:Y:S04]  /*40870*/  STL.64 [R1+0x3c8], R18 ;  /* 0x0003c81201007387 */ /* 0x000fe80000100a00 */
[----:B------:R-:W2:Y:S04]  /*40880*/  LDL.LU R52, [R1+0x4b0] ;  /* 0x0004b00001347983 */ /* 0x000ea80000300800 */
[----:B------:R0:W-:Y:S04]  /*40890*/  STL.64 [R1+0x3e0], R12 ;  /* 0x0003e00c01007387 */ /* 0x0001e80000100a00 */
[----:B------:R1:W-:Y:S04]  /*408a0*/  STL.64 [R1+0x3e8], R14 ;  /* 0x0003e80e01007387 */ /* 0x0003e80000100a00 */
        /* <DEDUP_REMOVED lines=12> */
[----:B------:R-:W2:Y:S04]  /*40970*/  LDL.LU R25, [R1+0x404] ;  /* 0x0004040001197983 */ /* 0x000ea80000300800 */
[----:B------:R-:W2:Y:S04]  /*40980*/  LDL.LU R26, [R1+0x408] ;  /* 0x00040800011a7983 */ /* 0x000ea80000300800 */
[----:B------:R-:W2:Y:S04]  /*40990*/  LDL.LU R27, [R1+0x40c] ;  /* 0x00040c00011b7983 */ /* 0x000ea80000300800 */
[----:B------:R-:W2:Y:S04]  /*409a0*/  LDL.LU R9, [R1+0xec] ;  /* 0x0000ec0001097983 */ /* 0x000ea80000300800 */
[----:B------:R-:W3:Y:S04]  /*409b0*/  LDL.LU R10, [R1+0x100] ;  /* 0x00010000010a7983 */ /* 0x000ee80000300800 */
[----:B------:R-:W4:Y:S04]  /*409c0*/  LDL.LU R11, [R1+0x104] ;  /* 0x00010400010b7983 */ /* 0x000f280000300800 */
[----:B0-----:R-:W4:Y:S04]  /*409d0*/  LDL.LU R12, [R1+0x108] ;  /* 0x00010800010c7983 */ /* 0x001f280000300800 */
[----:B------:R-:W4:Y:S04]  /*409e0*/  LDL.LU R13, [R1+0x10c] ;  /* 0x00010c00010d7983 */ /* 0x000f280000300800 */
[----:B-1----:R-:W4:Y:S04]  /*409f0*/  LDL.LU R14, [R1+0x120] ;  /* 0x00012000010e7983 */ /* 0x002f280000300800 */
        /* <DEDUP_REMOVED lines=16> */
[----:B------:R-:W-:-:S03]  /*40b00*/  F2FP.F16.E5M2.UNPACK_B R8, R33.H1 ;  /* 0x00000021ff08723e */ /* 0x000fc600030004ff */
        /* <DEDUP_REMOVED lines=8> */
[----:B0-----:R-:W4:Y:S04]  /*40b90*/  LDL.LU R4, [R1+0x420] ;  /* 0x0004200001047983 */ /* 0x001f280000300800 */
[----:B------:R-:W4:Y:S04]  /*40ba0*/  LDL.LU R5, [R1+0x424] ;  /* 0x0004240001057983 */ /* 0x000f280000300800 */
[----:B------:R-:W4:Y:S04]  /*40bb0*/  LDL.LU R6, [R1+0x428] ;  /* 0x0004280001067983 */ /* 0x000f280000300800 */
[----:B------:R-:W4:Y:S01]  /*40bc0*/  LDL.LU R7, [R1+0x42c] ;  /* 0x00042c0001077983 */ /* 0x000f220000300800 */
[----:B--2---:R-:W-:-:S02]  /*40bd0*/  F2FP.F16.E5M2.UNPACK_B R9, R9.H1 ;  /* 0x00000009ff09723e */ /* 0x004fc400030004ff */
[----:B---3--:R-:W-:Y:S02]  /*40be0*/  F2FP.F16.E5M2.UNPACK_B R10, R10.H1 ;  /* 0x0000000aff0a723e */ /* 0x008fe400030004ff */
[----:B----4-:R-:W-:-:S03]  /*40bf0*/  F2FP.F16.E5M2.UNPACK_B R11, R11.H1 ;  /* 0x0000000bff0b723e */ /* 0x010fc600030004ff */
[----:B------:R-:W-:Y:S01]  /*40c00*/  HMMA.16816.F32 R24, R28, R8, R24 ;  /* 0x000000081c18723c */ /* 0x000fe20000001818 */
[----:B------:R-:W-:Y:S02]  /*40c10*/  F2FP.F16.E5M2.UNPACK_B R12, R12.H1 ;  /* 0x0000000cff0c723e */ /* 0x000fe400030004ff */
[----:B------:R-:W-:-:S15]  /*40c20*/  F2FP.F16.E5M2.UNPACK_B R13, R13.H1 ;  /* 0x0000000dff0d723e */ /* 0x000fde00030004ff */
[----:B------:R-:W-:Y:S01]  /*40c30*/  NOP ;  /* 0x0000000000007918 */ /* 0x000fe20000000000 */
[----:B------:R0:W-:Y:S04]  /*40c40*/  STL.64 [R1+0x400], R24 ;  /* 0x0004001801007387 */ /* 0x0001e80000100a00 */
[----:B------:R-:W-:Y:S04]  /*40c50*/  STL.64 [R1+0x408], R26 ;  /* 0x0004081a01007387 */ /* 0x000fe80000100a00 */
[----:B0-----:R-:W2:Y:S01]  /*40c60*/  LDL.LU R25, [R1+0x32c0] ;  /* 0x0032c00001197983 */ /* 0x001ea20000300800 */
[----:B------:R-:W-:Y:S03]  /*40c70*/  HMMA.16816.F32 R4, R28, R10, R4 ;  /* 0x0000000a1c04723c */ /* 0x000fe60000001804 */
[----:B------:R-:W-:Y:S01]  /*40c80*/  STL [R1+0x3218], R11 ;  /* 0x0032180b01007387 */ /* 0x000fe20000100800 */
[----:B------:R-:W-:-:S02]  /*40c90*/  F2FP.F16.E5M2.UNPACK_B R14, R14.H1 ;  /* 0x0000000eff0e723e */ /* 0x000fc400030004ff */
[----:B------:R-:W-:-:S13]  /*40ca0*/  F2FP.F16.E5M2.UNPACK_B R15, R15.H1 ;  /* 0x0000000fff0f723e */ /* 0x000fda00030004ff */
[----:B------:R-:W-:Y:S04]  /*40cb0*/  STL.64 [R1+0x420], R4 ;  /* 0x0004200401007387 */ /* 0x000fe80000100a00 */
[----:B------:R0:W-:Y:S02]  /*40cc0*/  STL.64 [R1+0x428], R6 ;  /* 0x0004280601007387 */ /* 0x0001e40000100a00 */
[----:B0-----:R-:W-:Y:S01]  /*40cd0*/  HMMA.16816.F32 R4, R28, R12, R36 ;  /* 0x0000000c1c04723c */ /* 0x001fe20000001824 */
[----:B------:R-:W-:Y:S02]  /*40ce0*/  F2FP.F16.E5M2.UNPACK_B R16, R16.H1 ;  /* 0x00000010ff10723e */ /* 0x000fe400030004ff */
[----:B------:R-:W-:-:S15]  /*40cf0*/  F2FP.F16.E5M2.UNPACK_B R17, R17.H1 ;  /* 0x00000011ff11723e */ /* 0x000fde00030004ff */
[----:B------:R-:W-:Y:S01]  /*40d00*/  NOP ;  /* 0x0000000000007918 */ /* 0x000fe20000000000 */
[----:B------:R-:W-:Y:S04]  /*40d10*/  STL.64 [R1+0x440], R4 ;  /* 0x0004400401007387 */ /* 0x000fe80000100a00 */
[----:B------:R0:W-:Y:S02]  /*40d20*/  STL.64 [R1+0x448], R6 ;  /* 0x0004480601007387 */ /* 0x0001e40000100a00 */
[----:B0-----:R-:W-:Y:S02]  /*40d30*/  HMMA.16816.F32 R4, R28, R14, R40 ;  /* 0x0000000e1c04723c */ /* 0x001fe40000001828 */
[----:B------:R-:W-:Y:S04]  /*40d40*/  STL.64 [R1+0x3210], R14 ;  /* 0x0032100e01007387 */ /* 0x000fe80000100a00 */
[----:B------:R-:W-:Y:S01]  /*40d50*/  STL.64 [R1+0x3208], R12 ;  /* 0x0032080c01007387 */ /* 0x000fe20000100a00 */
[----:B------:R-:W-:-:S12]  /*40d60*/  F2FP.F16.E5M2.UNPACK_B R18, R18.H1 ;  /* 0x00000012ff12723e */ /* 0x000fd800030004ff */
        /* <DEDUP_REMOVED lines=15> */
[----:B------:R-:W-:-:S15]  /*40e60*/  F2FP.F16.E5M2.UNPACK_B R23, R32.H1 ;  /* 0x00000020ff17723e */ /* 0x000fde00030004ff */
[----:B------:R-:W-:-:S03]  /*40e70*/  NOP ;  /* 0x0000000000007918 */ /* 0x000fc60000000000 */
[----:B------:R-:W-:Y:S04]  /*40e80*/  STL.64 [R1+0x4b0], R4 ;  /* 0x0004b00401007387 */ /* 0x000fe80000100a00 */
[----:B------:R0:W-:Y:S04]  /*40e90*/  STL.64 [R1+0x4b8], R6 ;  /* 0x0004b80601007387 */ /* 0x0001e80000100a00 */
[----:B------:R-:W3:Y:S01]  /*40ea0*/  LDL.LU R52, [R1+0x10f0] ;  /* 0x0010f00001347983 */ /* 0x000ee20000300800 */
[----:B0-----:R-:W-:-:S15]  /*40eb0*/  HMMA.16816.F32 R4, R28, R22, R56 ;  /* 0x000000161c04723c */ /* 0x001fde0000001838 */
[----:B------:R-:W-:-:S04]  /*40ec0*/  NOP ;  /* 0x0000000000007918 */ /* 0x000fc80000000000 */
[----:B------:R-:W-:Y:S04]  /*40ed0*/  STL.64 [R1+0x4d0], R4 ;  /* 0x0004d00401007387 */ /* 0x000fe80000100a00 */
[----:B------:R-:W-:Y:S04]  /*40ee0*/  STL.64 [R1+0x4d8], R6 ;  /* 0x0004d80601007387 */ /* 0x000fe80000100a00 */
[----:B------:R-:W3:Y:S04]  /*40ef0*/  LDL.LU R53, [R1+0x10f4] ;  /* 0x0010f40001357983 */ /* 0x000ee80000300800 */
[----:B------:R-:W4:Y:S04]  /*40f00*/  LDL.LU R54, [R1+0x10f8] ;  /* 0x0010f80001367983 */ /* 0x000f280000300800 */
[----:B------:R-:W4:Y:S01]  /*40f10*/  LDL.LU R55, [R1+0x10fc] ;  /* 0x0010fc0001377983 */ /* 0x000f220000300800 */
[----:B--2---:R-:W-:-:S03]  /*40f20*/  IMAD.MOV.U32 R56, RZ, RZ, R25 ;  /* 0x000000ffff387224 */ /* 0x004fc600078e0019 */
[----:B----4-:R-:W-:Y:S04]  /*40f30*/  STL.64 [R1+0x32b8], R54 ;  /* 0x0032b83601007387 */ /* 0x010fe80000100a00 */
[----:B---3--:R0:W-:Y:S04]  /*40f40*/  STL.64 [R1+0x32b0], R52 ;  /* 0x0032b03401007387 */ /* 0x0081e80000100a00 */
[----:B0-----:R-:W2:Y:S04]  /*40f50*/  LDL.LU R52, [R1+0x4f0] ;  /* 0x0004f00001347983 */ /* 0x001ea80000300800 */
[----:B------:R-:W2:Y:S04]  /*40f60*/  LDL.LU R53, [R1+0x4f4] ;  /* 0x0004f40001357983 */ /* 0x000ea80000300800 */
[----:B------:R-:W2:Y:S04]  /*40f70*/  LDL.LU R54, [R1+0x4f8] ;  /* 0x0004f80001367983 */ /* 0x000ea80000300800 */
[----:B------:R-:W2:Y:S04]  /*40f80*/  LDL.LU R55, [R1+0x4fc] ;  /* 0x0004fc0001377983 */ /* 0x000ea80000300800 */
[----:B------:R-:W3:Y:S04]  /*40f90*/  LDL.LU R25, [R1+0x18c] ;  /* 0x00018c0001197983 */ /* 0x000ee80000300800 */
        /* <DEDUP_REMOVED lines=22> */
[----:B------:R-:W4:Y:S04]  /*41100*/  LDL.64 R44, [R1+0x18] ;  /* 0x00001800012c7983 */ /* 0x000f280000100a00 */
        /* <DEDUP_REMOVED lines=9> */
[----:B------:R-:W4:Y:S04]  /*411a0*/  LDL.64 R58, [R1] ;  /* 0x00000000013a7983 */ /* 0x000f280000100a00 */
[----:B------:R-:W-:Y:S04]  /*411b0*/  STL.64 [R1+0x31d0], R22 ;  /* 0x0031d01601007387 */ /* 0x000fe80000100a00 */
[----:B------:R0:W-:Y:S04]  /*411c0*/  STL.64 [R1+0x31c8], R20 ;  /* 0x0031c81401007387 */ /* 0x0001e80000100a00 */
[----:B0-----:R-:W4:Y:S04]  /*411d0*/  LDL.LU R20, [R1+0x580] ;  /* 0x0005800001147983 */ /* 0x001f280000300800 */
[----:B------:R-:W4:Y:S04]  /*411e0*/  LDL.LU R21, [R1+0x584] ;  /* 0x0005840001157983 */ /* 0x000f280000300800 */
[----:B------:R-:W4:Y:S04]  /*411f0*/  LDL.LU R22, [R1+0x588] ;  /* 0x0005880001167983 */ /* 0x000f280000300800 */
[----:B------:R-:W4:Y:S01]  /*41200*/  LDL.LU R23, [R1+0x58c] ;  /* 0x00058c0001177983 */ /* 0x000f220000300800 */
[----:B---3--:R-:W-:-:S07]  /*41210*/  F2FP.F16.E5M2.UNPACK_B R25, R25.H1 ;  /* 0x00000019ff19723e */ /* 0x008fce00030004ff */
[----:B--2---:R-:W-:-:S15]  /*41220*/  HMMA.16816.F32 R52, R28, R24, R52 ;  /* 0x000000181c34723c */ /* 0x004fde0000001834 */
[----:B------:R-:W-:-:S04]  /*41230*/  NOP ;  /* 0x0000000000007918 */ /* 0x000fc80000000000 */
[----:B------:R-:W-:Y:S04]  /*41240*/  STL.64 [R1+0x4f0], R52 ;  /* 0x0004f03401007387 */ /* 0x000fe80000100a00 */
[----:B------:R0:W-:Y:S04]  /*41250*/  STL.64 [R1+0x4f8], R54 ;  /* 0x0004f83601007387 */ /* 0x0001e80000100a00 */
[----:B0-----:R-:W2:Y:S04]  /*41260*/  LDL.LU.64 R54, [R1+0x32b8] ;  /* 0x0032b80001367983 */ /* 0x001ea80000300a00 */
[----:B------:R-:W2:Y:S01]  /*41270*/  LDL.LU.64 R52, [R1+0x32b0] ;  /* 0x0032b00001347983 */ /* 0x000ea20000300a00 */
[----:B----4-:R-:W-:-:S02]  /*41280*/  F2FP.F16.E5M2.UNPACK_B R26, R26.H1 ;  /* 0x0000001aff1a723e */ /* 0x010fc400030004ff */
[----:B------:R-:W-:Y:S02]  /*41290*/  F2FP.F16.E5M2.UNPACK_B R27, R27.H1 ;  /* 0x0000001bff1b723e */ /* 0x000fe400030004ff */
[----:B------:R-:W-:Y:S02]  /*412a0*/  F2FP.F16.E5M2.UNPACK_B R32, R32.H1 ;  /* 0x00000020ff20723e */ /* 0x000fe400030004ff */
[----:B------:R-:W-:Y:S01]  /*412b0*/  F2FP.F16.E5M2.UNPACK_B R33, R33.H1 ;  /* 0x00000021ff21723e */ /* 0x000fe200030004ff */
[----:B------:R-:W-:Y:S02]  /*412c0*/  IMAD R6, R6, 0x100, R18 ;  /* 0x0000010006067824 */ /* 0x000fe400078e0212 */
[----:B------:R-:W-:Y:S02]  /*412d0*/  IMAD R5, R5, 0x100, R19 ;  /* 0x0000010005057824 */ /* 0x000fe400078e0213 */
[----:B------:R-:W-:Y:S02]  /*412e0*/  IMAD R4, R4, 0x100, R11 ;  /* 0x0000010004047824 */ /* 0x000fe400078e020b */
[----:B------:R-:W-:Y:S01]  /*412f0*/  IMAD R0, R0, 0x100, R7 ;  /* 0x0000010000007824 */ /* 0x000fe200078e0207 */
[C---:B------:R-:W-:Y:S08]  /*41300*/  HMMA.16816.F32 R20, R28.reuse, R26, R20 ;  /* 0x0000001a1c14723c */ /* 0x040ff00000001814 */
[----:B------:R-:W-:Y:S01]  /*41310*/  HMMA.16816.F32 R12, R28, R32, R12 ;  /* 0x000000201c0c723c */ /* 0x000fe2000000180c */
[----:B------:R-:W-:-:S02]  /*41320*/  F2FP.F16.E5M2.UNPACK_B R28, R6 ;  /* 0x00000006ff1c723e */ /* 0x000fc400020004ff */
[----:B------:R-:W-:Y:S02]  /*41330*/  F2FP.F16.E5M2.UNPACK_B R29, R5 ;  /* 0x00000005ff1d723e */ /* 0x000fe400020004ff */
[----:B------:R-:W-:Y:S02]  /*41340*/  F2FP.F16.E5M2.UNPACK_B R30, R4 ;  /* 0x00000004ff1e723e */ /* 0x000fe400020004ff */
[----:B------:R-:W-:-:S07]  /*41350*/  F2FP.F16.E5M2.UNPACK_B R31, R0 ;  /* 0x00000000ff1f723e */ /* 0x000fce00020004ff */
[----:B------:R-:W-:Y:S01]  /*41360*/  HMMA.16816.F32 R4, R28, R44, R36 ;  /* 0x0000002c1c04723c */ /* 0x000fe20000001824 */
[----:B------:R-:W-:Y:S04]  /*41370*/  STL.64 [R1+0x31e0], R26 ;  /* 0x0031e01a01007387 */ /* 0x000fe80000100a00 */
[----:B------:R-:W-:Y:S01]  /*41380*/  STL.64 [R1+0x31d8], R24 ;  /* 0x0031d81801007387 */ /* 0x000fe20000100a00 */
[----:B------:R-:W-:-:S03]  /*41390*/  IMAD.MOV.U32 R11, RZ, RZ, R44 ;  /* 0x000000ffff0b7224 */ /* 0x000fc600078e002c */
        /* <DEDUP_REMOVED lines=8> */
[----:B------:R0:W-:Y:S02]  /*41420*/  STL.64 [R1+0x1128], R6 ;  /* 0x0011280601007387 */ /* 0x0001e40000100a00 */
[C---:B0-----:R-:W-:Y:S01]  /*41430*/  HMMA.16816.F32 R4, R28.reuse, R46, R40 ;  /* 0x0000002e1c04723c */ /* 0x041fe20000001828 */
[----:B------:R-:W-:Y:S01]  /*41440*/  IMAD.MOV.U32 R0, RZ, RZ, R47 ;  /* 0x000000ffff007224 */ /* 0x000fe200078e002f */
[----:B------:R0:W-:Y:S04]  /*41450*/  STL.64 [R1+0x3290], R8 ;  /* 0x0032900801007387 */ /* 0x0001e80000100a00 */
[----:B------:R1:W-:Y:S02]  /*41460*/  STL [R1+0x31c0], R0 ;  /* 0x0031c00001007387 */ /* 0x0003e40000100800 */
[C---:B0-----:R-:W-:Y:S11]  /*41470*/  HMMA.16816.F32 R8, R28.reuse, R56, R48 ;  /* 0x000000381c08723c */ /* 0x041ff60000001830 */
[----:B------:R-:W-:Y:S04]  /*41480*/  STL.64 [R1+0x1110], R4 ;  /* 0x0011100401007387 */ /* 0x000fe80000100a00 */
[----:B------:R2:W-:Y:S04]  /*41490*/  STL.64 [R1+0x1118], R6 ;  /* 0x0011180601007387 */ /* 0x0005e80000100a00 */
[----:B------:R0:W-:Y:S04]  /*414a0*/  STL.64 [R1+0x1100], R8 ;  /* 0x0011000801007387 */ /* 0x0001e80000100a00 */
[----:B------:R3:W-:Y:S04]  /*414b0*/  STL.64 [R1+0x1108], R10 ;  /* 0x0011080a01007387 */ /* 0x0007e80000100a00 */
[----:B------:R-:W4:Y:S01]  /*414c0*/  LDL.LU R16, [R1+0xff0] ;  /* 0x000ff00001107983 */ /* 0x000f220000300800 */
[----:B-1----:R-:W-:Y:S01]  /*414d0*/  IMAD.MOV.U32 R0, RZ, RZ, R59 ;  /* 0x000000ffff007224 */ /* 0x002fe200078e003b */
[----:B--2---:R-:W-:-:S15]  /*414e0*/  HMMA.16816.F32 R4, R28, R58, R52 ;  /* 0x0000003a1c04723c */ /* 0x004fde0000001834 */
[----:B------:R-:W-:-:S04]  /*414f0*/  NOP ;  /* 0x0000000000007918 */ /* 0x000fc80000000000 */
[----:B------:R1:W-:Y:S04]  /*41500*/  STL.64 [R1+0x10f0], R4 ;  /* 0x0010f00401007387 */ /* 0x0003e80000100a00 */
[----:B------:R2:W-:Y:S04]  /*41510*/  STL.64 [R1+0x10f8], R6 ;  /* 0x0010f80601007387 */ /* 0x0005e80000100a00 */
        /* <DEDUP_REMOVED lines=13> */
[----:B---3--:R-:W4:Y:S04]  /*415f0*/  LDL.LU R10, [R1+0x10d8] ;  /* 0x0010d800010a7983 */ /* 0x008f280000300800 */
[----:B------:R-:W4:Y:S04]  /*41600*/  LDL.LU R11, [R1+0x10dc] ;  /* 0x0010dc00010b7983 */ /* 0x000f280000300800 */
        /* <DEDUP_REMOVED lines=17> */
[----:B------:R-:W4:Y:S04]  /*41720*/  LDL.LU R5, [R1+0x1094] ;  /* 0x0010940001057983 */ /* 0x000f280000300800 */
[----:B--2---:R-:W2:Y:S04]  /*41730*/  LDL.LU R6, [R1+0x1098] ;  /* 0x0010980001067983 */ /* 0x004ea80000300800 */
        /* <DEDUP_REMOVED lines=17> */
[----:B---3--:R-:W-:-:S15]  /*41850*/  HMMA.16816.F32 R56, R28, R60, R56 ;  /* 0x0000003c1c38723c */ /* 0x008fde0000001838 */
[----:B------:R-:W-:-:S04]  /*41860*/  NOP ;  /* 0x0000000000007918 */ /* 0x000fc80000000000 */
[----:B------:R-:W-:Y:S04]  /*41870*/  STL.64 [R1+0x10e0], R56 ;  /* 0x0010e03801007387 */ /* 0x000fe80000100a00 */
[----:B------:R0:W-:Y:S04]  /*41880*/  STL.64 [R1+0x10e8], R58 ;  /* 0x0010e83a01007387 */ /* 0x0001e80000100a00 */
[----:B0-----:R-:W4:Y:S04]  /*41890*/  LDL.LU.64 R58, [R1+0x32a8] ;  /* 0x0032a800013a7983 */ /* 0x001f280000300a00 */
[----:B------:R-:W3:Y:S01]  /*418a0*/  LDL.LU.64 R56, [R1+0x32a0] ;  /* 0x0032a00001387983 */ /* 0x000ee20000300a00 */
[C---:B----4-:R-:W-:Y:S08]  /*418b0*/  HMMA.16816.F32 R8, R28.reuse, R58, R8 ;  /* 0x0000003a1c08723c */ /* 0x050ff00000001808 */
[C---:B---3--:R-:W-:Y:S11]  /*418c0*/  HMMA.16816.F32 R52, R28.reuse, R56, R52 ;  /* 0x000000381c34723c */ /* 0x048ff60000001834 */
[----:B------:R-:W-:Y:S04]  /*418d0*/  STL.64 [R1+0x10d0], R8 ;  /* 0x0010d00801007387 */ /* 0x000fe80000100a00 */
[----:B------:R0:W-:Y:S04]  /*418e0*/  STL.64 [R1+0x10d8], R10 ;  /* 0x0010d80a01007387 */ /* 0x0001e80000100a00 */
[----:B0-----:R-:W3:Y:S04]  /*418f0*/  LDL.LU.64 R10, [R1+0x3298] ;  /* 0x00329800010a7983 */ /* 0x001ee80000300a00 */
[----:B------:R-:W4:Y:S04]  /*41900*/  LDL.LU.64 R8, [R1+0x3290] ;  /* 0x0032900001087983 */ /* 0x000f280000300a00 */
[----:B------:R-:W-:Y:S04]  /*41910*/  STL.64 [R1+0x10c0], R52 ;  /* 0x0010c03401007387 */ /* 0x000fe80000100a00 */
[----:B------:R0:W-:Y:S04]  /*41920*/  STL.64 [R1+0x10c8], R54 ;  /* 0x0010c83601007387 */ /* 0x0001e80000100a00 */
[----:B0-----:R-:W2:Y:S04]  /*41930*/  LDL.LU.64 R54, [R1+0x3288] ;  /* 0x0032880001367983 */ /* 0x001ea80000300a00 */
[----:B------:R-:W3:Y:S04]  /*41940*/  LDL.LU.64 R52, [R1+0x3280] ;  /* 0x0032800001347983 */ /* 0x000ee80000300a00 */
[----:B------:R-:W-:Y:S04]  /*41950*/  STL.64 [R1+0x3168], R58 ;  /* 0x0031683a01007387 */ /* 0x000fe80000100a00 */
[----:B------:R0:W-:Y:S04]  /*41960*/  STL.64 [R1+0x3160], R56 ;  /* 0x0031603801007387 */ /* 0x0001e80000100a00 */
[----:B0-----:R-:W4:Y:S04]  /*41970*/  LDL.LU R56, [R1+0x1020] ;  /* 0x0010200001387983 */ /* 0x001f280000300800 */
[----:B------:R-:W4:Y:S04]  /*41980*/  LDL.LU R57, [R1+0x1024] ;  /* 0x0010240001397983 */ /* 0x000f280000300800 */
[----:B------:R-:W4:Y:S04]  /*41990*/  LDL.LU R58, [R1+0x1028] ;  /* 0x00102800013a7983 */ /* 0x000f280000300800 */
[----:B------:R-:W4:Y:S01]  /*419a0*/  LDL.LU R59, [R1+0x102c] ;  /* 0x00102c00013b7983 */ /* 0x000f220000300800 */
        /* <DEDUP_REMOVED lines=44> */
[----:B0-----:R-:W2:Y:S04]  /*41c70*/  LDL.LU R44, [R1+0x1050] ;  /* 0x00105000012c7983 */ /* 0x001ea80000300800 */
[----:B------:R-:W2:Y:S04]  /*41c80*/  LDL.LU R45, [R1+0x1054] ;  /* 0x00105400012d7983 */ /* 0x000ea80000300800 */
[----:B------:R-:W2:Y:S04]  /*41c90*/  LDL.LU R46, [R1+0x1058] ;  /* 0x00105800012e7983 */ /* 0x000ea80000300800 */
[----:B------:R-:W2:Y:S01]  /*41ca0*/  LDL.LU R47, [R1+0x105c] ;  /* 0x00105c00012f7983 */ /* 0x000ea20000300800 */
[C---:B------:R-:W-:Y:S08]  /*41cb0*/  HMMA.16816.F32 R24, R28.reuse, R34, R24 ;  /* 0x000000221c18723c */ /* 0x040ff00000001818 */
[C---:B------:R-:W-:Y:S08]  /*41cc0*/  HMMA.16816.F32 R20, R28.reuse, R2, R20 ;  /* 0x000000021c14723c */ /* 0x040ff00000001814 */
[C---:B------:R-:W-:Y:S08]  /*41cd0*/  HMMA.16816.F32 R16, R28.reuse, R4, R16 ;  /* 0x000000041c10723c */ /* 0x040ff00000001810 */
[C---:B------:R-:W-:Y:S08]  /*41ce0*/  HMMA.16816.F32 R12, R28.reuse, R6, R12 ;  /* 0x000000061c0c723c */ /* 0x040ff0000000180c */
        /* <DEDUP_REMOVED lines=9> */
[----:B------:R0:W-:Y:S02]  /*41d80*/  STL.64 [R1+0x1048], R46 ;  /* 0x0010482e01007387 */ /* 0x0001e40000100a00 */
[----:B0-----:R-:W-:Y:S02]  /*41d90*/  HMMA.16816.F32 R44, R28, R38, R52 ;  /* 0x000000261c2c723c */ /* 0x001fe40000001834 */
[----:B------:R-:W-:-:S15]  /*41da0*/  STL.64 [R1+0x3158], R38 ;  /* 0x0031582601007387 */ /* 0x000fde0000100a00 */
[----:B------:R-:W-:Y:S02]  /*41db0*/  NOP ;  /* 0x0000000000007918 */ /* 0x000fe40000000000 */
[----:B------:R-:W-:Y:S04]  /*41dc0*/  STL.64 [R1+0x1030], R44 ;  /* 0x0010302c01007387 */ /* 0x000fe80000100a00 */
[----:B------:R-:W-:Y:S04]  /*41dd0*/  STL.64 [R1+0x1038], R46 ;  /* 0x0010382e01007387 */ /* 0x000fe80000100a00 */
[----:B------:R0:W-:Y:S04]  /*41de0*/  STL.64 [R1+0x3150], R36 ;  /* 0x0031502401007387 */ /* 0x0001e80000100a00 */
[----:B------:R-:W-:Y:S04]  /*41df0*/  STL.64 [R1+0x1020], R40 ;  /* 0x0010202801007387 */ /* 0x000fe80000100a00 */
[----:B------:R-:W-:Y:S04]  /*41e00*/  STL.64 [R1+0x1028], R42 ;  /* 0x0010282a01007387 */ /* 0x000fe80000100a00 */
[----:B------:R-:W-:Y:S04]  /*41e10*/  STL.64 [R1+0x3200], R34 ;  /* 0x0032002201007387 */ /* 0x000fe80000100a00 */
[----:B------:R-:W-:Y:S04]  /*41e20*/  STL.64 [R1+0x31f8], R32 ;  /* 0x0031f82001007387 */ /* 0x000fe80000100a00 */
[----:B------:R-:W-:Y:S04]  /*41e30*/  STL.64 [R1+0x1010], R24 ;  /* 0x0010101801007387 */ /* 0x000fe80000100a00 */
[----:B------:R-:W-:Y:S04]  /*41e40*/  STL.64 [R1+0x1018], R26 ;  /* 0x0010181a01007387 */ /* 0x000fe80000100a00 */
[----:B------:R1:W-:Y:S04]  /*41e50*/  STL.64 [R1+0x1000], R20 ;  /* 0x0010001401007387 */ /* 0x0003e80000100a00 */
[----:B------:R2:W-:Y:S04]  /*41e60*/  STL.64 [R1+0x1008], R22 ;  /* 0x0010081601007387 */ /* 0x0005e80000100a00 */
[----:B------:R-:W3:Y:S04]  /*41e70*/  LDL.LU R48, [R1+0x560] ;  /* 0x0005600001307983 */ /* 0x000ee80000300800 */
[----:B------:R-:W-:Y:S04]  /*41e80*/  STL.64 [R1+0xff0], R16 ;  /* 0x000ff01001007387 */ /* 0x000fe80000100a00 */
[----:B------:R-:W-:Y:S04]  /*41e90*/  STL.64 [R1+0xff8], R18 ;  /* 0x000ff81201007387 */ /* 0x000fe80000100a00 */
[----:B------:R4:W-:Y:S04]  /*41ea0*/  STL.64 [R1+0xfe0], R12 ;  /* 0x000fe00c01007387 */ /* 0x0009e80000100a00 */
[----:B------:R0:W-:Y:S04]  /*41eb0*/  STL.64 [R1+0xfe8], R14 ;  /* 0x000fe80e01007387 */ /* 0x0001e80000100a00 */
[----:B------:R-:W3:Y:S04]  /*41ec0*/  LDL.LU R49, [R1+0x564] ;  /* 0x0005640001317983 */ /* 0x000ee80000300800 */
[----:B------:R-:W3:Y:S04]  /*41ed0*/  LDL.LU R50, [R1+0x568] ;  /* 0x0005680001327983 */ /* 0x000ee80000300800 */
[----:B------:R-:W3:Y:S04]  /*41ee0*/  LDL.LU R51, [R1+0x56c] ;  /* 0x00056c0001337983 */ /* 0x000ee80000300800 */
[----:B0-----:R-:W3:Y:S04]  /*41ef0*/  LDL.LU R36, [R1+0xf40] ;  /* 0x000f400001247983 */ /* 0x001ee80000300800 */
[----:B------:R-:W3:Y:S04]  /*41f00*/  LDL.LU R37, [R1+0xf44] ;  /* 0x000f440001257983 */ /* 0x000ee80000300800 */
[----:B------:R-:W3:Y:S04]  /*41f10*/  LDL.LU R38, [R1+0xf48] ;  /* 0x000f480001267983 */ /* 0x000ee80000300800 */
[----:B------:R-:W3:Y:S04]  /*41f20*/  LDL.LU R39, [R1+0xf4c] ;  /* 0x000f4c0001277983 */ /* 0x000ee80000300800 */
[----:B-1----:R-:W3:Y:S04]  /*41f30*/  LDL.LU R20, [R1+0xf80] ;  /* 0x000f800001147983 */ /* 0x002ee80000300800 */
[----:B------:R-:W3:Y:S04]  /*41f40*/  LDL.LU R21, [R1+0xf84] ;  /* 0x000f840001157983 */ /* 0x000ee80000300800 */
[----:B--2---:R-:W3:Y:S04]  /*41f50*/  LDL.LU R22, [R1+0xf88] ;  /* 0x000f880001167983 */ /* 0x004ee80000300800 */
[----:B------:R-:W3:Y:S04]  /*41f60*/  LDL.LU R23, [R1+0xf8c] ;  /* 0x000f8c0001177983 */ /* 0x000ee80000300800 */
[----:B------:R-:W2:Y:S04]  /*41f70*/  LDL.LU R52, [R1+0xfd0] ;  /* 0x000fd00001347983 */ /* 0x000ea80000300800 */
[----:B------:R-:W2:Y:S04]  /*41f80*/  LDL.LU R53, [R1+0xfd4] ;  /* 0x000fd40001357983 */ /* 0x000ea80000300800 */
[----:B------:R-:W2:Y:S04]  /*41f90*/  LDL.LU R54, [R1+0xfd8] ;  /* 0x000fd80001367983 */ /* 0x000ea80000300800 */
[----:B------:R-:W2:Y:S04]  /*41fa0*/  LDL.LU R55, [R1+0xfdc] ;  /* 0x000fdc0001377983 */ /* 0x000ea80000300800 */
[----:B----4-:R-:W4:Y:S04]  /*41fb0*/  LDL.LU R12, [R1+0xfc0] ;  /* 0x000fc000010c7983 */ /* 0x010f280000300800 */
[----:B------:R-:W4:Y:S04]  /*41fc0*/  LDL.LU R13, [R1+0xfc4] ;  /* 0x000fc400010d7983 */ /* 0x000f280000300800 */
[----:B------:R-:W4:Y:S04]  /*41fd0*/  LDL.LU R14, [R1+0xfc8] ;  /* 0x000fc800010e7983 */ /* 0x000f280000300800 */
        /* <DEDUP_REMOVED lines=22> */
[----:B------:R0:W-:Y:S01]  /*42140*/  STL.64 [R1+0x3100], R4 ;  /* 0x0031000401007387 */ /* 0x0001e20000100a00 */
[----:B------:R-:W-:-:S03]  /*42150*/  IMAD.MOV.U32 R58, RZ, RZ, R11 ;  /* 0x000000ffff3a7224 */ /* 0x000fc600078e000b */
[----:B0-----:R-:W3:Y:S04]  /*42160*/  LDL.LU R4, [R1+0xf50] ;  /* 0x000f500001047983 */ /* 0x001ee80000300800 */
[----:B------:R-:W3:Y:S04]  /*42170*/  LDL.LU R5, [R1+0xf54] ;  /* 0x000f540001057983 */ /* 0x000ee80000300800 */
[----:B------:R-:W3:Y:S04]  /*42180*/  LDL.LU R6, [R1+0xf58] ;  /* 0x000f580001067983 */ /* 0x000ee80000300800 */
[----:B------:R-:W3:Y:S04]  /*42190*/  LDL.LU R7, [R1+0xf5c] ;  /* 0x000f5c0001077983 */ /* 0x000ee80000300800 */
[----:B------:R-:W4:Y:S01]  /*421a0*/  LDL.LU R11, [R1+0x3218] ;  /* 0x00321800010b7983 */ /* 0x000f220000300800 */
[----:B--2---:R-:W-:-:S15]  /*421b0*/  HMMA.16816.F32 R52, R28, R8, R52 ;  /* 0x000000081c34723c */ /* 0x004fde0000001834 */
[----:B------:R-:W-:-:S04]  /*421c0*/  NOP ;  /* 0x0000000000007918 */ /* 0x000fc80000000000 */
[----:B------:R0:W-:Y:S04]  /*421d0*/  STL.64 [R1+0xfd0], R52 ;  /* 0x000fd03401007387 */ /* 0x0001e80000100a00 */
[----:B------:R1:W-:Y:S04]  /*421e0*/  STL.64 [R1+0xfd8], R54 ;  /* 0x000fd83601007387 */ /* 0x0003e80000100a00 */
[----:B------:R-:W2:Y:S04]  /*421f0*/  LDL R59, [R1+0x1c] ;  /* 0x00001c00013b7983 */ /* 0x000ea80000100800 */
[----:B0-----:R-:W2:Y:S04]  /*42200*/  LDL.LU R52, [R1+0xf30] ;  /* 0x000f300001347983 */ /* 0x001ea80000300800 */
[----:B------:R-:W2:Y:S04]  /*42210*/  LDL.LU R53, [R1+0xf34] ;  /* 0x000f340001357983 */ /* 0x000ea80000300800 */
[----:B-1----:R-:W2:Y:S04]  /*42220*/  LDL.LU R54, [R1+0xf38] ;  /* 0x000f380001367983 */ /* 0x002ea80000300800 */
[----:B------:R-:W2:Y:S01]  /*42230*/  LDL.LU R55, [R1+0xf3c] ;  /* 0x000f3c0001377983 */ /* 0x000ea20000300800 */
[----:B----4-:R-:W-:-:S15]  /*42240*/  HMMA.16816.F32 R12, R28, R10, R12 ;  /* 0x0000000a1c0c723c */ /* 0x010fde000000180c */
[----:B------:R-:W-:-:S04]  /*42250*/  NOP ;  /* 0x0000000000007918 */ /* 0x000fc80000000000 */
[----:B------:R-:W-:Y:S04]  /*42260*/  STL.64 [R1+0xfc0], R12 ;  /* 0x000fc00c01007387 */ /* 0x000fe80000100a00 */
[----:B------:R0:W-:Y:S04]  /*42270*/  STL.64 [R1+0xfc8], R14 ;  /* 0x000fc80e01007387 */ /* 0x0001e80000100a00 */
[----:B0-----:R-:W4:Y:S04]  /*42280*/  LDL.LU.64 R14, [R1+0x3210] ;  /* 0x00321000010e7983 */ /* 0x001f280000300a00 */
[----:B------:R-:W3:Y:S04]  /*42290*/  LDL.LU.64 R12, [R1+0x3208] ;  /* 0x00320800010c7983 */ /* 0x000ee80000300a00 */
[----:B------:R-:W-:Y:S04]  /*422a0*/  STL.64 [R1+0x30e8], R10 ;  /* 0x0030e80a01007387 */ /* 0x000fe80000100a00 */
[----:B------:R0:W-:Y:S04]  /*422b0*/  STL.64 [R1+0x30e0], R8 ;  /* 0x0030e00801007387 */ /* 0x0001e80000100a00 */
[----:B0-----:R-:W2:Y:S04]  /*422c0*/  LDL.LU R8, [R1+0xf60] ;  /* 0x000f600001087983 */ /* 0x001ea80000300800 */
[----:B------:R-:W2:Y:S04]  /*422d0*/  LDL.LU R9, [R1+0xf64] ;  /* 0x000f640001097983 */ /* 0x000ea80000300800 */
[----:B------:R-:W2:Y:S04]  /*422e0*/  LDL.LU R10, [R1+0xf68] ;  /* 0x000f6800010a7983 */ /* 0x000ea80000300800 */
[----:B------:R-:W2:Y:S01]  /*422f0*/  LDL.LU R11, [R1+0xf6c] ;  /* 0x000f6c00010b7983 */ /* 0x000ea20000300800 */
        /* <DEDUP_REMOVED lines=36> */
[C---:B0-----:R-:W-:Y:S08]  /*42540*/  HMMA.16816.F32 R8, R28.reuse, R24, R4 ;  /* 0x000000181c08723c */ /* 0x041ff00000001804 */
[----:B------:R-:W-:Y:S01]  /*42550*/  HMMA.16816.F32 R4, R28, R26, R36 ;  /* 0x0000001a1c04723c */ /* 0x000fe20000001824 */
[----:B------:R-:W-:Y:S10]  /*42560*/  STL.64 [R1+0x30d8], R26 ;  /* 0x0030d81a01007387 */ /* 0x000ff40000100a00 */
[----:B------:R-:W-:Y:S04]  /*42570*/  STL.64 [R1+0xf50], R8 ;  /* 0x000f500801007387 */ /* 0x000fe80000100a00 */
[----:B------:R-:W-:Y:S04]  /*42580*/  STL.64 [R1+0xf58], R10 ;  /* 0x000f580a01007387 */ /* 0x000fe80000100a00 */
[----:B------:R-:W-:Y:S04]  /*42590*/  STL.64 [R1+0x30d0], R24 ;  /* 0x0030d01801007387 */ /* 0x000fe80000100a00 */
[----:B------:R0:W-:Y:S04]  /*425a0*/  STL.64 [R1+0xf40], R4 ;  /* 0x000f400401007387 */ /* 0x0001e80000100a00 */
[----:B------:R1:W-:Y:S01]  /*425b0*/  STL.64 [R1+0xf48], R6 ;  /* 0x000f480601007387 */ /* 0x0003e20000100a00 */
[----:B0-----:R-:W-:-:S02]  /*425c0*/  IMAD R5, R47, 0x100, R46 ;  /* 0x000001002f057824 */ /* 0x001fc400078e022e */
[----:B-1----:R-:W-:Y:S02]  /*425d0*/  IMAD R7, R43, 0x100, R42 ;  /* 0x000001002b077824 */ /* 0x002fe400078e022a */
[----:B------:R-:W-:Y:S02]  /*425e0*/  IMAD R6, R45, 0x100, R44 ;  /* 0x000001002d067824 */ /* 0x000fe400078e022c */
[----:B------:R-:W-:Y:S01]  /*425f0*/  IMAD R4, R57, 0x100, R56 ;  /* 0x0000010039047824 */ /* 0x000fe200078e0238 */
[----:B----4-:R-:W-:Y:S01]  /*42600*/  HMMA.16816.F32 R8, R28, R32, R48 ;  /* 0x000000201c08723c */ /* 0x010fe20000001830 */
[----:B------:R-:W-:Y:S02]  /*42610*/  F2FP.F16.E5M2.UNPACK_B R30, R5 ;  /* 0x00000005ff1e723e */ /* 0x000fe400020004ff */
[----:B------:R-:W-:Y:S02]  /*42620*/  F2FP.F16.E5M2.UNPACK_B R28, R7 ;  /* 0x00000007ff1c723e */ /* 0x000fe400020004ff */
[----:B------:R-:W-:-:S02]  /*42630*/  F2FP.F16.E5M2.UNPACK_B R29, R6 ;  /* 0x00000006ff1d723e */ /* 0x000fc400020004ff */
[----:B------:R-:W-:-:S07]  /*42640*/  F2FP.F16.E5M2.UNPACK_B R31, R4 ;  /* 0x00000004ff1f723e */ /* 0x000fce00020004ff */
[----:B------:R-:W-:Y:S01]  /*42650*/  HMMA.16816.F32 R4, R28, R58, R52 ;  /* 0x0000003a1c04723c */ /* 0x000fe20000001834 */
[----:B------:R-:W-:Y:S04]  /*42660*/  STL.64 [R1+0x3178], R34 ;  /* 0x0031782201007387 */ /* 0x000fe80000100a00 */
[----:B------:R-:W-:Y:S04]  /*42670*/  STL.64 [R1+0x3170], R32 ;  /* 0x0031702001007387 */ /* 0x000fe80000100a00 */
[----:B------:R0:W-:Y:S04]  /*42680*/  STL.64 [R1+0x560], R8 ;  /* 0x0005600801007387 */ /* 0x0001e80000100a00 */
[----:B------:R1:W-:Y:S04]  /*42690*/  STL.64 [R1+0x568], R10 ;  /* 0x0005680a01007387 */ /* 0x0003e80000100a00 */
[----:B0-----:R-:W2:Y:S04]  /*426a0*/  LDL.LU R8, [R1+0xe30] ;  /* 0x000e300001087983 */ /* 0x001ea80000300800 */
[----:B------:R-:W-:Y:S04]  /*426b0*/  STL.64 [R1+0xf30], R4 ;  /* 0x000f300401007387 */ /* 0x000fe80000100a00 */
[----:B------:R-:W-:Y:S04]  /*426c0*/  STL.64 [R1+0xf38], R6 ;  /* 0x000f380601007387 */ /* 0x000fe80000100a00 */
[----:B------:R-:W2:Y:S04]  /*426d0*/  LDL.LU R9, [R1+0xe34] ;  /* 0x000e340001097983 */ /* 0x000ea80000300800 */
[----:B-1----:R-:W3:Y:S04]  /*426e0*/  LDL.LU R10, [R1+0xe38] ;  /* 0x000e3800010a7983 */ /* 0x002ee80000300800 */
[----:B------:R-:W3:Y:S04]  /*426f0*/  LDL.LU R11, [R1+0xe3c] ;  /* 0x000e3c00010b7983 */ /* 0x000ee80000300800 */
[----:B---3--:R-:W-:Y:S04]  /*42700*/  STL.64 [R1+0x3188], R10 ;  /* 0x0031880a01007387 */ /* 0x008fe80000100a00 */
[----:B--2---:R-:W-:Y:S04]  /*42710*/  STL.64 [R1+0x3180], R8 ;  /* 0x0031800801007387 */ /* 0x004fe80000100a00 */
[----:B------:R-:W2:Y:S04]  /*42720*/  LDL.LU R16, [R1+0xe50] ;  /* 0x000e500001107983 */ /* 0x000ea80000300800 */
[----:B------:R-:W2:Y:S04]  /*42730*/  LDL.LU R17, [R1+0xe54] ;  /* 0x000e540001117983 */ /* 0x000ea80000300800 */
[----:B------:R-:W3:Y:S04]  /*42740*/  LDL.LU R18, [R1+0xe58] ;  /* 0x000e580001127983 */ /* 0x000ee80000300800 */
[----:B------:R-:W3:Y:S04]  /*42750*/  LDL.LU R19, [R1+0xe5c] ;  /* 0x000e5c0001137983 */ /* 0x000ee80000300800 */
[----:B---3--:R-:W-:Y:S04]  /*42760*/  STL.64 [R1+0x3198], R18 ;  /* 0x0031981201007387 */ /* 0x008fe80000100a00 */
[----:B--2---:R0:W-:Y:S04]  /*42770*/  STL.64 [R1+0x3190], R16 ;  /* 0x0031901001007387 */ /* 0x0041e80000100a00 */
[----:B------:R-:W2:Y:S04]  /*42780*/  LDL.LU R24, [R1+0xe70] ;  /* 0x000e700001187983 */ /* 0x000ea80000300800 */
[----:B------:R-:W2:Y:S04]  /*42790*/  LDL.LU R25, [R1+0xe74] ;  /* 0x000e740001197983 */ /* 0x000ea80000300800 */
[----:B------:R-:W3:Y:S04]  /*427a0*/  LDL.LU R26, [R1+0xe78] ;  /* 0x000e7800011a7983 */ /* 0x000ee80000300800 */
[----:B------:R-:W3:Y:S04]  /*427b0*/  LDL.LU R27, [R1+0xe7c] ;  /* 0x000e7c00011b7983 */ /* 0x000ee80000300800 */
[----:B---3--:R1:W-:Y:S04]  /*427c0*/  STL.64 [R1+0x31a8], R26 ;  /* 0x0031a81a01007387 */ /* 0x0083e80000100a00 */
[----:B--2---:R-:W-:Y:S04]  /*427d0*/  STL.64 [R1+0x31a0], R24 ;  /* 0x0031a01801007387 */ /* 0x004fe80000100a00 */
[----:B------:R-:W2:Y:S04]  /*427e0*/  LDL.LU R52, [R1+0xed0] ;  /* 0x000ed00001347983 */ /* 0x000ea80000300800 */
[----:B------:R-:W2:Y:S04]  /*427f0*/  LDL.LU R53, [R1+0xed4] ;  /* 0x000ed40001357983 */ /* 0x000ea80000300800 */
[----:B------:R-:W3:Y:S04]  /*42800*/  LDL.LU R54, [R1+0xed8] ;  /* 0x000ed80001367983 */ /* 0x000ee80000300800 */
[----:B------:R-:W3:Y:S01]  /*42810*/  LDL.LU R55, [R1+0xedc] ;  /* 0x000edc0001377983 */ /* 0x000ee20000300800 */
[----:B------:R-:W-:-:S03]  /*42820*/  IMAD.MOV.U32 R35, RZ, RZ, R0 ;  /* 0x000000ffff237224 */ /* 0x000fc600078e0000 */
[----:B---3--:R-:W-:Y:S04]  /*42830*/  STL.64 [R1+0x31b8], R54 ;  /* 0x0031b83601007387 */ /* 0x008fe80000100a00 */
[----:B--2---:R2:W-:Y:S04]  /*42840*/  STL.64 [R1+0x31b0], R52 ;  /* 0x0031b03401007387 */ /* 0x0045e80000100a00 */
[----:B------:R-:W3:Y:S04]  /*42850*/  LDL.LU R56, [R1+0xef0] ;  /* 0x000ef00001387983 */ /* 0x000ee80000300800 */
[----:B------:R-:W3:Y:S04]  /*42860*/  LDL.LU R57, [R1+0xef4] ;  /* 0x000ef40001397983 */ /* 0x000ee80000300800 */
[----:B------:R-:W3:Y:S04]  /*42870*/  LDL.LU R58, [R1+0xef8] ;  /* 0x000ef800013a7983 */ /* 0x000ee80000300800 */
[----:B------:R-:W3:Y:S04]  /*42880*/  LDL.LU R59, [R1+0xefc] ;  /* 0x000efc00013b7983 */ /* 0x000ee80000300800 */
[----:B------:R-:W4:Y:S04]  /*42890*/  LDL R34, [R1] ;  /* 0x0000000001227983 */ /* 0x000f280000100800 */
[----:B------:R-:W3:Y:S04]  /*428a0*/  LDL.LU R0, [R1+0x31c0] ;  /* 0x0031c00001007983 */ /* 0x000ee80000300800 */
[----:B------:R-:W4:Y:S04]  /*428b0*/  LDL R32, [R1+0x8] ;  /* 0x0000080001207983 */ /* 0x000f280000100800 */
[----:B------:R-:W4:Y:S04]  /*428c0*/  LDL R33, [R1+0xc] ;  /* 0x00000c0001217983 */ /* 0x000f280000100800 */
[----:B0-----:R-:W4:Y:S04]  /*428d0*/  LDL.LU R16, [R1+0xf10] ;  /* 0x000f100001107983 */ /* 0x001f280000300800 */
[----:B------:R-:W4:Y:S04]  /*428e0*/  LDL.LU R17, [R1+0xf14] ;  /* 0x000f140001117983 */ /* 0x000f280000300800 */
[----:B------:R-:W4:Y:S04]  /*428f0*/  LDL.LU R18, [R1+0xf18] ;  /* 0x000f180001127983 */ /* 0x000f280000300800 */
[----:B------:R-:W4:Y:S04]  /*42900*/  LDL.LU R19, [R1+0xf1c] ;  /* 0x000f1c0001137983 */ /* 0x000f280000300800 */
[----:B-1----:R-:W4:Y:S04]  /*42910*/  LDL R26, [R1+0x10] ;  /* 0x00001000011a7983 */ /* 0x002f280000100800 */
        /* <DEDUP_REMOVED lines=36> */
[----:B---3--:R-:W-:Y:S01]  /*42b60*/  IMAD.MOV.U32 R27, RZ, RZ, R0 ;  /* 0x000000ffff1b7224 */ /* 0x008fe200078e0000 */
[C---:B----4-:R-:W-:Y:S08]  /*42b70*/  HMMA.16816.F32 R16, R28.reuse, R32, R16 ;  /* 0x000000201c10723c */ /* 0x050ff00000001810 */
[C---:B--2---:R-:W-:Y:S08]  /*42b80*/  HMMA.16816.F32 R24, R28.reuse, R26, R52 ;  /* 0x0000001a1c18723c */ /* 0x044ff00000001834 */
[C---:B------:R-:W-:Y:S08]  /*42b90*/  HMMA.16816.F32 R56, R28.reuse, R60, R56 ;  /* 0x0000003c1c38723c */ /* 0x040ff00000001838 */
[C---:B------:R-:W-:Y:S01]  /*42ba0*/  HMMA.16816.F32 R32, R28.reuse, R34, R8 ;  /* 0x000000221c20723c */ /* 0x040fe20000001808 */
[----:B------:R-:W2:Y:S04]  /*42bb0*/  LDL.LU.64 R54, [R1+0x31b8] ;  /* 0x0031b80001367983 */ /* 0x000ea80000300a00 */
[----:B------:R-:W2:Y:S04]  /*42bc0*/  LDL.LU.64 R52, [R1+0x31b0] ;  /* 0x0031b00001347983 */ /* 0x000ea80000300a00 */
[----:B------:R-:W-:Y:S04]  /*42bd0*/  STL.64 [R1+0xf20], R24 ;  /* 0x000f201801007387 */ /* 0x000fe80000100a00 */
[----:B------:R0:W-:Y:S04]  /*42be0*/  STL.64 [R1+0xf28], R26 ;  /* 0x000f281a01007387 */ /* 0x0001e80000100a00 */
[----:B0-----:R-:W3:Y:S04]  /*42bf0*/  LDL.LU.64 R26, [R1+0x31a8] ;  /* 0x0031a800011a7983 */ /* 0x001ee80000300a00 */
[----:B------:R-:W3:Y:S04]  /*42c00*/  LDL.LU.64 R24, [R1+0x31a0] ;  /* 0x0031a00001187983 */ /* 0x000ee80000300a00 */
[----:B------:R-:W-:Y:S04]  /*42c10*/  STL.64 [R1+0xf10], R16 ;  /* 0x000f101001007387 */ /* 0x000fe80000100a00 */
[----:B------:R0:W-:Y:S04]  /*42c20*/  STL.64 [R1+0xf18], R18 ;  /* 0x000f181201007387 */ /* 0x0001e80000100a00 */
[----:B0-----:R-:W4:Y:S04]  /*42c30*/  LDL.LU.64 R18, [R1+0x3198] ;  /* 0x0031980001127983 */ /* 0x001f280000300a00 */
[----:B------:R-:W4:Y:S04]  /*42c40*/  LDL.LU.64 R16, [R1+0x3190] ;  /* 0x0031900001107983 */ /* 0x000f280000300a00 */
        /* <DEDUP_REMOVED lines=10> */
[----:B------:R-:W-:Y:S04]  /*42cf0*/  STL [R1+0x3094], R60 ;  /* 0x0030943c01007387 */ /* 0x000fe80000100800 */
[----:B------:R-:W-:Y:S01]  /*42d00*/  STL [R1+0x3090], R61 ;  /* 0x0030903d01007387 */ /* 0x000fe20000100800 */
        /* <DEDUP_REMOVED lines=27> */
[----:B------:R0:W-:Y:S04]  /*42ec0*/  STL.64 [R1+0x3000], R52 ;  /* 0x0030003401007387 */ /* 0x0001e80000100a00 */
[----:B0-----:R-:W2:Y:S04]  /*42ed0*/  LDL.LU R52, [R1+0xe90] ;  /* 0x000e900001347983 */ /* 0x001ea80000300800 */
[----:B------:R-:W2:Y:S04]  /*42ee0*/  LDL.LU R53, [R1+0xe94] ;  /* 0x000e940001357983 */ /* 0x000ea80000300800 */
[----:B------:R-:W2:Y:S04]  /*42ef0*/  LDL.LU R54, [R1+0xe98] ;  /* 0x000e980001367983 */ /* 0x000ea80000300800 */
[----:B------:R-:W2:Y:S01]  /*42f00*/  LDL.LU R55, [R1+0xe9c] ;  /* 0x000e9c0001377983 */ /* 0x000ea20000300800 */
[----:B---3--:R-:W-:-:S15]  /*42f10*/  HMMA.16816.F32 R44, R28, R50, R44 ;  /* 0x000000321c2c723c */ /* 0x008fde000000182c */
[----:B------:R-:W-:-:S04]  /*42f20*/  NOP ;  /* 0x0000000000007918 */ /* 0x000fc80000000000 */
[----:B------:R-:W-:Y:S04]  /*42f30*/  STL.64 [R1+0xea0], R44 ;  /* 0x000ea02c01007387 */ /* 0x000fe80000100a00 */
[----:B------:R0:W-:Y:S04]  /*42f40*/  STL.64 [R1+0xea8], R46 ;  /* 0x000ea82e01007387 */ /* 0x0001e80000100a00 */
[----:B0-----:R-:W3:Y:S04]  /*42f50*/  LDL.LU.64 R46, [R1+0x3118] ;  /* 0x00311800012e7983 */ /* 0x001ee80000300a00 */
[----:B------:R-:W3:Y:S01]  /*42f60*/  LDL.LU.64 R44, [R1+0x3110] ;  /* 0x00311000012c7983 */ /* 0x000ee20000300a00 */
[C---:B--2---:R-:W-:Y:S03]  /*42f70*/  HMMA.16816.F32 R52, R28.reuse, R48, R52 ;  /* 0x000000301c34723c */ /* 0x044fe60000001834 */
[----:B------:R-:W-:Y:S04]  /*42f80*/  STL.64 [R1+0x2fe8], R50 ;  /* 0x002fe83201007387 */ /* 0x000fe80000100a00 */
[----:B------:R3:W-:Y:S01]  /*42f90*/  STL.64 [R1+0x2fe0], R48 ;  /* 0x002fe03001007387 */ /* 0x0007e20000100a00 */
[C---:B------:R-:W-:Y:S08]  /*42fa0*/  HMMA.16816.F32 R20, R28.reuse, R42, R20 ;  /* 0x0000002a1c14723c */ /* 0x040ff00000001814 */
[C---:B----4-:R-:W-:Y:S08]  /*42fb0*/  HMMA.16816.F32 R16, R28.reuse, R40, R16 ;  /* 0x000000281c10723c */ /* 0x050ff00000001810 */
[C---:B------:R-:W-:Y:S08]  /*42fc0*/  HMMA.16816.F32 R12, R28.reuse, R38, R12 ;  /* 0x000000261c0c723c */ /* 0x040ff0000000180c */
[C---:B------:R-:W-:Y:S08]  /*42fd0*/  HMMA.16816.F32 R8, R28.reuse, R36, R8 ;  /* 0x000000241c08723c */ /* 0x040ff00000001808 */
[C---:B------:R-:W-:Y:S01]  /*42fe0*/  HMMA.16816.F32 R4, R28.reuse, R34, R4 ;  /* 0x000000221c04723c */ /* 0x040fe20000001804 */
[----:B------:R-:W-:Y:S04]  /*42ff0*/  STL.64 [R1+0xe90], R52 ;  /* 0x000e903401007387 */ /* 0x000fe80000100a00 */
[----:B------:R-:W-:Y:S03]  /*43000*/  STL.64 [R1+0xe98], R54 ;  /* 0x000e983601007387 */ /* 0x000fe60000100a00 */
[C---:B---3--:R-:W-:Y:S08]  /*43010*/  HMMA.16816.F32 R48, R28.reuse, R46, R56 ;  /* 0x0000002e1c30723c */ /* 0x048ff00000001838 */
[C---:B------:R-:W-:Y:S01]  /*43020*/  HMMA.16816.F32 R24, R28.reuse, R44, R24 ;  /* 0x0000002c1c18723c */ /* 0x040fe20000001818 */
[----:B------:R-:W-:Y:S10]  /*43030*/  STL.64 [R1+0x2ff8], R46 ;  /* 0x002ff82e01007387 */ /* 0x000ff40000100a00 */
        /* <DEDUP_REMOVED lines=15> */
[----:B------:R3:W-:Y:S04]  /*43130*/  STL.64 [R1+0xe30], R8 ;  /* 0x000e300801007387 */ /* 0x0007e80000100a00 */
[----:B------:R4:W-:Y:S04]  /*43140*/  STL.64 [R1+0xe38], R10 ;  /* 0x000e380a01007387 */ /* 0x0009e80000100a00 */
[----:B------:R-:W-:Y:S04]  /*43150*/  STL.64 [R1+0x30f8], R34 ;  /* 0x0030f82201007387 */ /* 0x000fe80000100a00 */
[----:B------:R-:W-:Y:S04]  /*43160*/  STL.64 [R1+0x30f0], R32 ;  /* 0x0030f02001007387 */ /* 0x000fe80000100a00 */
[----:B------:R1:W-:Y:S04]  /*43170*/  STL.64 [R1+0xe20], R4 ;  /* 0x000e200401007387 */ /* 0x0003e80000100a00 */
[----:B------:R1:W-:Y:S04]  /*43180*/  STL.64 [R1+0xe28], R6 ;  /* 0x000e280601007387 */ /* 0x0003e80000100a00 */
[----:B0-----:R-:W4:Y:S04]  /*43190*/  LDL.LU R44, [R1+0xd50] ;  /* 0x000d5000012c7983 */ /* 0x001f280000300800 */
[----:B------:R-:W4:Y:S04]  /*431a0*/  LDL.LU R45, [R1+0xd54] ;  /* 0x000d5400012d7983 */ /* 0x000f280000300800 */
[----:B------:R-:W4:Y:S04]  /*431b0*/  LDL.LU R46, [R1+0xd58] ;  /* 0x000d5800012e7983 */ /* 0x000f280000300800 */
[----:B------:R-:W4:Y:S04]  /*431c0*/  LDL.LU R47, [R1+0xd5c] ;  /* 0x000d5c00012f7983 */ /* 0x000f280000300800 */
[----:B-1----:R-:W4:Y:S04]  /*431d0*/  LDL.LU R40, [R1+0xd60] ;  /* 0x000d600001287983 */ /* 0x002f280000300800 */
[----:B------:R-:W4:Y:S04]  /*431e0*/  LDL.LU R41, [R1+0xd64] ;  /* 0x000d640001297983 */ /* 0x000f280000300800 */
[----:B------:R-:W4:Y:S04]  /*431f0*/  LDL.LU R42, [R1+0xd68] ;  /* 0x000d6800012a7983 */ /* 0x000f280000300800 */
[----:B------:R-:W4:Y:S04]  /*43200*/  LDL.LU R43, [R1+0xd6c] ;  /* 0x000d6c00012b7983 */ /* 0x000f280000300800 */
[----:B--2---:R-:W2:Y:S04]  /*43210*/  LDL.LU R36, [R1+0xd70] ;  /* 0x000d700001247983 */ /* 0x004ea80000300800 */
[----:B------:R-:W2:Y:S04]  /*43220*/  LDL.LU R37, [R1+0xd74] ;  /* 0x000d740001257983 */ /* 0x000ea80000300800 */
[----:B------:R-:W2:Y:S04]  /*43230*/  LDL.LU R38, [R1+0xd78] ;  /* 0x000d780001267983 */ /* 0x000ea80000300800 */
[----:B------:R-:W2:Y:S04]  /*43240*/  LDL.LU R39, [R1+0xd7c] ;  /* 0x000d7c0001277983 */ /* 0x000ea80000300800 */
[----:B---3--:R-:W3:Y:S04]  /*43250*/  LDL.LU R8, [R1+0xdf0] ;  /* 0x000df00001087983 */ /* 0x008ee80000300800 */
[----:B------:R-:W3:Y:S04]  /*43260*/  LDL.LU R9, [R1+0xdf4] ;  /* 0x000df40001097983 */ /* 0x000ee80000300800 */
[----:B----4-:R-:W3:Y:S04]  /*43270*/  LDL.LU R10, [R1+0xdf8] ;  /* 0x000df800010a7983 */ /* 0x010ee80000300800 */
        /* <DEDUP_REMOVED lines=41> */
[----:B0-----:R-:W3:Y:S04]  /*43510*/  LDL.LU.64 R6, [R1+0x3108] ;  /* 0x0031080001067983 */ /* 0x001ee80000300a00 */
[----:B------:R-:W2:Y:S04]  /*43520*/  LDL.LU.64 R4, [R1+0x3100] ;  /* 0x0031000001047983 */ /* 0x000ea80000300a00 */
        /* <DEDUP_REMOVED lines=49> */
[C---:B---3--:R-:W-:Y:S08]  /*43840*/  HMMA.16816.F32 R8, R28.reuse, R18, R8 ;  /* 0x000000121c08723c */ /* 0x048ff00000001808 */
[----:B--2---:R-:W-:Y:S01]  /*43850*/  HMMA.16816.F32 R12, R28, R16, R12 ;  /* 0x000000101c0c723c */ /* 0x004fe2000000180c */
[----:B------:R-:W-:-:S15]  /*43860*/  STL.64 [R1+0x2f68], R18 ;  /* 0x002f681201007387 */ /* 0x000fde0000100a00 */
[----:B------:R-:W-:-:S03]  /*43870*/  NOP ;  /* 0x0000000000007918 */ /* 0x000fc60000000000 */
[----:B------:R-:W-:Y:S04]  /*43880*/  STL.64 [R1+0xda0], R12 ;  /* 0x000da00c01007387 */ /* 0x000fe80000100a00 */
[----:B------:R-:W-:Y:S04]  /*43890*/  STL.64 [R1+0xda8], R14 ;  /* 0x000da80e01007387 */ /* 0x000fe80000100a00 */
[----:B------:R-:W-:Y:S04]  /*438a0*/  STL.64 [R1+0x2f60], R16 ;  /* 0x002f601001007387 */ /* 0x000fe80000100a00 */
[----:B------:R-:W-:Y:S04]  /*438b0*/  STL.64 [R1+0xd90], R8 ;  /* 0x000d900801007387 */ /* 0x000fe80000100a00 */
[----:B------:R0:W-:Y:S02]  /*438c0*/  STL.64 [R1+0xd98], R10 ;  /* 0x000d980a01007387 */ /* 0x0001e40000100a00 */
[C---:B0-----:R-:W-:Y:S08]  /*438d0*/  HMMA.16816.F32 R8, R28.reuse, R20, R4 ;  /* 0x000000141c08723c */ /* 0x041ff00000001804 */
[C---:B------:R-:W-:Y:S01]  /*438e0*/  HMMA.16816.F32 R4, R28.reuse, R22, R36 ;  /* 0x000000161c04723c */ /* 0x040fe20000001824 */
[----:B------:R-:W-:Y:S10]  /*438f0*/  STL.64 [R1+0x2f78], R22 ;  /* 0x002f781601007387 */ /* 0x000ff40000100a00 */
[----:B------:R-:W-:Y:S04]  /*43900*/  STL.64 [R1+0xd80], R8 ;  /* 0x000d800801007387 */ /* 0x000fe80000100a00 */
[----:B------:R4:W-:Y:S04]  /*43910*/  STL.64 [R1+0xd88], R10 ;  /* 0x000d880a01007387 */ /* 0x0009e80000100a00 */
[----:B------:R-:W-:Y:S04]  /*43920*/  STL.64 [R1+0x2f70], R20 ;  /* 0x002f701401007387 */ /* 0x000fe80000100a00 */
[----:B------:R-:W-:Y:S04]  /*43930*/  STL.64 [R1+0xd70], R4 ;  /* 0x000d700401007387 */ /* 0x000fe80000100a00 */
[----:B------:R0:W-:Y:S01]  /*43940*/  STL.64 [R1+0xd78], R6 ;  /* 0x000d780601007387 */ /* 0x0001e20000100a00 */
[C---:B----4-:R-:W-:Y:S08]  /*43950*/  HMMA.16816.F32 R8, R28.reuse, R24, R40 ;  /* 0x000000181c08723c */ /* 0x050ff00000001828 */
[C---:B0-----:R-:W-:Y:S01]  /*43960*/  HMMA.16816.F32 R4, R28.reuse, R26, R44 ;  /* 0x0000001a1c04723c */ /* 0x041fe2000000182c */
[----:B------:R-:W-:Y:S10]  /*43970*/  STL.64 [R1+0x2f98], R26 ;  /* 0x002f981a01007387 */ /* 0x000ff40000100a00 */
[----:B------:R-:W-:Y:S04]  /*43980*/  STL.64 [R1+0xd60], R8 ;  /* 0x000d600801007387 */ /* 0x000fe80000100a00 */
[----:B------:R-:W-:Y:S04]  /*43990*/  STL.64 [R1+0xd68], R10 ;  /* 0x000d680a01007387 */ /* 0x000fe80000100a00 */
[----:B------:R-:W-:Y:S04]  /*439a0*/  STL.64 [R1+0x2f90], R24 ;  /* 0x002f901801007387 */ /* 0x000fe80000100a00 */
[----:B------:R-:W-:Y:S04]  /*439b0*/  STL.64 [R1+0xd50], R4 ;  /* 0x000d500401007387 */ /* 0x000fe80000100a00 */
[----:B------:R0:W-:Y:S02]  /*439c0*/  STL.64 [R1+0xd58], R6 ;  /* 0x000d580601007387 */ /* 0x0001e40000100a00 */
[----:B0-----:R-:W-:Y:S02]  /*439d0*/  HMMA.16816.F32 R4, R28, R32, R56 ;  /* 0x000000201c04723c */ /* 0x001fe40000001838 */
[----:B------:R-:W-:Y:S04]  /*439e0*/  STL.64 [R1+0x3048], R34 ;  /* 0x0030482201007387 */ /* 0x000fe80000100a00 */
[----:B------:R0:W-:-:S13]  /*439f0*/  STL.64 [R1+0x3040], R32 ;  /* 0x0030402001007387 */ /* 0x0001da0000100a00 */
[----:B------:R-:W-:Y:S04]  /*43a00*/  STL.64 [R1+0x550], R4 ;  /* 0x0005500401007387 */ /* 0x000fe80000100a00 */
[----:B------:R-:W-:Y:S04]  /*43a10*/  STL.64 [R1+0x558], R6 ;  /* 0x0005580601007387 */ /* 0x000fe80000100a00 */
[----:B------:R-:W2:Y:S04]  /*43a20*/  LDL.LU R8, [R1+0xc50] ;  /* 0x000c500001087983 */ /* 0x000ea80000300800 */
[----:B------:R-:W2:Y:S04]  /*43a30*/  LDL.LU R9, [R1+0xc54] ;  /* 0x000c540001097983 */ /* 0x000ea80000300800 */
[----:B------:R-:W3:Y:S04]  /*43a40*/  LDL.LU R10, [R1+0xc58] ;  /* 0x000c5800010a7983 */ /* 0x000ee80000300800 */
[----:B------:R-:W3:Y:S04]  /*43a50*/  LDL.LU R11, [R1+0xc5c] ;  /* 0x000c5c00010b7983 */ /* 0x000ee80000300800 */
[----:B---3--:R-:W-:Y:S04]  /*43a60*/  STL.64 [R1+0x3058], R10 ;  /* 0x0030580a01007387 */ /* 0x008fe80000100a00 */
[----:B--2---:R-:W-:Y:S04]  /*43a70*/  STL.64 [R1+0x3050], R8 ;  /* 0x0030500801007387 */ /* 0x004fe80000100a00 */
        /* <DEDUP_REMOVED lines=9> */
[----:B------:R-:W3:Y:S04]  /*43b10*/  LDL.LU R27, [R1+0xc9c] ;  /* 0x000c9c00011b7983 */ /* 0x000ee80000300800 */
[----:B---3--:R-:W-:Y:S04]  /*43b20*/  STL.64 [R1+0x3078], R26 ;  /* 0x0030781a01007387 */ /* 0x008fe80000100a00 */
[----:B--2---:R2:W-:Y:S04]  /*43b30*/  STL.64 [R1+0x3070], R24 ;  /* 0x0030701801007387 */ /* 0x0045e80000100a00 */
[----:B------:R-:W3:Y:S04]  /*43b40*/  LDL.LU R40, [R1+0xcf0] ;  /* 0x000cf00001287983 */ /* 0x000ee80000300800 */
[----:B------:R-:W3:Y:S04]  /*43b50*/  LDL.LU R41, [R1+0xcf4] ;  /* 0x000cf40001297983 */ /* 0x000ee80000300800 */
[----:B------:R-:W4:Y:S04]  /*43b60*/  LDL.LU R42, [R1+0xcf8] ;  /* 0x000cf800012a7983 */ /* 0x000f280000300800 */
[----:B------:R-:W4:Y:S01]  /*43b70*/  LDL.LU R43, [R1+0xcfc] ;  /* 0x000cfc00012b7983 */ /* 0x000f220000300800 */
[----:B------:R-:W-:-:S02]  /*43b80*/  IMAD R3, R52, 0x100, R51 ;  /* 0x0000010034037824 */ /* 0x000fc400078e0233 */
[----:B------:R-:W-:Y:S02]  /*43b90*/  IMAD R60, R60, 0x100, R53 ;  /* 0x000001003c3c7824 */ /* 0x000fe400078e0235 */
[----:B------:R-:W-:Y:S02]  /*43ba0*/  IMAD R61, R61, 0x100, R54 ;  /* 0x000001003d3d7824 */ /* 0x000fe400078e0236 */
[----:B------:R-:W-:Y:S01]  /*43bb0*/  IMAD R0, R0, 0x100, R55 ;  /* 0x0000010000007824 */ /* 0x000fe200078e0237 */
[----:B------:R-:W-:Y:S02]  /*43bc0*/  F2FP.F16.E5M2.UNPACK_B R28, R3 ;  /* 0x00000003ff1c723e */ /* 0x000fe400020004ff */
[----:B------:R-:W-:Y:S02]  /*43bd0*/  F2FP.F16.E5M2.UNPACK_B R29, R60 ;  /* 0x0000003cff1d723e */ /* 0x000fe400020004ff */
[----:B------:R-:W-:Y:S01]  /*43be0*/  F2FP.F16.E5M2.UNPACK_B R30, R61 ;  /* 0x0000003dff1e723e */ /* 0x000fe200020004ff */
[----:B----4-:R-:W-:Y:S04]  /*43bf0*/  STL.64 [R1+0x3088], R42 ;  /* 0x0030882a01007387 */ /* 0x010fe80000100a00 */
[----:B---3--:R3:W-:Y:S04]  /*43c00*/  STL.64 [R1+0x3080], R40 ;  /* 0x0030802801007387 */ /* 0x0087e80000100a00 */
[----:B------:R-:W4:Y:S04]  /*43c10*/  LDL.LU R56, [R1+0xd00] ;  /* 0x000d000001387983 */ /* 0x000f280000300800 */
[----:B------:R-:W4:Y:S04]  /*43c20*/  LDL.LU R57, [R1+0xd04] ;  /* 0x000d040001397983 */ /* 0x000f280000300800 */
[----:B------:R-:W4:Y:S04]  /*43c30*/  LDL.LU R58, [R1+0xd08] ;  /* 0x000d0800013a7983 */ /* 0x000f280000300800 */
[----:B------:R-:W4:Y:S04]  /*43c40*/  LDL.LU R59, [R1+0xd0c] ;  /* 0x000d0c00013b7983 */ /* 0x000f280000300800 */
[----:B------:R-:W4:Y:S04]  /*43c50*/  LDL R38, [R1] ;  /* 0x0000000001267983 */ /* 0x000f280000100800 */
[----:B------:R-:W4:Y:S04]  /*43c60*/  LDL R39, [R1+0x4] ;  /* 0x0000040001277983 */ /* 0x000f280000100800 */
[----:B0-----:R-:W4:Y:S04]  /*43c70*/  LDL.LU R32, [R1+0xd10] ;  /* 0x000d100001207983 */ /* 0x001f280000300800 */
[----:B------:R-:W4:Y:S04]  /*43c80*/  LDL.LU R33, [R1+0xd14] ;  /* 0x000d140001217983 */ /* 0x000f280000300800 */
[----:B------:R-:W4:Y:S04]  /*43c90*/  LDL.LU R34, [R1+0xd18] ;  /* 0x000d180001227983 */ /* 0x000f280000300800 */
[----:B------:R-:W4:Y:S04]  /*43ca0*/  LDL.LU R35, [R1+0xd1c] ;  /* 0x000d1c0001237983 */ /* 0x000f280000300800 */
[----:B------:R-:W4:Y:S04]  /*43cb0*/  LDL R36, [R1+0x8] ;  /* 0x0000080001247983 */ /* 0x000f280000100800 */
[----:B------:R-:W4:Y:S04]  /*43cc0*/  LDL R37, [R1+0xc] ;  /* 0x00000c0001257983 */ /* 0x000f280000100800 */
[----:B-1----:R-:W4:Y:S04]  /*43cd0*/  LDL R18, [R1+0x10] ;  /* 0x0000100001127983 */ /* 0x002f280000100800 */
[----:B------:R-:W4:Y:S04]  /*43ce0*/  LDL R19, [R1+0x14] ;  /* 0x0000140001137983 */ /* 0x000f280000100800 */
[----:B--2---:R-:W4:Y:S04]  /*43cf0*/  LDL.LU R24, [R1+0xd30] ;  /* 0x000d300001187983 */ /* 0x004f280000300800 */
[----:B------:R-:W4:Y:S04]  /*43d00*/  LDL.LU R25, [R1+0xd34] ;  /* 0x000d340001197983 */ /* 0x000f280000300800 */
[----:B------:R-:W4:Y:S04]  /*43d10*/  LDL.LU R26, [R1+0xd38] ;  /* 0x000d3800011a7983 */ /* 0x000f280000300800 */
[----:B------:R-:W4:Y:S04]  /*43d20*/  LDL.LU R27, [R1+0xd3c] ;  /* 0x000d3c00011b7983 */ /* 0x000f280000300800 */
[----:B------:R-:W2:Y:S04]  /*43d30*/  LDL R16, [R1+0x18] ;  /* 0x0000180001107983 */ /* 0x000ea80000100800 */
[----:B------:R-:W2:Y:S04]  /*43d40*/  LDL R17, [R1+0x1c] ;  /* 0x00001c0001117983 */ /* 0x000ea80000100800 */
[----:B---3--:R-:W2:Y:S04]  /*43d50*/  LDL.LU R40, [R1+0xd40] ;  /* 0x000d400001287983 */ /* 0x008ea80000300800 */
[----:B------:R-:W2:Y:S04]  /*43d60*/  LDL.LU R41, [R1+0xd44] ;  /* 0x000d440001297983 */ /* 0x000ea80000300800 */
[----:B------:R-:W2:Y:S04]  /*43d70*/  LDL.LU R42, [R1+0xd48] ;  /* 0x000d4800012a7983 */ /* 0x000ea80000300800 */
        /* <DEDUP_REMOVED lines=32> */
[----:B------:R-:W-:-:S07]  /*43f80*/  F2FP.F16.E5M2.UNPACK_B R31, R0 ;  /* 0x00000000ff1f723e */ /* 0x000fce00020004ff */
[C---:B--2---:R-:W-:Y:S08]  /*43f90*/  HMMA.16816.F32 R40, R28.reuse, R16, R40 ;  /* 0x000000101c28723c */ /* 0x044ff00000001828 */
[C---:B----4-:R-:W-:Y:S08]  /*43fa0*/  HMMA.16816.F32 R16, R28.reuse, R18, R24 ;  /* 0x000000121c10723c */ /* 0x050ff00000001818 */
[C---:B---3--:R-:W-:Y:S08]  /*43fb0*/  HMMA.16816.F32 R8, R28.reuse, R36, R8 ;  /* 0x000000241c08723c */ /* 0x048ff00000001808 */
[C---:B------:R-:W-:Y:S01]  /*43fc0*/  HMMA.16816.F32 R36, R28.reuse, R38, R32 ;  /* 0x000000261c24723c */ /* 0x040fe20000001820 */
[----:B------:R-:W-:Y:S04]  /*43fd0*/  STL.64 [R1+0xd40], R40 ;  /* 0x000d402801007387 */ /* 0x000fe80000100a00 */
[----:B------:R0:W-:Y:S03]  /*43fe0*/  STL.64 [R1+0xd48], R42 ;  /* 0x000d482a01007387 */ /* 0x0001e60000100a00 */
[C---:B------:R-:W-:Y:S01]  /*43ff0*/  HMMA.16816.F32 R56, R28.reuse, R60, R56 ;  /* 0x0000003c1c38723c */ /* 0x040fe20000001838 */
[----:B0-----:R-:W2:Y:S04]  /*44000*/  LDL.LU.64 R42, [R1+0x3088] ;  /* 0x00308800012a7983 */ /* 0x001ea80000300a00 */
[----:B------:R-:W2:Y:S04]  /*44010*/  LDL.LU.64 R40, [R1+0x3080] ;  /* 0x0030800001287983 */ /* 0x000ea80000300a00 */
[----:B------:R-:W3:Y:S04]  /*44020*/  LDL.LU.64 R26, [R1+0x3078] ;  /* 0x00307800011a7983 */ /* 0x000ee80000300a00 */
[----:B------:R-:W3:Y:S04]  /*44030*/  LDL.LU.64 R24, [R1+0x3070] ;  /* 0x0030700001187983 */ /* 0x000ee80000300a00 */
[----:B------:R-:W-:Y:S04]  /*44040*/  STL.64 [R1+0xd30], R16 ;  /* 0x000d301001007387 */ /* 0x000fe80000100a00 */
[----:B------:R0:W-:Y:S04]  /*44050*/  STL.64 [R1+0xd38], R18 ;  /* 0x000d381201007387 */ /* 0x0001e80000100a00 */
[----:B0-----:R-:W4:Y:S04]  /*44060*/  LDL.LU.64 R18, [R1+0x3068] ;  /* 0x0030680001127983 */ /* 0x001f280000300a00 */
[----:B------:R-:W4:Y:S04]  /*44070*/  LDL.LU.64 R16, [R1+0x3060] ;  /* 0x0030600001107983 */ /* 0x000f280000300a00 */
        /* <DEDUP_REMOVED lines=18> */
[----:B0-----:R-:W4:Y:S04]  /*441a0*/  LDL.LU.64 R42, [R1+0x3018] ;  /* 0x00301800012a7983 */ /* 0x001f280000300a00 */
[----:B------:R-:W2:Y:S04]  /*441b0*/  LDL.LU.64 R40, [R1+0x3010] ;  /* 0x0030100001287983 */ /* 0x000ea80000300a00 */
[----:B------:R-:W-:Y:S04]  /*441c0*/  STL.64 [R1+0xce0], R52 ;  /* 0x000ce03401007387 */ /* 0x000fe80000100a00 */
[----:B------:R0:W-:Y:S04]  /*441d0*/  STL.64 [R1+0xce8], R54 ;  /* 0x000ce83601007387 */ /* 0x0001e80000100a00 */
[----:B0-----:R-:W3:Y:S04]  /*441e0*/  LDL.LU.64 R54, [R1+0x3008] ;  /* 0x0030080001367983 */ /* 0x001ee80000300a00 */
[----:B------:R-:W2:Y:S04]  /*441f0*/  LDL.LU.64 R52, [R1+0x3000] ;  /* 0x0030000001347983 */ /* 0x000ea80000300a00 */
[----:B------:R-:W-:Y:S04]  /*44200*/  STL.64 [R1+0x2f48], R58 ;  /* 0x002f483a01007387 */ /* 0x000fe80000100a00 */
[----:B------:R0:W-:Y:S04]  /*44210*/  STL.64 [R1+0x2f40], R56 ;  /* 0x002f403801007387 */ /* 0x0001e80000100a00 */
[----:B0-----:R-:W4:Y:S04]  /*44220*/  LDL.LU R56, [R1+0xca0] ;  /* 0x000ca00001387983 */ /* 0x001f280000300800 */
[----:B------:R-:W4:Y:S04]  /*44230*/  LDL.LU R57, [R1+0xca4] ;  /* 0x000ca40001397983 */ /* 0x000f280000300800 */
[----:B------:R-:W4:Y:S04]  /*44240*/  LDL.LU R58, [R1+0xca8] ;  /* 0x000ca800013a7983 */ /* 0x000f280000300800 */
[----:B------:R-:W4:Y:S01]  /*44250*/  LDL.LU R59, [R1+0xcac] ;  /* 0x000cac00013b7983 */ /* 0x000f220000300800 */
        /* <DEDUP_REMOVED lines=8> */
[----:B0-----:R-:W3:Y:S04]  /*442e0*/  LDL.LU.64 R50, [R1+0x2fe8] ;  /* 0x002fe80001327983 */ /* 0x001ee80000300a00 */
[----:B------:R-:W3:Y:S04]  /*442f0*/  LDL.LU.64 R48, [R1+0x2fe0] ;  /* 0x002fe00001307983 */ /* 0x000ee80000300a00 */
[----:B------:R-:W-:Y:S04]  /*44300*/  STL.64 [R1+0x2f58], R54 ;  /* 0x002f583601007387 */ /* 0x000fe80000100a00 */
[----:B------:R0:W-:Y:S04]  /*44310*/  STL.64 [R1+0x2f50], R52 ;  /* 0x002f503401007387 */ /* 0x0001e80000100a00 */
[----:B0-----:R-:W3:Y:S04]  /*44320*/  LDL.LU R52, [R1+0xcb0] ;  /* 0x000cb00001347983 */ /* 0x001ee80000300800 */
[----:B------:R-:W3:Y:S04]  /*44330*/  LDL.LU R53, [R1+0xcb4] ;  /* 0x000cb40001357983 */ /* 0x000ee80000300800 */
[----:B------:R-:W3:Y:S04]  /*44340*/  LDL.LU R54, [R1+0xcb8] ;  /* 0x000cb80001367983 */ /* 0x000ee80000300800 */
[----:B------:R-:W3:Y:S01]  /*44350*/  LDL.LU R55, [R1+0xcbc] ;  /* 0x000cbc0001377983 */ /* 0x000ee20000300800 */
[C---:B----4-:R-:W-:Y:S08]  /*44360*/  HMMA.16816.F32 R16, R28.reuse, R42, R16 ;  /* 0x0000002a1c10723c */ /* 0x050ff00000001810 */
[C---:B------:R-:W-:Y:S08]  /*44370*/  HMMA.16816.F32 R12, R28.reuse, R40, R12 ;  /* 0x000000281c0c723c */ /* 0x040ff0000000180c */
[C---:B------:R-:W-:Y:S08]  /*44380*/  HMMA.16816.F32 R8, R28.reuse, R38, R8 ;  /* 0x000000261c08723c */ /* 0x040ff00000001808 */
[C---:B------:R-:W-:Y:S08]  /*44390*/  HMMA.16816.F32 R4, R28.reuse, R36, R4 ;  /* 0x000000241c04723c */ /* 0x040ff00000001804 */
[C---:B--2---:R-:W-:Y:S08]  /*443a0*/  HMMA.16816.F32 R24, R28.reuse, R46, R24 ;  /* 0x0000002e1c18723c */ /* 0x044ff00000001818 */
[C---:B---3--:R-:W-:Y:S08]  /*443b0*/  HMMA.16816.F32 R20, R28.reuse, R44, R20 ;  /* 0x0000002c1c14723c */ /* 0x048ff00000001814 */
[----:B------:R-:W-:-:S15]  /*443c0*/  HMMA.16816.F32 R52, R28, R50, R52 ;  /* 0x000000321c34723c */ /* 0x000fde0000001834 */
[----:B------:R-:W-:-:S04]  /*443d0*/  NOP ;  /* 0x0000000000007918 */ /* 0x000fc80000000000 */
[----:B------:R-:W-:Y:S04]  /*443e0*/  STL.64 [R1+0xcb0], R52 ;  /* 0x000cb03401007387 */ /* 0x000fe80000100a00 */
[----:B------:R0:W-:Y:S02]  /*443f0*/  STL.64 [R1+0xcb8], R54 ;  /* 0x000cb83601007387 */ /* 0x0001e40000100a00 */
[----:B0-----:R-:W-:Y:S02]  /*44400*/  HMMA.16816.F32 R52, R28, R48, R56 ;  /* 0x000000301c34723c */ /* 0x001fe40000001838 */
[----:B------:R-:W-:Y:S04]  /*44410*/  STL.64 [R1+0x2fb8], R50 ;  /* 0x002fb83201007387 */ /* 0x000fe80000100a00 */
[----:B------:R-:W-:-:S13]  /*44420*/  STL.64 [R1+0x2fb0], R48 ;  /* 0x002fb03001007387 */ /* 0x000fda0000100a00 */
        /* <DEDUP_REMOVED lines=14> */
[----:B0-----:R-:W2:Y:S04]  /*44510*/  LDL.LU R44, [R1+0xb60] ;  /* 0x000b6000012c7983 */ /* 0x001ea80000300800 */
[----:B------:R0:W-:Y:S04]  /*44520*/  STL.64 [R1+0xc50], R8 ;  /* 0x000c500801007387 */ /* 0x0001e80000100a00 */
[----:B------:R3:W-:Y:S04]  /*44530*/  STL.64 [R1+0xc58], R10 ;  /* 0x000c580a01007387 */ /* 0x0007e80000100a00 */
[----:B------:R4:W-:Y:S04]  /*44540*/  STL.64 [R1+0xc40], R4 ;  /* 0x000c400401007387 */ /* 0x0009e80000100a00 */
[----:B------:R0:W-:Y:S04]  /*44550*/  STL.64 [R1+0xc48], R6 ;  /* 0x000c480601007387 */ /* 0x0001e80000100a00 */
[----:B------:R-:W2:Y:S04]  /*44560*/  LDL.LU R45, [R1+0xb64] ;  /* 0x000b6400012d7983 */ /* 0x000ea80000300800 */
[----:B------:R-:W2:Y:S04]  /*44570*/  LDL.LU R46, [R1+0xb68] ;  /* 0x000b6800012e7983 */ /* 0x000ea80000300800 */
[----:B------:R-:W2:Y:S04]  /*44580*/  LDL.LU R47, [R1+0xb6c] ;  /* 0x000b6c00012f7983 */ /* 0x000ea80000300800 */
[----:B--2---:R-:W-:Y:S04]  /*44590*/  STL.64 [R1+0x2fd8], R46 ;  /* 0x002fd82e01007387 */ /* 0x004fe80000100a00 */
[----:B------:R2:W-:Y:S04]  /*445a0*/  STL.64 [R1+0x2fd0], R44 ;  /* 0x002fd02c01007387 */ /* 0x0005e80000100a00 */
[----:B-1----:R-:W2:Y:S04]  /*445b0*/  LDL.LU R40, [R1+0xb70] ;  /* 0x000b700001287983 */ /* 0x002ea80000300800 */
[----:B------:R-:W2:Y:S04]  /*445c0*/  LDL.LU R41, [R1+0xb74] ;  /* 0x000b740001297983 */ /* 0x000ea80000300800 */
[----:B------:R-:W2:Y:S04]  /*445d0*/  LDL.LU R42, [R1+0xb78] ;  /* 0x000b7800012a7983 */ /* 0x000ea80000300800 */
[----:B------:R-:W2:Y:S04]  /*445e0*/  LDL.LU R43, [R1+0xb7c] ;  /* 0x000b7c00012b7983 */ /* 0x000ea80000300800 */
[----:B0-----:R-:W2:Y:S04]  /*445f0*/  LDL.LU R8, [R1+0xc00] ;  /* 0x000c000001087983 */ /* 0x001ea80000300800 */
[----:B------:R-:W2:Y:S04]  /*44600*/  LDL.LU R9, [R1+0xc04] ;  /* 0x000c040001097983 */ /* 0x000ea80000300800 */
[----:B---3--:R-:W3:Y:S04]  /*44610*/  LDL.LU R10, [R1+0xc08] ;  /* 0x000c0800010a7983 */ /* 0x008ee80000300800 */
[----:B------:R-:W3:Y:S04]  /*44620*/  LDL.LU R11, [R1+0xc0c] ;  /* 0x000c0c00010b7983 */ /* 0x000ee80000300800 */
[----:B------:R-:W3:Y:S04]  /*44630*/  LDL.LU R48, [R1+0xc10] ;  /* 0x000c100001307983 */ /* 0x000ee80000300800 */
[----:B------:R-:W3:Y:S04]  /*44640*/  LDL.LU R49, [R1+0xc14] ;  /* 0x000c140001317983 */ /* 0x000ee80000300800 */
[----:B------:R-:W3:Y:S04]  /*44650*/  LDL.LU R50, [R1+0xc18] ;  /* 0x000c180001327983 */ /* 0x000ee80000300800 */
[----:B------:R-:W3:Y:S04]  /*44660*/  LDL.LU R51, [R1+0xc1c] ;  /* 0x000c1c0001337983 */ /* 0x000ee80000300800 */
[----:B----4-:R-:W4:Y:S04]  /*44670*/  LDL.LU R4, [R1+0xc20] ;  /* 0x000c200001047983 */ /* 0x010f280000300800 */
[----:B------:R-:W4:Y:S04]  /*44680*/  LDL.LU R5, [R1+0xc24] ;  /* 0x000c240001057983 */ /* 0x000f280000300800 */
[----:B------:R-:W4:Y:S04]  /*44690*/  LDL.LU R6, [R1+0xc28] ;  /* 0x000c280001067983 */ /* 0x000f280000300800 */
[----:B------:R-:W4:Y:S04]  /*446a0*/  LDL.LU R7, [R1+0xc2c] ;  /* 0x000c2c0001077983 */ /* 0x000f280000300800 */
[----:B--2---:R-:W2:Y:S04]  /*446b0*/  LDL.LU R44, [R1+0xc30] ;  /* 0x000c3000012c7983 */ /* 0x004ea80000300800 */
        /* <DEDUP_REMOVED lines=29> */
[----:B0-----:R-:W3:Y:S04]  /*44890*/  LDL.LU R36, [R1+0xb80] ;  /* 0x000b800001247983 */ /* 0x001ee80000300800 */
[----:B------:R-:W3:Y:S04]  /*448a0*/  LDL.LU R37, [R1+0xb84] ;  /* 0x000b840001257983 */ /* 0x000ee80000300800 */
[----:B------:R-:W3:Y:S04]  /*448b0*/  LDL.LU R38, [R1+0xb88] ;  /* 0x000b880001267983 */ /* 0x000ee80000300800 */
[----:B------:R-:W3:Y:S01]  /*448c0*/  LDL.LU R39, [R1+0xb8c] ;  /* 0x000b8c0001277983 */ /* 0x000ee20000300800 */
[C---:B----4-:R-:W-:Y:S08]  /*448d0*/  HMMA.16816.F32 R4, R28.reuse, R2, R4 ;  /* 0x000000021c04723c */ /* 0x050ff00000001804 */
[----:B--2---:R-:W-:-:S15]  /*448e0*/  HMMA.16816.F32 R44, R28, R34, R44 ;  /* 0x000000221c2c723c */ /* 0x004fde000000182c */
[----:B------:R-:W-:-:S04]  /*448f0*/  NOP ;  /* 0x0000000000007918 */ /* 0x000fc80000000000 */
[----:B------:R-:W-:Y:S04]  /*44900*/  STL.64 [R1+0xc30], R44 ;  /* 0x000c302c01007387 */ /* 0x000fe80000100a00 */
[----:B------:R0:W-:Y:S04]  /*44910*/  STL.64 [R1+0xc38], R46 ;  /* 0x000c382e01007387 */ /* 0x0001e80000100a00 */
[----:B0-----:R-:W2:Y:S04]  /*44920*/  LDL.LU.64 R46, [R1+0x2fd8] ;  /* 0x002fd800012e7983 */ /* 0x001ea80000300a00 */
[----:B------:R-:W2:Y:S04]  /*44930*/  LDL.LU.64 R44, [R1+0x2fd0] ;  /* 0x002fd000012c7983 */ /* 0x000ea80000300a00 */
[----:B------:R-:W-:Y:S04]  /*44940*/  STL.64 [R1+0xc20], R4 ;  /* 0x000c200401007387 */ /* 0x000fe80000100a00 */
[----:B------:R0:W-:Y:S04]  /*44950*/  STL.64 [R1+0xc28], R6 ;  /* 0x000c280601007387 */ /* 0x0001e80000100a00 */
[----:B0-----:R-:W4:Y:S04]  /*44960*/  LDL.LU.64 R6, [R1+0x2fc8] ;  /* 0x002fc80001067983 */ /* 0x001f280000300a00 */
[----:B------:R-:W3:Y:S02]  /*44970*/  LDL.LU.64 R4, [R1+0x2fc0] ;  /* 0x002fc00001047983 */ /* 0x000ee40000300a00 */
        /* <DEDUP_REMOVED lines=48> */
[----:B------:R-:W-:Y:S01]  /*44c80*/  IMAD R0, R0, 0x100, R59 ;  /* 0x0000010000007824 */ /* 0x000fe200078e023b */
        /* <DEDUP_REMOVED lines=17> */
[C---:B0-----:R-:W-:Y:S08]  /*44da0*/  HMMA.16816.F32 R8, R28.reuse, R24, R40 ;  /* 0x000000181c08723c */ /* 0x041ff00000001828 */
[----:B-1----:R-:W-:Y:S01]  /*44db0*/  HMMA.16816.F32 R4, R28, R26, R44 ;  /* 0x0000001a1c04723c */ /* 0x002fe2000000182c */
[----:B------:R-:W-:Y:S01]  /*44dc0*/  STL.64 [R1+0x2e68], R26 ;  /* 0x002e681a01007387 */ /* 0x000fe20000100a00 */
[----:B------:R-:W-:-:S09]  /*44dd0*/  IMAD R17, R56, 0x100, R55 ;  /* 0x0000010038117824 */ /* 0x000fd200078e0237 */
[----:B------:R-:W-:Y:S04]  /*44de0*/  STL.64 [R1+0xb70], R8 ;  /* 0x000b700801007387 */ /* 0x000fe80000100a00 */
[----:B------:R-:W-:Y:S04]  /*44df0*/  STL.64 [R1+0xb78], R10 ;  /* 0x000b780a01007387 */ /* 0x000fe80000100a00 */
[----:B------:R-:W-:Y:S04]  /*44e00*/  STL.64 [R1+0x2e60], R24 ;  /* 0x002e601801007387 */ /* 0x000fe80000100a00 */
[----:B------:R0:W-:Y:S04]  /*44e10*/  STL.64 [R1+0xb60], R4 ;  /* 0x000b600401007387 */ /* 0x0001e80000100a00 */
[----:B------:R1:W-:Y:S04]  /*44e20*/  STL.64 [R1+0xb68], R6 ;  /* 0x000b680601007387 */ /* 0x0003e80000100a00 */
[----:B------:R-:W2:Y:S04]  /*44e30*/  LDL.LU R44, [R1+0x540] ;  /* 0x00054000012c7983 */ /* 0x000ea80000300800 */
[----:B------:R-:W2:Y:S04]  /*44e40*/  LDL.LU R45, [R1+0x544] ;  /* 0x00054400012d7983 */ /* 0x000ea80000300800 */
[----:B------:R-:W2:Y:S04]  /*44e50*/  LDL.LU R46, [R1+0x548] ;  /* 0x00054800012e7983 */ /* 0x000ea80000300800 */
[----:B------:R-:W2:Y:S04]  /*44e60*/  LDL.LU R47, [R1+0x54c] ;  /* 0x00054c00012f7983 */ /* 0x000ea80000300800 */
[----:B0-----:R-:W3:Y:S04]  /*44e70*/  LDL.LU R4, [R1+0xb00] ;  /* 0x000b000001047983 */ /* 0x001ee80000300800 */
[----:B------:R-:W3:Y:S04]  /*44e80*/  LDL.LU R5, [R1+0xb04] ;  /* 0x000b040001057983 */ /* 0x000ee80000300800 */
[----:B-1----:R-:W3:Y:S04]  /*44e90*/  LDL.LU R6, [R1+0xb08] ;  /* 0x000b080001067983 */ /* 0x002ee80000300800 */
[----:B------:R-:W3:Y:S04]  /*44ea0*/  LDL.LU R7, [R1+0xb0c] ;  /* 0x000b0c0001077983 */ /* 0x000ee80000300800 */
[----:B------:R-:W3:Y:S04]  /*44eb0*/  LDL.LU R8, [R1+0xb10] ;  /* 0x000b100001087983 */ /* 0x000ee80000300800 */
[----:B------:R-:W3:Y:S04]  /*44ec0*/  LDL.LU R9, [R1+0xb14] ;  /* 0x000b140001097983 */ /* 0x000ee80000300800 */
[----:B------:R-:W3:Y:S04]  /*44ed0*/  LDL.LU R10, [R1+0xb18] ;  /* 0x000b1800010a7983 */ /* 0x000ee80000300800 */
[----:B------:R-:W3:Y:S01]  /*44ee0*/  LDL.LU R11, [R1+0xb1c] ;  /* 0x000b1c00010b7983 */ /* 0x000ee20000300800 */
[----:B------:R-:W-:-:S03]  /*44ef0*/  IMAD R16, R58, 0x100, R57 ;  /* 0x000001003a107824 */ /* 0x000fc600078e0239 */
        /* <DEDUP_REMOVED lines=8> */
[----:B------:R-:W3:Y:S04]  /*44f80*/  LDL.LU R55, [R1+0xb5c] ;  /* 0x000b5c0001377983 */ /* 0x000ee80000300800 */
[----:B------:R-:W3:Y:S04]  /*44f90*/  LDL.64 R18, [R1+0x18] ;  /* 0x0000180001127983 */ /* 0x000ee80000100a00 */
        /* <DEDUP_REMOVED lines=10> */
[----:B------:R-:W4:Y:S04]  /*45040*/  LDL.LU R36, [R1+0xaf0] ;  /* 0x000af00001247983 */ /* 0x000f280000300800 */
[----:B------:R-:W4:Y:S04]  /*45050*/  LDL.LU R37, [R1+0xaf4] ;  /* 0x000af40001257983 */ /* 0x000f280000300800 */
[----:B------:R-:W4:Y:S04]  /*45060*/  LDL.LU R38, [R1+0xaf8] ;  /* 0x000af80001267983 */ /* 0x000f280000300800 */
[----:B------:R-:W4:Y:S04]  /*45070*/  LDL.LU R39, [R1+0xafc] ;  /* 0x000afc0001277983 */ /* 0x000f280000300800 */
[----:B------:R0:W-:Y:S04]  /*45080*/  STL.64 [R1+0x2f18], R34 ;  /* 0x002f182201007387 */ /* 0x0001e80000100a00 */
[----:B0-----:R-:W4:Y:S01]  /*45090*/  LDL.64 R34, [R1+0x10] ;  /* 0x0000100001227983 */ /* 0x001f220000100a00 */
[----:B--2---:R-:W-:-:S15]  /*450a0*/  HMMA.16816.F32 R28, R28, R32, R44 ;  /* 0x000000201c1c723c */ /* 0x004fde000000182c */
[----:B------:R-:W-:-:S04]  /*450b0*/  NOP ;  /* 0x0000000000007918 */ /* 0x000fc80000000000 */
[----:B------:R0:W-:Y:S04]  /*450c0*/  STL.64 [R1+0x540], R28 ;  /* 0x0005401c01007387 */ /* 0x0001e80000100a00 */
[----:B------:R1:W-:Y:S01]  /*450d0*/  STL.64 [R1+0x548], R30 ;  /* 0x0005481e01007387 */ /* 0x0003e20000100a00 */
[----:B0-----:R-:W-:Y:S02]  /*450e0*/  F2FP.F16.E5M2.UNPACK_B R28, R40 ;  /* 0x00000028ff1c723e */ /* 0x001fe400020004ff */
[----:B------:R-:W-:Y:S02]  /*450f0*/  F2FP.F16.E5M2.UNPACK_B R29, R17 ;  /* 0x00000011ff1d723e */ /* 0x000fe400020004ff */
[----:B-1----:R-:W-:Y:S02]  /*45100*/  F2FP.F16.E5M2.UNPACK_B R30, R16 ;  /* 0x00000010ff1e723e */ /* 0x002fe400020004ff */
[----:B------:R-:W-:-:S07]  /*45110*/  F2FP.F16.E5M2.UNPACK_B R31, R0 ;  /* 0x00000000ff1f723e */ /* 0x000fce00020004ff */
[C---:B---3--:R-:W-:Y:S01]  /*45120*/  HMMA.16816.F32 R52, R28.reuse, R18, R52 ;  /* 0x000000121c34723c */ /* 0x048fe20000001834 */
[----:B------:R-:W-:Y:S04]  /*45130*/  STL.64 [R1+0x2f10], R32 ;  /* 0x002f102001007387 */ /* 0x000fe80000100a00 */
[----:B------:R-:W2:Y:S04]  /*45140*/  LDL.LU R40, [R1+0xae0] ;  /* 0x000ae00001287983 */ /* 0x000ea80000300800 */
[----:B------:R-:W2:Y:S04]  /*45150*/  LDL.LU R41, [R1+0xae4] ;  /* 0x000ae40001297983 */ /* 0x000ea80000300800 */
[----:B------:R-:W2:Y:S04]  /*45160*/  LDL.LU R42, [R1+0xae8] ;  /* 0x000ae800012a7983 */ /* 0x000ea80000300800 */
[----:B------:R-:W2:Y:S04]  /*45170*/  LDL.LU R43, [R1+0xaec] ;  /* 0x000aec00012b7983 */ /* 0x000ea80000300800 */
[----:B------:R-:W3:Y:S04]  /*45180*/  LDL.LU R44, [R1+0xad0] ;  /* 0x000ad000012c7983 */ /* 0x000ee80000300800 */
[----:B------:R-:W3:Y:S04]  /*45190*/  LDL.LU R45, [R1+0xad4] ;  /* 0x000ad400012d7983 */ /* 0x000ee80000300800 */
[----:B------:R-:W3:Y:S04]  /*451a0*/  LDL.LU R46, [R1+0xad8] ;  /* 0x000ad800012e7983 */ /* 0x000ee80000300800 */
[----:B------:R-:W3:Y:S01]  /*451b0*/  LDL.LU R47, [R1+0xadc] ;  /* 0x000adc00012f7983 */ /* 0x000ee20000300800 */
[----:B----4-:R-:W-:Y:S03]  /*451c0*/  HMMA.16816.F32 R56, R28, R34, R56 ;  /* 0x000000221c38723c */ /* 0x010fe60000001838 */
[----:B------:R-:W-:Y:S04]  /*451d0*/  STL.64 [R1+0xb50], R52 ;  /* 0x000b503401007387 */ /* 0x000fe80000100a00 */
[----:B------:R0:W-:Y:S04]  /*451e0*/  STL.64 [R1+0xb58], R54 ;  /* 0x000b583601007387 */ /* 0x0001e80000100a00 */
[----:B0-----:R-:W2:Y:S04]  /*451f0*/  LDL.LU.64 R54, [R1+0x2f58] ;  /* 0x002f580001367983 */ /* 0x001ea80000300a00 */
[----:B------:R-:W3:Y:S04]  /*45200*/  LDL.LU.64 R52, [R1+0x2f50] ;  /* 0x002f500001347983 */ /* 0x000ee80000300a00 */
[----:B------:R-:W-:Y:S04]  /*45210*/  STL.64 [R1+0xb40], R56 ;  /* 0x000b403801007387 */ /* 0x000fe80000100a00 */
[----:B------:R0:W-:Y:S04]  /*45220*/  STL.64 [R1+0xb48], R58 ;  /* 0x000b483a01007387 */ /* 0x0001e80000100a00 */
[----:B0-----:R-:W4:Y:S04]  /*45230*/  LDL.LU.64 R58, [R1+0x2f48] ;  /* 0x002f4800013a7983 */ /* 0x001f280000300a00 */
[----:B------:R-:W2:Y:S01]  /*45240*/  LDL.LU.64 R56, [R1+0x2f40] ;  /* 0x002f400001387983 */ /* 0x000ea20000300a00 */
[----:B------:R-:W-:-:S02]  /*45250*/  IMAD.MOV.U32 R17, RZ, RZ, R18 ;  /* 0x000000ffff117224 */ /* 0x000fc400078e0012 */
[----:B------:R-:W-:Y:S02]  /*45260*/  IMAD.MOV.U32 R16, RZ, RZ, R19 ;  /* 0x000000ffff107224 */ /* 0x000fe400078e0013 */
[----:B------:R-:W-:Y:S02]  /*45270*/  IMAD.MOV.U32 R19, RZ, RZ, R34 ;  /* 0x000000ffff137224 */ /* 0x000fe400078e0022 */
[----:B------:R-:W-:-:S05]  /*45280*/  IMAD.MOV.U32 R18, RZ, RZ, R35 ;  /* 0x000000ffff127224 */ /* 0x000fca00078e0023 */
[----:B------:R-:W-:Y:S04]  /*45290*/  STL.64 [R1+0x2f38], R18 ;  /* 0x002f381201007387 */ /* 0x000fe80000100a00 */
[----:B------:R0:W-:Y:S02]  /*452a0*/  STL.64 [R1+0x2f30], R16 ;  /* 0x002f301001007387 */ /* 0x0001e40000100a00 */
[----:B0-----:R-:W-:Y:S01]  /*452b0*/  HMMA.16816.F32 R16, R28, R12, R20 ;  /* 0x0000000c1c10723c */ /* 0x001fe20000001814 */
[----:B------:R-:W-:Y:S02]  /*452c0*/  IMAD.MOV.U32 R21, RZ, RZ, R12 ;  /* 0x000000ffff157224 */ /* 0x000fe400078e000c */
[----:B------:R-:W-:Y:S02]  /*452d0*/  IMAD.MOV.U32 R20, RZ, RZ, R13 ;  /* 0x000000ffff147224 */ /* 0x000fe400078e000d */
[----:B------:R-:W-:-:S14]  /*452e0*/  IMAD.MOV.U32 R0, RZ, RZ, R15 ;  /* 0x000000ffff007224 */ /* 0x000fdc00078e000f */
[----:B------:R-:W-:Y:S04]  /*452f0*/  STL.64 [R1+0xb30], R16 ;  /* 0x000b301001007387 */ /* 0x000fe80000100a00 */
[----:B------:R0:W-:Y:S02]  /*45300*/  STL.64 [R1+0xb38], R18 ;  /* 0x000b381201007387 */ /* 0x0001e40000100a00 */
[C---:B0-----:R-:W-:Y:S08]  /*45310*/  HMMA.16816.F32 R16, R28.reuse, R14, R24 ;  /* 0x0000000e1c10723c */ /* 0x041ff00000001818 */
[C---:B------:R-:W-:Y:S11]  /*45320*/  HMMA.16816.F32 R12, R28.reuse, R60, R8 ;  /* 0x0000003c1c0c723c */ /* 0x040ff60000001808 */
[----:B------:R-:W-:Y:S04]  /*45330*/  STL.64 [R1+0xb20], R16 ;  /* 0x000b201001007387 */ /* 0x000fe80000100a00 */
[----:B------:R-:W-:Y:S04]  /*45340*/  STL.64 [R1+0xb28], R18 ;  /* 0x000b281201007387 */ /* 0x000fe80000100a00 */
[----:B------:R-:W-:Y:S04]  /*45350*/  STL.64 [R1+0xb10], R12 ;  /* 0x000b100c01007387 */ /* 0x000fe80000100a00 */
[----:B------:R-:W-:Y:S04]  /*45360*/  STL.64 [R1+0xb18], R14 ;  /* 0x000b180e01007387 */ /* 0x000fe80000100a00 */
[----:B------:R-:W3:Y:S01]  /*45370*/  LDL.LU R24, [R1+0x9f0] ;  /* 0x0009f00001187983 */ /* 0x000ee20000300800 */
[C---:B----4-:R-:W-:Y:S08]  /*45380*/  HMMA.16816.F32 R8, R28.reuse, R58, R4 ;  /* 0x0000003a1c08723c */ /* 0x050ff00000001804 */
[C---:B--2---:R-:W-:Y:S11]  /*45390*/  HMMA.16816.F32 R4, R28.reuse, R56, R36 ;  /* 0x000000381c04723c */ /* 0x044ff60000001824 */
[----:B------:R-:W-:Y:S04]  /*453a0*/  STL.64 [R1+0xb00], R8 ;  /* 0x000b000801007387 */ /* 0x000fe80000100a00 */
[----:B------:R0:W-:Y:S04]  /*453b0*/  STL.64 [R1+0xb08], R10 ;  /* 0x000b080a01007387 */ /* 0x0001e80000100a00 */
[----:B------:R-:W-:Y:S04]  /*453c0*/  STL.64 [R1+0xaf0], R4 ;  /* 0x000af00401007387 */ /* 0x000fe80000100a00 */
[----:B------:R3:W-:Y:S04]  /*453d0*/  STL.64 [R1+0xaf8], R6 ;  /* 0x000af80601007387 */ /* 0x0007e80000100a00 */
[----:B------:R-:W2:Y:S04]  /*453e0*/  LDL.LU R25, [R1+0x9f4] ;  /* 0x0009f40001197983 */ /* 0x000ea80000300800 */
[----:B------:R-:W2:Y:S04]  /*453f0*/  LDL.LU R26, [R1+0x9f8] ;  /* 0x0009f800011a7983 */ /* 0x000ea80000300800 */
[----:B------:R-:W2:Y:S01]  /*45400*/  LDL.LU R27, [R1+0x9fc] ;  /* 0x0009fc00011b7983 */ /* 0x000ea20000300800 */
[C---:B0-----:R-:W-:Y:S08]  /*45410*/  HMMA.16816.F32 R8, R28.reuse, R54, R40 ;  /* 0x000000361c08723c */ /* 0x041ff00000001828 */
[C---:B---3--:R-:W-:Y:S01]  /*45420*/  HMMA.16816.F32 R4, R28.reuse, R52, R44 ;  /* 0x000000341c04723c */ /* 0x048fe2000000182c */
[----:B------:R-:W-:Y:S04]  /*45430*/  STL.64 [R1+0x2e38], R58 ;  /* 0x002e383a01007387 */ /* 0x000fe80000100a00 */
[----:B------:R0:W-:Y:S04]  /*45440*/  STL.64 [R1+0x2e30], R56 ;  /* 0x002e303801007387 */ /* 0x0001e80000100a00 */
[----:B0-----:R-:W3:Y:S04]  /*45450*/  LDL.LU R56, [R1+0xa00] ;  /* 0x000a000001387983 */ /* 0x001ee80000300800 */
[----:B------:R-:W3:Y:S04]  /*45460*/  LDL.LU R57, [R1+0xa04] ;  /* 0x000a040001397983 */ /* 0x000ee80000300800 */
[----:B------:R-:W3:Y:S04]  /*45470*/  LDL.LU R58, [R1+0xa08] ;  /* 0x000a0800013a7983 */ /* 0x000ee80000300800 */
[----:B------:R-:W3:Y:S04]  /*45480*/  LDL.LU R59, [R1+0xa0c] ;  /* 0x000a0c00013b7983 */ /* 0x000ee80000300800 */
[----:B------:R-:W4:Y:S04]  /*45490*/  LDL.LU R44, [R1+0xab0] ;  /* 0x000ab000012c7983 */ /* 0x000f280000300800 */
[----:B------:R-:W-:Y:S04]  /*454a0*/  STL.64 [R1+0xae0], R8 ;  /* 0x000ae00801007387 */ /* 0x000fe80000100a00 */
[----:B------:R-:W-:Y:S04]  /*454b0*/  STL.64 [R1+0xae8], R10 ;  /* 0x000ae80a01007387 */ /* 0x000fe80000100a00 */
[----:B------:R0:W-:Y:S04]  /*454c0*/  STL.64 [R1+0xad0], R4 ;  /* 0x000ad00401007387 */ /* 0x0001e80000100a00 */
[----:B------:R1:W-:Y:S04]  /*454d0*/  STL.64 [R1+0xad8], R6 ;  /* 0x000ad80601007387 */ /* 0x0003e80000100a00 */
[----:B------:R-:W4:Y:S04]  /*454e0*/  LDL.LU R45, [R1+0xab4] ;  /* 0x000ab400012d7983 */ /* 0x000f280000300800 */
[----:B------:R-:W4:Y:S04]  /*454f0*/  LDL.LU R46, [R1+0xab8] ;  /* 0x000ab800012e7983 */ /* 0x000f280000300800 */
[----:B------:R-:W4:Y:S04]  /*45500*/  LDL.LU R47, [R1+0xabc] ;  /* 0x000abc00012f7983 */ /* 0x000f280000300800 */
        /* <DEDUP_REMOVED lines=20> */
[----:B0-----:R-:W3:Y:S04]  /*45650*/  LDL.LU R4, [R1+0xa50] ;  /* 0x000a500001047983 */ /* 0x001ee80000300800 */
[----:B------:R-:W3:Y:S04]  /*45660*/  LDL.LU R5, [R1+0xa54] ;  /* 0x000a540001057983 */ /* 0x000ee80000300800 */
[----:B-1----:R-:W3:Y:S04]  /*45670*/  LDL.LU R6, [R1+0xa58] ;  /* 0x000a580001067983 */ /* 0x002ee80000300800 */
        /* <DEDUP_REMOVED lines=69> */
[----:B------:R-:W2:Y:S04]  /*45ad0*/  LDL.LU.64 R4, [R1+0x2ec0] ;  /* 0x002ec00001047983 */ /* 0x000ea80000300a00 */
[----:B------:R-:W-:Y:S04]  /*45ae0*/  STL.64 [R1+0x2e08], R38 ;  /* 0x002e082601007387 */ /* 0x000fe80000100a00 */
[----:B------:R4:W-:Y:S02]  /*45af0*/  STL.64 [R1+0x2e00], R36 ;  /* 0x002e002401007387 */ /* 0x0009e40000100a00 */
[C---:B----4-:R-:W-:Y:S02]  /*45b00*/  HMMA.16816.F32 R36, R28.reuse, R34, R40 ;  /* 0x000000221c24723c */ /* 0x050fe40000001828 */
[----:B------:R-:W-:Y:S04]  /*45b10*/  STL.64 [R1+0x2e78], R34 ;  /* 0x002e782201007387 */ /* 0x000fe80000100a00 */
[----:B------:R-:W-:Y:S02]  /*45b20*/  STL.64 [R1+0x2e70], R32 ;  /* 0x002e702001007387 */ /* 0x000fe40000100a00 */
[C---:B------:R-:W-:Y:S11]  /*45b30*/  HMMA.16816.F32 R40, R28.reuse, R2, R44 ;  /* 0x000000021c28723c */ /* 0x040ff6000000182c */
[----:B------:R-:W-:Y:S04]  /*45b40*/  STL.64 [R1+0xa40], R36 ;  /* 0x000a402401007387 */ /* 0x000fe80000100a00 */
[----:B------:R2:W-:Y:S04]  /*45b50*/  STL.64 [R1+0xa48], R38 ;  /* 0x000a482601007387 */ /* 0x0005e80000100a00 */
[----:B------:R-:W-:Y:S04]  /*45b60*/  STL.64 [R1+0xa30], R40 ;  /* 0x000a302801007387 */ /* 0x000fe80000100a00 */
[----:B------:R-:W-:Y:S01]  /*45b70*/  STL.64 [R1+0xa38], R42 ;  /* 0x000a382a01007387 */ /* 0x000fe20000100a00 */
[C---:B--2---:R-:W-:Y:S08]  /*45b80*/  HMMA.16816.F32 R36, R28.reuse, R4, R48 ;  /* 0x000000041c24723c */ /* 0x044ff00000001830 */
[C---:B------:R-:W-:Y:S01]  /*45b90*/  HMMA.16816.F32 R32, R28.reuse, R6, R52 ;  /* 0x000000061c20723c */ /* 0x040fe20000001834 */
[----:B------:R-:W-:Y:S10]  /*45ba0*/  STL.64 [R1+0x2e28], R6 ;  /* 0x002e280601007387 */ /* 0x000ff40000100a00 */
[----:B------:R-:W-:Y:S04]  /*45bb0*/  STL.64 [R1+0xa20], R36 ;  /* 0x000a202401007387 */ /* 0x000fe80000100a00 */
[----:B------:R-:W-:Y:S04]  /*45bc0*/  STL.64 [R1+0xa28], R38 ;  /* 0x000a282601007387 */ /* 0x000fe80000100a00 */
[----:B------:R0:W-:Y:S04]  /*45bd0*/  STL.64 [R1+0x2e20], R4 ;  /* 0x002e200401007387 */ /* 0x0001e80000100a00 */
[----:B------:R-:W-:Y:S04]  /*45be0*/  STL.64 [R1+0xa10], R32 ;  /* 0x000a102001007387 */ /* 0x000fe80000100a00 */
[----:B------:R3:W-:Y:S01]  /*45bf0*/  STL.64 [R1+0xa18], R34 ;  /* 0x000a182201007387 */ /* 0x0007e20000100a00 */
[C---:B0-----:R-:W-:Y:S08]  /*45c00*/  HMMA.16816.F32 R4, R28.reuse, R10, R24 ;  /* 0x0000000a1c04723c */ /* 0x041ff00000001818 */
[----:B---3--:R-:W-:-:S15]  /*45c10*/  HMMA.16816.F32 R32, R28, R8, R56 ;  /* 0x000000081c20723c */ /* 0x008fde0000001838 */
[----:B------:R-:W-:-:S04]  /*45c20*/  NOP ;  /* 0x0000000000007918 */ /* 0x000fc80000000000 */
[----:B------:R0:W-:Y:S04]  /*45c30*/  STL.64 [R1+0xa00], R32 ;  /* 0x000a002001007387 */ /* 0x0001e80000100a00 */
[----:B------:R1:W-:Y:S04]  /*45c40*/  STL.64 [R1+0xa08], R34 ;  /* 0x000a082201007387 */ /* 0x0003e80000100a00 */
[----:B------:R-:W-:Y:S04]  /*45c50*/  STL.64 [R1+0x9f0], R4 ;  /* 0x0009f00401007387 */ /* 0x000fe80000100a00 */
[----:B------:R-:W-:Y:S04]  /*45c60*/  STL.64 [R1+0x9f8], R6 ;  /* 0x0009f80601007387 */ /* 0x000fe80000100a00 */
[----:B------:R-:W2:Y:S04]  /*45c70*/  LDL.LU R52, [R1+0x940] ;  /* 0x0009400001347983 */ /* 0x000ea80000300800 */
[----:B------:R-:W2:Y:S04]  /*45c80*/  LDL.LU R53, [R1+0x944] ;  /* 0x0009440001357983 */ /* 0x000ea80000300800 */
[----:B------:R-:W3:Y:S04]  /*45c90*/  LDL.LU R54, [R1+0x948] ;  /* 0x0009480001367983 */ /* 0x000ee80000300800 */
[----:B------:R-:W3:Y:S01]  /*45ca0*/  LDL.LU R55, [R1+0x94c] ;  /* 0x00094c0001377983 */ /* 0x000ee20000300800 */
[----:B------:R-:W-:-:S02]  /*45cb0*/  IMAD.MOV.U32 R58, RZ, RZ, R21 ;  /* 0x000000ffff3a7224 */ /* 0x000fc400078e0015 */
[----:B------:R-:W-:Y:S02]  /*45cc0*/  IMAD.MOV.U32 R59, RZ, RZ, R20 ;  /* 0x000000ffff3b7224 */ /* 0x000fe400078e0014 */
[----:B------:R-:W-:Y:S02]  /*45cd0*/  IMAD.MOV.U32 R56, RZ, RZ, R19 ;  /* 0x000000ffff387224 */ /* 0x000fe400078e0013 */
[----:B------:R-:W-:Y:S02]  /*45ce0*/  IMAD.MOV.U32 R57, RZ, RZ, R18 ;  /* 0x000000ffff397224 */ /* 0x000fe400078e0012 */
[----:B------:R-:W-:Y:S02]  /*45cf0*/  IMAD.MOV.U32 R47, RZ, RZ, R16 ;  /* 0x000000ffff2f7224 */ /* 0x000fe400078e0010 */
[----:B------:R-:W-:Y:S01]  /*45d00*/  IMAD.MOV.U32 R46, RZ, RZ, R17 ;  /* 0x000000ffff2e7224 */ /* 0x000fe200078e0011 */
[----:B---3--:R-:W-:Y:S04]  /*45d10*/  STL.64 [R1+0x2e98], R54 ;  /* 0x002e983601007387 */ /* 0x008fe80000100a00 */
[----:B--2---:R-:W-:Y:S04]  /*45d20*/  STL.64 [R1+0x2e90], R52 ;  /* 0x002e903401007387 */ /* 0x004fe80000100a00 */
[----:B------:R-:W-:Y:S04]  /*45d30*/  STL.64 [R1+0x2eb8], R58 ;  /* 0x002eb83a01007387 */ /* 0x000fe80000100a00 */
[----:B------:R2:W-:Y:S04]  /*45d40*/  STL.64 [R1+0x2eb0], R56 ;  /* 0x002eb03801007387 */ /* 0x0005e80000100a00 */
[----:B------:R-:W3:Y:S04]  /*45d50*/  LDL.LU R24, [R1+0x990] ;  /* 0x0009900001187983 */ /* 0x000ee80000300800 */
[----:B------:R-:W3:Y:S04]  /*45d60*/  LDL.LU R25, [R1+0x994] ;  /* 0x0009940001197983 */ /* 0x000ee80000300800 */
[----:B------:R-:W3:Y:S04]  /*45d70*/  LDL.LU R26, [R1+0x998] ;  /* 0x00099800011a7983 */ /* 0x000ee80000300800 */
        /* <DEDUP_REMOVED lines=9> */
[----:B--2---:R-:W2:Y:S04]  /*45e10*/  LDL.LU R56, [R1+0x9e0] ;  /* 0x0009e00001387983 */ /* 0x004ea80000300800 */
[----:B------:R-:W2:Y:S04]  /*45e20*/  LDL.LU R57, [R1+0x9e4] ;  /* 0x0009e40001397983 */ /* 0x000ea80000300800 */
[----:B------:R-:W2:Y:S04]  /*45e30*/  LDL.LU R58, [R1+0x9e8] ;  /* 0x0009e800013a7983 */ /* 0x000ea80000300800 */
[----:B------:R-:W2:Y:S04]  /*45e40*/  LDL.LU R59, [R1+0x9ec] ;  /* 0x0009ec00013b7983 */ /* 0x000ea80000300800 */
        /* <DEDUP_REMOVED lines=26> */
[----:B------:R0:W-:Y:S04]  /*45ff0*/  STL.64 [R1+0x2db8], R10 ;  /* 0x002db80a01007387 */ /* 0x0001e80000100a00 */
[----:B0-----:R-:W4:Y:S04]  /*46000*/  LDL.LU R10, [R1+0x20e0] ;  /* 0x0020e000010a7983 */ /* 0x001f280000300800 */
[----:B------:R-:W4:Y:S04]  /*46010*/  LDL.LU R11, [R1+0x20e8] ;  /* 0x0020e800010b7983 */ /* 0x000f280000300800 */
[----:B------:R-:W-:Y:S01]  /*46020*/  STL.64 [R1+0x2db0], R8 ;  /* 0x002db00801007387 */ /* 0x000fe20000100a00 */
[C---:B---3--:R-:W-:Y:S08]  /*46030*/  HMMA.16816.F32 R16, R28.reuse, R14, R16 ;  /* 0x0000000e1c10723c */ /* 0x048ff00000001810 */
[----:B--2---:R-:W-:-:S15]  /*46040*/  HMMA.16816.F32 R56, R28, R12, R56 ;  /* 0x0000000c1c38723c */ /* 0x004fde0000001838 */
[----:B------:R-:W-:-:S04]  /*46050*/  NOP ;  /* 0x0000000000007918 */ /* 0x000fc80000000000 */
        /* <DEDUP_REMOVED lines=10> */
[----:B0-----:R-:W3:Y:S04]  /*46100*/  LDL.LU R12, [R1+0x970] ;  /* 0x00097000010c7983 */ /* 0x001ee80000300800 */
[----:B------:R-:W3:Y:S04]  /*46110*/  LDL.LU R13, [R1+0x974] ;  /* 0x00097400010d7983 */ /* 0x000ee80000300800 */
[----:B------:R-:W3:Y:S04]  /*46120*/  LDL.LU R14, [R1+0x978] ;  /* 0x00097800010e7983 */ /* 0x000ee80000300800 */
[----:B------:R-:W3:Y:S01]  /*46130*/  LDL.LU R15, [R1+0x97c] ;  /* 0x00097c00010f7983 */ /* 0x000ee20000300800 */
[C---:B----4-:R-:W-:Y:S08]  /*46140*/  HMMA.16816.F32 R52, R28.reuse, R16, R52 ;  /* 0x000000101c34723c */ /* 0x050ff00000001834 */
[C---:B--2---:R-:W-:Y:S11]  /*46150*/  HMMA.16816.F32 R20, R28.reuse, R18, R20 ;  /* 0x000000121c14723c */ /* 0x044ff60000001814 */
[----:B------:R-:W-:Y:S04]  /*46160*/  STL.64 [R1+0x9c0], R52 ;  /* 0x0009c03401007387 */ /* 0x000fe80000100a00 */
[----:B------:R0:W-:Y:S04]  /*46170*/  STL.64 [R1+0x9c8], R54 ;  /* 0x0009c83601007387 */ /* 0x0001e80000100a00 */
[----:B0-----:R-:W2:Y:S04]  /*46180*/  LDL.LU.64 R54, [R1+0x2e98] ;  /* 0x002e980001367983 */ /* 0x001ea80000300a00 */
[----:B------:R-:W2:Y:S04]  /*46190*/  LDL.LU.64 R52, [R1+0x2e90] ;  /* 0x002e900001347983 */ /* 0x000ea80000300a00 */
        /* <DEDUP_REMOVED lines=11> */
[----:B----4-:R-:W-:Y:S11]  /*46250*/  HMMA.16816.F32 R24, R28, R22, R24 ;  /* 0x000000161c18723c */ /* 0x010ff60000001818 */
        /* <DEDUP_REMOVED lines=8> */
[----:B------:R-:W-:-:S02]  /*462e0*/  IMAD R7, R7, 0x100, R10 ;  /* 0x0000010007077824 */ /* 0x000fc400078e020a */
[----:B------:R-:W-:Y:S02]  /*462f0*/  IMAD R6, R6, 0x100, R11 ;  /* 0x0000010006067824 */ /* 0x000fe400078e020b */
[----:B------:R-:W-:Y:S02]  /*46300*/  IMAD R5, R5, 0x100, R4 ;  /* 0x0000010005057824 */ /* 0x000fe400078e0204 */
[----:B------:R-:W-:Y:S01]  /*46310*/  IMAD R4, R45, 0x100, R44 ;  /* 0x000001002d047824 */ /* 0x000fe200078e022c */
[----:B------:R-:W-:Y:S04]  /*46320*/  STL.64 [R1+0x2d70], R22 ;  /* 0x002d701601007387 */ /* 0x000fe80000100a00 */
[----:B------:R-:W-:Y:S01]  /*46330*/  STL.64 [R1+0x2d68], R20 ;  /* 0x002d681401007387 */ /* 0x000fe20000100a00 */
[C---:B----4-:R-:W-:Y:S08]  /*46340*/  HMMA.16816.F32 R8, R28.reuse, R32, R36 ;  /* 0x000000201c08723c */ /* 0x050ff00000001824 */
[C---:B---3--:R-:W-:Y:S08]  /*46350*/  HMMA.16816.F32 R16, R28.reuse, R24, R16 ;  /* 0x000000181c10723c */ /* 0x048ff00000001810 */
[----:B--2---:R-:W-:Y:S01]  /*46360*/  HMMA.16816.F32 R12, R28, R26, R12 ;  /* 0x0000001a1c0c723c */ /* 0x004fe2000000180c */
[----:B------:R-:W-:Y:S01]  /*46370*/  STL.64 [R1+0x2d90], R26 ;  /* 0x002d901a01007387 */ /* 0x000fe20000100a00 */
[----:B------:R-:W-:-:S02]  /*46380*/  F2FP.F16.E5M2.UNPACK_B R28, R7 ;  /* 0x00000007ff1c723e */ /* 0x000fc400020004ff */
[----:B------:R-:W-:Y:S02]  /*46390*/  F2FP.F16.E5M2.UNPACK_B R29, R6 ;  /* 0x00000006ff1d723e */ /* 0x000fe400020004ff */
[----:B------:R-:W-:Y:S02]  /*463a0*/  F2FP.F16.E5M2.UNPACK_B R30, R5 ;  /* 0x00000005ff1e723e */ /* 0x000fe400020004ff */
[----:B------:R-:W-:-:S03]  /*463b0*/  F2FP.F16.E5M2.UNPACK_B R31, R4 ;  /* 0x00000004ff1f723e */ /* 0x000fc600020004ff */
        /* <DEDUP_REMOVED lines=8> */
[----:B------:R1:W-:Y:S01]  /*46440*/  STL.64 [R1+0x538], R10 ;  /* 0x0005380a01007387 */ /* 0x0003e20000100a00 */
[C---:B------:R-:W-:Y:S08]  /*46450*/  HMMA.16816.F32 R4, R28.reuse, R58, R52 ;  /* 0x0000003a1c04723c */ /* 0x040ff00000001834 */
[C---:B0-----:R-:W-:Y:S08]  /*46460*/  HMMA.16816.F32 R12, R28.reuse, R46, R40 ;  /* 0x0000002e1c0c723c */ /* 0x041ff00000001828 */
[----:B-1----:R-:W-:Y:S11]  /*46470*/  HMMA.16816.F32 R8, R28, R56, R48 ;  /* 0x000000381c08723c */ /* 0x002ff60000001830 */
[----:B------:R-:W-:Y:S04]  /*46480*/  STL.64 [R1+0x960], R12 ;  /* 0x0009600c01007387 */ /* 0x000fe80000100a00 */
[----:B------:R-:W-:Y:S04]  /*46490*/  STL.64 [R1+0x968], R14 ;  /* 0x0009680e01007387 */ /* 0x000fe80000100a00 */
[----:B------:R-:W2:Y:S04]  /*464a0*/  LDL.LU R16, [R1+0x860] ;  /* 0x0008600001107983 */ /* 0x000ea80000300800 */
[----:B------:R-:W-:Y:S04]  /*464b0*/  STL.64 [R1+0x950], R8 ;  /* 0x0009500801007387 */ /* 0x000fe80000100a00 */
[----:B------:R-:W-:Y:S04]  /*464c0*/  STL.64 [R1+0x958], R10 ;  /* 0x0009580a01007387 */ /* 0x000fe80000100a00 */
[----:B------:R-:W-:Y:S04]  /*464d0*/  STL.64 [R1+0x940], R4 ;  /* 0x0009400401007387 */ /* 0x000fe80000100a00 */
[----:B------:R-:W-:Y:S04]  /*464e0*/  STL.64 [R1+0x948], R6 ;  /* 0x0009480601007387 */ /* 0x000fe80000100a00 */
[----:B------:R-:W2:Y:S04]  /*464f0*/  LDL.LU R17, [R1+0x864] ;  /* 0x0008640001117983 */ /* 0x000ea80000300800 */
[----:B------:R-:W3:Y:S04]  /*46500*/  LDL.LU R18, [R1+0x868] ;  /* 0x0008680001127983 */ /* 0x000ee80000300800 */
[----:B------:R-:W3:Y:S04]  /*46510*/  LDL.LU R19, [R1+0x86c] ;  /* 0x00086c0001137983 */ /* 0x000ee80000300800 */
        /* <DEDUP_REMOVED lines=14> */
[----:B------:R-:W2:Y:S04]  /*46600*/  LDL R34, [R1] ;  /* 0x0000000001227983 */ /* 0x000ea80000100800 */
[----:B0-----:R-:W2:Y:S04]  /*46610*/  LDL.LU R16, [R1+0x930] ;  /* 0x0009300001107983 */ /* 0x001ea80000300800 */
        /* <DEDUP_REMOVED lines=11> */
[----:B------:R-:W-:-:S03]  /*466d0*/  IMAD.MOV.U32 R35, RZ, RZ, R0 ;  /* 0x000000ffff237224 */ /* 0x000fc600078e0000 */
        /* <DEDUP_REMOVED lines=24> */
[C---:B----4-:R-:W-:Y:S08]  /*46860*/  HMMA.16816.F32 R56, R28.reuse, R60, R56 ;  /* 0x0000003c1c38723c */ /* 0x050ff00000001838 */
[----:B--2---:R-:W-:Y:S01]  /*46870*/  HMMA.16816.F32 R32, R28, R34, R16 ;  /* 0x000000221c20723c */ /* 0x004fe20000001810 */
[----:B------:R-:W2:Y:S04]  /*46880*/  LDL.LU.64 R18, [R1+0x2e58] ;  /* 0x002e580001127983 */ /* 0x000ea80000300a00 */
[----:B------:R-:W2:-:S14]  /*46890*/  LDL.LU.64 R16, [R1+0x2e50] ;  /* 0x002e500001107983 */ /* 0x000e9c0000300a00 */
        /* <DEDUP_REMOVED lines=8> */
[----:B------:R-:W-:Y:S01]  /*46920*/  STL.64 [R1+0x2d18], R60 ;  /* 0x002d183c01007387 */ /* 0x000fe20000100a00 */
        /* <DEDUP_REMOVED lines=50> */
[C---:B----4-:R-:W-:Y:S08]  /*46c50*/  HMMA.16816.F32 R12, R28.reuse, R34, R12 ;  /* 0x000000221c0c723c */ /* 0x050ff0000000180c */
[C---:B------:R-:W-:Y:S08]  /*46c60*/  HMMA.16816.F32 R8, R28.reuse, R2, R8 ;  /* 0x000000021c08723c */ /* 0x040ff00000001808 */
[C---:B---3--:R-:W-:Y:S01]  /*46c70*/  HMMA.16816.F32 R24, R28.reuse, R40, R24 ;  /* 0x000000281c18723c */ /* 0x048fe20000001818 */
[----:B--2---:R-:W-:Y:S07]  /*46c80*/  STL.64 [R1+0x2d50], R46 ;  /* 0x002d502e01007387 */ /* 0x004fee0000100a00 */
[----:B------:R-:W-:-:S15]  /*46c90*/  HMMA.16816.F32 R48, R28, R46, R48 ;  /* 0x0000002e1c30723c */ /* 0x000fde0000001830 */
[----:B------:R-:W-:-:S04]  /*46ca0*/  NOP ;  /* 0x0000000000007918 */ /* 0x000fc80000000000 */
[----:B------:R-:W-:Y:S04]  /*46cb0*/  STL.64 [R1+0x8b0], R48 ;  /* 0x0008b03001007387 */ /* 0x000fe80000100a00 */
[----:B------:R0:W-:Y:S04]  /*46cc0*/  STL.64 [R1+0x8b8], R50 ;  /* 0x0008b83201007387 */ /* 0x0001e80000100a00 */
[----:B------:R1:W-:Y:S01]  /*46cd0*/  STL.64 [R1+0x2da8], R44 ;  /* 0x002da82c01007387 */ /* 0x0003e20000100a00 */
[C---:B0-----:R-:W-:Y:S08]  /*46ce0*/  HMMA.16816.F32 R48, R28.reuse, R44, R52 ;  /* 0x0000002c1c30723c */ /* 0x041ff00000001834 */
[C---:B-1----:R-:W-:Y:S11]  /*46cf0*/  HMMA.16816.F32 R44, R28.reuse, R42, R56 ;  /* 0x0000002a1c2c723c */ /* 0x042ff60000001838 */
        /* <DEDUP_REMOVED lines=18> */
[----:B0-----:R-:W2:Y:S04]  /*46e20*/  LDL.LU R40, [R1+0x780] ;  /* 0x0007800001287983 */ /* 0x001ea80000300800 */
[----:B------:R0:W-:Y:S04]  /*46e30*/  STL.64 [R1+0x840], R8 ;  /* 0x0008400801007387 */ /* 0x0001e80000100a00 */
[----:B------:R3:W-:Y:S04]  /*46e40*/  STL.64 [R1+0x848], R10 ;  /* 0x0008480a01007387 */ /* 0x0007e80000100a00 */
[----:B------:R-:W2:Y:S04]  /*46e50*/  LDL.LU R41, [R1+0x784] ;  /* 0x0007840001297983 */ /* 0x000ea80000300800 */
[----:B------:R-:W2:Y:S04]  /*46e60*/  LDL.LU R42, [R1+0x788] ;  /* 0x00078800012a7983 */ /* 0x000ea80000300800 */
[----:B------:R-:W2:Y:S04]  /*46e70*/  LDL.LU R43, [R1+0x78c] ;  /* 0x00078c00012b7983 */ /* 0x000ea80000300800 */
[----:B-1----:R-:W4:Y:S04]  /*46e80*/  LDL.LU R36, [R1+0x790] ;  /* 0x0007900001247983 */ /* 0x002f280000300800 */
[----:B------:R-:W4:Y:S04]  /*46e90*/  LDL.LU R37, [R1+0x794] ;  /* 0x0007940001257983 */ /* 0x000f280000300800 */
[----:B------:R-:W4:Y:S04]  /*46ea0*/  LDL.LU R38, [R1+0x798] ;  /* 0x0007980001267983 */ /* 0x000f280000300800 */
[----:B------:R-:W4:Y:S04]  /*46eb0*/  LDL.LU R39, [R1+0x79c] ;  /* 0x00079c0001277983 */ /* 0x000f280000300800 */
[----:B0-----:R-:W2:Y:S04]  /*46ec0*/  LDL.LU R8, [R1+0x820] ;  /* 0x0008200001087983 */ /* 0x001ea80000300800 */
[----:B------:R-:W2:Y:S04]  /*46ed0*/  LDL.LU R9, [R1+0x824] ;  /* 0x0008240001097983 */ /* 0x000ea80000300800 */
[----:B---3--:R-:W2:Y:S04]  /*46ee0*/  LDL.LU R10, [R1+0x828] ;  /* 0x00082800010a7983 */ /* 0x008ea80000300800 */
        /* <DEDUP_REMOVED lines=37> */
[C---:B--2---:R-:W-:Y:S08]  /*47140*/  HMMA.16816.F32 R8, R28.reuse, R6, R8 ;  /* 0x000000061c08723c */ /* 0x044ff00000001808 */
[----:B---3--:R-:W-:-:S15]  /*47150*/  HMMA.16816.F32 R32, R28, R4, R32 ;  /* 0x000000041c20723c */ /* 0x008fde0000001820 */
        /* <DEDUP_REMOVED lines=17> */
[----:B------:R0:W-:Y:S04]  /*47270*/  STL.64 [R1+0x810], R44 ;  /* 0x0008102c01007387 */ /* 0x0001e80000100a00 */
[----:B------:R-:W-:Y:S04]  /*47280*/  STL.64 [R1+0x818], R46 ;  /* 0x0008182e01007387 */ /* 0x000fe80000100a00 */
[----:B0-----:R-:W2:Y:S04]  /*47290*/  LDL.LU.64 R44, [R1+0x2da8] ;  /* 0x002da800012c7983 */ /* 0x001ea80000300a00 */
        /* <DEDUP_REMOVED lines=26> */
[----:B--2---:R-:W-:-:S15]  /*47440*/  HMMA.16816.F32 R20, R28, R16, R20 ;  /* 0x000000101c14723c */ /* 0x004fde0000001814 */
[----:B------:R-:W-:-:S04]  /*47450*/  NOP ;  /* 0x0000000000007918 */ /* 0x000fc80000000000 */
[----:B------:R-:W-:Y:S04]  /*47460*/  STL.64 [R1+0x7d0], R20 ;  /* 0x0007d01401007387 */ /* 0x000fe80000100a00 */
[----:B------:R0:W-:Y:S04]  /*47470*/  STL.64 [R1+0x7d8], R22 ;  /* 0x0007d81601007387 */ /* 0x0001e80000100a00 */
[----:B0-----:R-:W2:Y:S04]  /*47480*/  LDL.LU.64 R22, [R1+0x2d70] ;  /* 0x002d700001167983 */ /* 0x001ea80000300a00 */
[----:B------:R-:W2:Y:S01]  /*47490*/  LDL.LU.64 R20, [R1+0x2d68] ;  /* 0x002d680001147983 */ /* 0x000ea20000300a00 */
[----:B---3--:R-:W-:Y:S03]  /*474a0*/  HMMA.16816.F32 R12, R28, R18, R12 ;  /* 0x000000121c0c723c */ /* 0x008fe6000000180c */
[----:B------:R-:W-:Y:S04]  /*474b0*/  STL.64 [R1+0x2cb0], R18 ;  /* 0x002cb01201007387 */ /* 0x000fe80000100a00 */
[----:B------:R-:W-:-:S12]  /*474c0*/  STL.64 [R1+0x2ca8], R16 ;  /* 0x002ca81001007387 */ /* 0x000fd80000100a00 */
[----:B------:R-:W-:Y:S04]  /*474d0*/  STL.64 [R1+0x7c0], R12 ;  /* 0x0007c00c01007387 */ /* 0x000fe80000100a00 */
[----:B------:R-:W-:Y:S01]  /*474e0*/  STL.64 [R1+0x7c8], R14 ;  /* 0x0007c80e01007387 */ /* 0x000fe20000100a00 */
[----:B------:R-:W-:Y:S01]  /*474f0*/  IMAD R0, R0, 0x100, R61 ;  /* 0x0000010000007824 */ /* 0x000fe200078e023d */
[C---:B--2---:R-:W-:Y:S08]  /*47500*/  HMMA.16816.F32 R8, R28.reuse, R20, R8 ;  /* 0x000000141c08723c */ /* 0x044ff00000001808 */
[C---:B------:R-:W-:Y:S01]  /*47510*/  HMMA.16816.F32 R4, R28.reuse, R22, R4 ;  /* 0x000000161c04723c */ /* 0x040fe20000001804 */
[----:B------:R-:W-:Y:S10]  /*47520*/  STL.64 [R1+0x2cd0], R22 ;  /* 0x002cd01601007387 */ /* 0x000ff40000100a00 */
[----:B------:R-:W-:Y:S04]  /*47530*/  STL.64 [R1+0x7b0], R8 ;  /* 0x0007b00801007387 */ /* 0x000fe80000100a00 */
[----:B------:R-:W-:Y:S04]  /*47540*/  STL.64 [R1+0x7b8], R10 ;  /* 0x0007b80a01007387 */ /* 0x000fe80000100a00 */
[----:B------:R-:W-:Y:S04]  /*47550*/  STL.64 [R1+0x2cc8], R20 ;  /* 0x002cc81401007387 */ /* 0x000fe80000100a00 */
[----:B------:R-:W-:Y:S04]  /*47560*/  STL.64 [R1+0x7a0], R4 ;  /* 0x0007a00401007387 */ /* 0x000fe80000100a00 */
[----:B------:R4:W-:Y:S02]  /*47570*/  STL.64 [R1+0x7a8], R6 ;  /* 0x0007a80601007387 */ /* 0x0009e40000100a00 */
[C---:B----4-:R-:W-:Y:S02]  /*47580*/  HMMA.16816.F32 R4, R28.reuse, R24, R36 ;  /* 0x000000181c04723c */ /* 0x050fe40000001824 */
[----:B------:R-:W-:Y:S04]  /*47590*/  STL [R1+0x2c7c], R24 ;  /* 0x002c7c1801007387 */ /* 0x000fe80000100800 */
[----:B------:R-:W-:Y:S02]  /*475a0*/  STL [R1+0x2c78], R25 ;  /* 0x002c781901007387 */ /* 0x000fe40000100800 */
[C---:B------:R-:W-:Y:S11]  /*475b0*/  HMMA.16816.F32 R8, R28.reuse, R32, R56 ;  /* 0x000000201c08723c */ /* 0x040ff60000001838 */
[----:B------:R-:W-:Y:S04]  /*475c0*/  STL.64 [R1+0x790], R4 ;  /* 0x0007900401007387 */ /* 0x000fe80000100a00 */
[----:B------:R0:W-:Y:S02]  /*475d0*/  STL.64 [R1+0x798], R6 ;  /* 0x0007980601007387 */ /* 0x0001e40000100a00 */
[----:B0-----:R-:W-:Y:S02]  /*475e0*/  HMMA.16816.F32 R4, R28, R26, R40 ;  /* 0x0000001a1c04723c */ /* 0x001fe40000001828 */
[----:B------:R-:W-:Y:S04]  /*475f0*/  STL [R1+0x2c84], R26 ;  /* 0x002c841a01007387 */ /* 0x000fe80000100800 */
[----:B------:R-:W-:Y:S01]  /*47600*/  STL [R1+0x2c80], R27 ;  /* 0x002c801b01007387 */ /* 0x000fe20000100800 */
[----:B------:R-:W-:-:S12]  /*47610*/  IMAD R24, R60, 0x100, R55 ;  /* 0x000001003c187824 */ /* 0x000fd800078e0237 */
[----:B------:R0:W-:Y:S04]  /*47620*/  STL.64 [R1+0x780], R4 ;  /* 0x0007800401007387 */ /* 0x0001e80000100a00 */
[----:B------:R1:W-:Y:S04]  /*47630*/  STL.64 [R1+0x788], R6 ;  /* 0x0007880601007387 */ /* 0x0003e80000100a00 */
[----:B------:R-:W-:Y:S04]  /*47640*/  STL [R1+0x2c54], R32 ;  /* 0x002c542001007387 */ /* 0x000fe80000100800 */
[----:B------:R2:W-:Y:S04]  /*47650*/  STL [R1+0x2c50], R33 ;  /* 0x002c502101007387 */ /* 0x0005e80000100800 */
[----:B------:R3:W-:Y:S04]  /*47660*/  STL.64 [R1+0x520], R8 ;  /* 0x0005200801007387 */ /* 0x0007e80000100a00 */
[----:B------:R4:W-:Y:S01]  /*47670*/  STL.64 [R1+0x528], R10 ;  /* 0x0005280a01007387 */ /* 0x0009e20000100a00 */
[----:B0-----:R-:W-:-:S02]  /*47680*/  IMAD R4, R54, 0x100, R53 ;  /* 0x0000010036047824 */ /* 0x001fc400078e0235 */
[----:B------:R-:W-:-:S03]  /*47690*/  IMAD R5, R52, 0x100, R51 ;  /* 0x0000010034057824 */ /* 0x000fc600078e0233 */
[----:B------:R-:W-:Y:S02]  /*476a0*/  F2FP.F16.E5M2.UNPACK_B R29, R4 ;  /* 0x00000004ff1d723e */ /* 0x000fe400020004ff */
[----:B------:R-:W-:Y:S01]  /*476b0*/  F2FP.F16.E5M2.UNPACK_B R28, R5 ;  /* 0x00000005ff1c723e */ /* 0x000fe200020004ff */
[----:B------:R-:W4:Y:S04]  /*476c0*/  LDL.LU R4, [R1+0x6d0] ;  /* 0x0006d00001047983 */ /* 0x000f280000300800 */
        /* <DEDUP_REMOVED lines=12> */
[----:B------:R-:W4:Y:S04]  /*47790*/  LDL.LU R48, [R1+0x760] ;  /* 0x0007600001307983 */ /* 0x000f280000300800 */
[----:B------:R-:W4:Y:S04]  /*477a0*/  LDL.LU R49, [R1+0x764] ;  /* 0x0007640001317983 */ /* 0x000f280000300800 */
[----:B------:R-:W4:Y:S04]  /*477b0*/  LDL.LU R50, [R1+0x768] ;  /* 0x0007680001327983 */ /* 0x000f280000300800 */
[----:B------:R-:W4:Y:S04]  /*477c0*/  LDL.LU R51, [R1+0x76c] ;  /* 0x00076c0001337983 */ /* 0x000f280000300800 */
[----:B------:R-:W4:Y:S04]  /*477d0*/  LDL.64 R26, [R1+0x10] ;  /* 0x00001000011a7983 */ /* 0x000f280000100a00 */
[----:B--2---:R-:W2:Y:S04]  /*477e0*/  LDL.LU.64 R32, [R1+0x8] ;  /* 0x0000080001207983 */ /* 0x004ea80000300a00 */
        /* <DEDUP_REMOVED lines=8> */
[----:B------:R-:W2:Y:S01]  /*47870*/  LDL.LU.64 R60, [R1] ;  /* 0x00000000013c7983 */ /* 0x000ea20000300a00 */
[----:B------:R-:W-:-:S02]  /*47880*/  F2FP.F16.E5M2.UNPACK_B R30, R24 ;  /* 0x00000018ff1e723e */ /* 0x000fc400020004ff */
[----:B------:R-:W-:Y:S01]  /*47890*/  F2FP.F16.E5M2.UNPACK_B R31, R0 ;  /* 0x00000000ff1f723e */ /* 0x000fe200020004ff */
        /* <DEDUP_REMOVED lines=15> */
[----:B------:R-:W4:Y:S01]  /*47990*/  LDL.LU R39, [R1+0x6cc] ;  /* 0x0006cc0001277983 */ /* 0x000f220000300800 */
[C---:B------:R-:W-:Y:S08]  /*479a0*/  HMMA.16816.F32 R40, R28.reuse, R46, R40 ;  /* 0x0000002e1c28723c */ /* 0x040ff00000001828 */
[C---:B------:R-:W-:Y:S08]  /*479b0*/  HMMA.16816.F32 R48, R28.reuse, R26, R48 ;  /* 0x0000001a1c30723c */ /* 0x040ff00000001830 */
[----:B--2---:R-:W-:Y:S01]  /*479c0*/  HMMA.16816.F32 R52, R28, R32, R52 ;  /* 0x000000201c34723c */ /* 0x004fe20000001834 */
[----:B------:R-:W-:-:S02]  /*479d0*/  IMAD.MOV.U32 R24, RZ, RZ, R46 ;  /* 0x000000ffff187224 */ /* 0x000fc400078e002e */
[----:B------:R-:W-:Y:S02]  /*479e0*/  IMAD.MOV.U32 R25, RZ, RZ, R47 ;  /* 0x000000ffff197224 */ /* 0x000fe400078e002f */
[----:B------:R-:W-:Y:S02]  /*479f0*/  IMAD.MOV.U32 R0, RZ, RZ, R27 ;  /* 0x000000ffff007224 */ /* 0x000fe400078e001b */
[----:B------:R-:W-:Y:S02]  /*47a00*/  IMAD.MOV.U32 R26, RZ, RZ, R32 ;  /* 0x000000ffff1a7224 */ /* 0x000fe400078e0020 */
[----:B------:R-:W-:Y:S01]  /*47a10*/  IMAD.MOV.U32 R27, RZ, RZ, R33 ;  /* 0x000000ffff1b7224 */ /* 0x000fe200078e0021 */
[----:B------:R-:W-:Y:S01]  /*47a20*/  HMMA.16816.F32 R56, R28, R60, R56 ;  /* 0x0000003c1c38723c */ /* 0x000fe20000001838 */
[----:B------:R-:W-:Y:S04]  /*47a30*/  STL.64 [R1+0x770], R40 ;  /* 0x0007702801007387 */ /* 0x000fe80000100a00 */
[----:B------:R0:W-:Y:S04]  /*47a40*/  STL.64 [R1+0x778], R42 ;  /* 0x0007782a01007387 */ /* 0x0001e80000100a00 */
[----:B0-----:R-:W2:Y:S04]  /*47a50*/  LDL.LU.64 R42, [R1+0x2d60] ;  /* 0x002d6000012a7983 */ /* 0x001ea80000300a00 */
[----:B------:R-:W2:Y:S04]  /*47a60*/  LDL.LU.64 R40, [R1+0x2d58] ;  /* 0x002d580001287983 */ /* 0x000ea80000300a00 */
[----:B------:R-:W4:Y:S04]  /*47a70*/  LDL.LU.64 R46, [R1+0x2d50] ;  /* 0x002d5000012e7983 */ /* 0x000f280000300a00 */
[----:B------:R-:W-:Y:S04]  /*47a80*/  STL.64 [R1+0x760], R48 ;  /* 0x0007603001007387 */ /* 0x000fe80000100a00 */
[----:B------:R0:W-:Y:S04]  /*47a90*/  STL.64 [R1+0x768], R50 ;  /* 0x0007683201007387 */ /* 0x0001e80000100a00 */
[----:B0-----:R-:W3:Y:S04]  /*47aa0*/  LDL.LU.64 R50, [R1+0x2d48] ;  /* 0x002d480001327983 */ /* 0x001ee80000300a00 */
[----:B------:R-:W2:Y:S04]  /*47ab0*/  LDL.LU.64 R48, [R1+0x2d40] ;  /* 0x002d400001307983 */ /* 0x000ea80000300a00 */
[----:B------:R-:W-:Y:S04]  /*47ac0*/  STL.64 [R1+0x750], R52 ;  /* 0x0007503401007387 */ /* 0x000fe80000100a00 */
[----:B------:R0:W-:Y:S01]  /*47ad0*/  STL.64 [R1+0x758], R54 ;  /* 0x0007583601007387 */ /* 0x0001e20000100a00 */
[----:B------:R-:W-:-:S02]  /*47ae0*/  IMAD.MOV.U32 R33, RZ, RZ, R60 ;  /* 0x000000ffff217224 */ /* 0x000fc400078e003c */
[----:B------:R-:W-:Y:S01]  /*47af0*/  IMAD.MOV.U32 R32, RZ, RZ, R61 ;  /* 0x000000ffff207224 */ /* 0x000fe200078e003d */
[----:B0-----:R-:W4:Y:S04]  /*47b00*/  LDL.LU.64 R54, [R1+0x2d38] ;  /* 0x002d380001367983 */ /* 0x001f280000300a00 */
[----:B------:R-:W4:Y:S04]  /*47b10*/  LDL.LU.64 R52, [R1+0x2d30] ;  /* 0x002d300001347983 */ /* 0x000f280000300a00 */
[----:B------:R-:W-:Y:S04]  /*47b20*/  STL.64 [R1+0x2ce0], R26 ;  /* 0x002ce01a01007387 */ /* 0x000fe80000100a00 */
[----:B------:R0:W-:Y:S04]  /*47b30*/  STL.64 [R1+0x2cd8], R24 ;  /* 0x002cd81801007387 */ /* 0x0001e80000100a00 */
[----:B0-----:R-:W4:Y:S04]  /*47b40*/  LDL.LU R24, [R1+0x720] ;  /* 0x0007200001187983 */ /* 0x001f280000300800 */
        /* <DEDUP_REMOVED lines=8> */
[----:B------:R-:W-:Y:S04]  /*47bd0*/  STL.64 [R1+0x2cf0], R34 ;  /* 0x002cf02201007387 */ /* 0x000fe80000100a00 */
[----:B------:R0:W-:Y:S04]  /*47be0*/  STL.64 [R1+0x2ce8], R32 ;  /* 0x002ce82001007387 */ /* 0x0001e80000100a00 */
[----:B0-----:R-:W4:Y:S04]  /*47bf0*/  LDL.LU R32, [R1+0x730] ;  /* 0x0007300001207983 */ /* 0x001f280000300800 */
[----:B------:R-:W4:Y:S04]  /*47c00*/  LDL.LU R33, [R1+0x734] ;  /* 0x0007340001217983 */ /* 0x000f280000300800 */
[----:B------:R-:W4:Y:S04]  /*47c10*/  LDL.LU R34, [R1+0x738] ;  /* 0x0007380001227983 */ /* 0x000f280000300800 */
[----:B------:R-:W4:Y:S01]  /*47c20*/  LDL.LU R35, [R1+0x73c] ;  /* 0x00073c0001237983 */ /* 0x000f220000300800 */
[C---:B---3--:R-:W-:Y:S08]  /*47c30*/  HMMA.16816.F32 R8, R28.reuse, R50, R8 ;  /* 0x000000321c08723c */ /* 0x048ff00000001808 */
[C---:B--2---:R-:W-:Y:S08]  /*47c40*/  HMMA.16816.F32 R4, R28.reuse, R48, R4 ;  /* 0x000000301c04723c */ /* 0x044ff00000001804 */
[C---:B----4-:R-:W-:Y:S08]  /*47c50*/  HMMA.16816.F32 R16, R28.reuse, R54, R16 ;  /* 0x000000361c10723c */ /* 0x050ff00000001810 */
[C---:B------:R-:W-:Y:S08]  /*47c60*/  HMMA.16816.F32 R12, R28.reuse, R52, R12 ;  /* 0x000000341c0c723c */ /* 0x040ff0000000180c */
[C---:B------:R-:W-:Y:S08]  /*47c70*/  HMMA.16816.F32 R24, R28.reuse, R58, R24 ;  /* 0x0000003a1c18723c */ /* 0x040ff00000001818 */
[C---:B------:R-:W-:Y:S08]  /*47c80*/  HMMA.16816.F32 R20, R28.reuse, R56, R20 ;  /* 0x000000381c14723c */ /* 0x040ff00000001814 */
[----:B------:R-:W-:-:S15]  /*47c90*/  HMMA.16816.F32 R32, R28, R60, R32 ;  /* 0x0000003c1c20723c */ /* 0x000fde0000001820 */
[----:B------:R-:W-:-:S04]  /*47ca0*/  NOP ;  /* 0x0000000000007918 */ /* 0x000fc80000000000 */
        /* <DEDUP_REMOVED lines=20> */
[----:B0-----:R-:W2:Y:S01]  /*47df0*/  LDL.LU R52, [R1+0x5c0] ;  /* 0x0005c00001347983 */ /* 0x001ea20000300800 */
[----:B-1----:R-:W-:-:S15]  /*47e00*/  HMMA.16816.F32 R4, R28, R46, R36 ;  /* 0x0000002e1c04723c */ /* 0x002fde0000001824 */
[----:B------:R-:W-:-:S04]  /*47e10*/  NOP ;  /* 0x0000000000007918 */ /* 0x000fc80000000000 */
        /* <DEDUP_REMOVED lines=27> */
[----:B0-----:R-:W3:Y:S04]  /*47fd0*/  LDL.LU R52, [R1+0x6a0] ;  /* 0x0006a00001347983 */ /* 0x001ee80000300800 */
        /* <DEDUP_REMOVED lines=24> */
[C---:B--2---:R-:W-:Y:S08]  /*48160*/  HMMA.16816.F32 R36, R28.reuse, R40, R36 ;  /* 0x000000281c24723c */ /* 0x044ff00000001824 */
[C---:B---3--:R-:W-:Y:S03]  /*48170*/  HMMA.16816.F32 R52, R28.reuse, R42, R52 ;  /* 0x0000002a1c34723c */ /* 0x048fe60000001834 */
[----:B------:R0:W-:Y:S04]  /*48180*/  STL.64 [R1+0x6b0], R12 ;  /* 0x0006b00c01007387 */ /* 0x0001e80000100a00 */
[----:B------:R1:W-:Y:S04]  /*48190*/  STL.64 [R1+0x6b8], R14 ;  /* 0x0006b80e01007387 */ /* 0x0003e80000100a00 */
[----:B0-----:R-:W2:Y:S04]  /*481a0*/  LDL.LU R12, [R1+0x620] ;  /* 0x00062000010c7983 */ /* 0x001ea80000300800 */
[----:B------:R-:W2:Y:S04]  /*481b0*/  LDL.LU R13, [R1+0x624] ;  /* 0x00062400010d7983 */ /* 0x000ea80000300800 */
[----:B-1----:R-:W2:Y:S04]  /*481c0*/  LDL.LU R14, [R1+0x628] ;  /* 0x00062800010e7983 */ /* 0x002ea80000300800 */
[----:B------:R-:W2:Y:S04]  /*481d0*/  LDL.LU R15, [R1+0x62c] ;  /* 0x00062c00010f7983 */ /* 0x000ea80000300800 */
[----:B------:R-:W-:Y:S04]  /*481e0*/  STL.64 [R1+0x2c00], R46 ;  /* 0x002c002e01007387 */ /* 0x000fe80000100a00 */
[----:B------:R0:W-:Y:S04]  /*481f0*/  STL.64 [R1+0x2bf8], R44 ;  /* 0x002bf82c01007387 */ /* 0x0001e80000100a00 */
[----:B0-----:R-:W3:Y:S04]  /*48200*/  LDL.LU R44, [R1+0x5e0] ;  /* 0x0005e000012c7983 */ /* 0x001ee80000300800 */
[----:B------:R-:W3:Y:S04]  /*48210*/  LDL.LU R45, [R1+0x5e4] ;  /* 0x0005e400012d7983 */ /* 0x000ee80000300800 */
[----:B------:R-:W3:Y:S04]  /*48220*/  LDL.LU R46, [R1+0x5e8] ;  /* 0x0005e800012e7983 */ /* 0x000ee80000300800 */
[----:B------:R-:W3:Y:S04]  /*48230*/  LDL.LU R47, [R1+0x5ec] ;  /* 0x0005ec00012f7983 */ /* 0x000ee80000300800 */
[----:B------:R-:W-:Y:S04]  /*48240*/  STL.64 [R1+0x6a0], R52 ;  /* 0x0006a03401007387 */ /* 0x000fe80000100a00 */
[----:B------:R0:W-:Y:S04]  /*48250*/  STL.64 [R1+0x6a8], R54 ;  /* 0x0006a83601007387 */ /* 0x0001e80000100a00 */
[----:B0-----:R-:W4:Y:S04]  /*48260*/  LDL.LU.64 R54, [R1+0x2d10] ;  /* 0x002d100001367983 */ /* 0x001f280000300a00 */
[----:B------:R-:W4:Y:S04]  /*48270*/  LDL.LU.64 R52, [R1+0x2d08] ;  /* 0x002d080001347983 */ /* 0x000f280000300a00 */
[----:B------:R-:W-:Y:S04]  /*48280*/  STL.64 [R1+0x690], R36 ;  /* 0x0006902401007387 */ /* 0x000fe80000100a00 */
[----:B------:R0:W-:Y:S04]  /*48290*/  STL.64 [R1+0x698], R38 ;  /* 0x0006982601007387 */ /* 0x0001e80000100a00 */
[----:B0-----:R-:W2:Y:S04]  /*482a0*/  LDL.LU.64 R38, [R1+0x2d00] ;  /* 0x002d000001267983 */ /* 0x001ea80000300a00 */
[----:B------:R-:W3:Y:S04]  /*482b0*/  LDL.LU.64 R36, [R1+0x2cf8] ;  /* 0x002cf80001247983 */ /* 0x000ee80000300a00 */
        /* <DEDUP_REMOVED lines=10> */
[----:B0-----:R-:W2:Y:S01]  /*48360*/  LDL.LU.64 R34, [R1+0x2cf0] ;  /* 0x002cf00001227983 */ /* 0x001ea20000300a00 */
[C---:B---3--:R-:W-:Y:S08]  /*48370*/  HMMA.16816.F32 R24, R28.reuse, R36, R24 ;  /* 0x000000241c18723c */ /* 0x048ff00000001818 */
[C---:B------:R-:W-:Y:S01]  /*48380*/  HMMA.16816.F32 R4, R28.reuse, R2, R4 ;  /* 0x000000021c04723c */ /* 0x040fe20000001804 */
[----:B------:R-:W3:Y:S10]  /*48390*/  LDL.LU.64 R32, [R1+0x2ce8] ;  /* 0x002ce80001207983 */ /* 0x000ef40000300a00 */
        /* <DEDUP_REMOVED lines=44> */
[----:B------:R2:W-:-:S12]  /*48660*/  STL.64 [R1+0x2b78], R8 ;  /* 0x002b780801007387 */ /* 0x0005d80000100a00 */
[----:B------:R-:W-:Y:S04]  /*48670*/  STL.64 [R1+0x610], R4 ;  /* 0x0006100401007387 */ /* 0x000fe80000100a00 */
[----:B------:R0:W-:Y:S01]  /*48680*/  STL.64 [R1+0x618], R6 ;  /* 0x0006180601007387 */ /* 0x0001e20000100a00 */
[C---:B--2---:R-:W-:Y:S08]  /*48690*/  HMMA.16816.F32 R8, R28.reuse, R12, R36 ;  /* 0x0000000c1c08723c */ /* 0x044ff00000001824 */
[C---:B0-----:R-:W-:Y:S01]  /*486a0*/  HMMA.16816.F32 R4, R28.reuse, R14, R40 ;  /* 0x0000000e1c04723c */ /* 0x041fe20000001828 */
[----:B------:R-:W-:Y:S10]  /*486b0*/  STL.64 [R1+0x2ba0], R14 ;  /* 0x002ba00e01007387 */ /* 0x000ff40000100a00 */
[----:B------:R-:W-:Y:S04]  /*486c0*/  STL.64 [R1+0x600], R8 ;  /* 0x0006000801007387 */ /* 0x000fe80000100a00 */
[----:B------:R0:W-:Y:S04]  /*486d0*/  STL.64 [R1+0x608], R10 ;  /* 0x0006080a01007387 */ /* 0x0001e80000100a00 */
[----:B------:R-:W-:Y:S04]  /*486e0*/  STL.64 [R1+0x2b98], R12 ;  /* 0x002b980c01007387 */ /* 0x000fe80000100a00 */
[----:B------:R-:W-:Y:S04]  /*486f0*/  STL.64 [R1+0x5f0], R4 ;  /* 0x0005f00401007387 */ /* 0x000fe80000100a00 */
[----:B------:R1:W-:Y:S01]  /*48700*/  STL.64 [R1+0x5f8], R6 ;  /* 0x0005f80601007387 */ /* 0x0003e20000100a00 */
[C---:B0-----:R-:W-:Y:S08]  /*48710*/  HMMA.16816.F32 R8, R28.reuse, R16, R44 ;  /* 0x000000101c08723c */ /* 0x041ff0000000182c */
[C---:B-1----:R-:W-:Y:S01]  /*48720*/  HMMA.16816.F32 R4, R28.reuse, R18, R48 ;  /* 0x000000121c04723c */ /* 0x042fe20000001830 */
[----:B------:R-:W-:Y:S10]  /*48730*/  STL.64 [R1+0x2bb0], R18 ;  /* 0x002bb01201007387 */ /* 0x000ff40000100a00 */
[----:B------:R-:W-:Y:S04]  /*48740*/  STL.64 [R1+0x5e0], R8 ;  /* 0x0005e00801007387 */ /* 0x000fe80000100a00 */
[----:B------:R4:W-:Y:S04]  /*48750*/  STL.64 [R1+0x5e8], R10 ;  /* 0x0005e80a01007387 */ /* 0x0009e80000100a00 */
[----:B------:R-:W-:Y:S04]  /*48760*/  STL.64 [R1+0x2ba8], R16 ;  /* 0x002ba81001007387 */ /* 0x000fe80000100a00 */
[----:B------:R-:W-:Y:S04]  /*48770*/  STL.64 [R1+0x5d0], R4 ;  /* 0x0005d00401007387 */ /* 0x000fe80000100a00 */
[----:B------:R0:W-:Y:S04]  /*48780*/  STL.64 [R1+0x5d8], R6 ;  /* 0x0005d80601007387 */ /* 0x0001e80000100a00 */
[----:B------:R-:W2:Y:S01]  /*48790*/  LDL.LU R44, [R1+0x3f0] ;  /* 0x0003f000012c7983 */ /* 0x000ea20000300800 */
[C---:B----4-:R-:W-:Y:S08]  /*487a0*/  HMMA.16816.F32 R8, R28.reuse, R20, R52 ;  /* 0x000000141c08723c */ /* 0x050ff00000001834 */
[----:B0-----:R-:W-:Y:S11]  /*487b0*/  HMMA.16816.F32 R4, R28, R22, R56 ;  /* 0x000000161c04723c */ /* 0x001ff60000001838 */
[----:B------:R-:W-:Y:S04]  /*487c0*/  STL.64 [R1+0x5c0], R8 ;  /* 0x0005c00801007387 */ /* 0x000fe80000100a00 */
[----:B------:R-:W-:Y:S04]  /*487d0*/  STL.64 [R1+0x5c8], R10 ;  /* 0x0005c80a01007387 */ /* 0x000fe80000100a00 */
[----:B------:R0:W-:Y:S04]  /*487e0*/  STL.64 [R1+0x5b0], R4 ;  /* 0x0005b00401007387 */ /* 0x0001e80000100a00 */
[----:B------:R1:W-:Y:S04]  /*487f0*/  STL.64 [R1+0x5b8], R6 ;  /* 0x0005b80601007387 */ /* 0x0003e80000100a00 */
        /* <DEDUP_REMOVED lines=9> */
[----:B------:R-:W-:-:S02]  /*48890*/  IMAD.MOV.U32 R15, RZ, RZ, R32 ;  /* 0x000000ffff0f7224 */ /* 0x000fc400078e0020 */
[----:B------:R-:W-:Y:S02]  /*488a0*/  IMAD.MOV.U32 R14, RZ, RZ, R33 ;  /* 0x000000ffff0e7224 */ /* 0x000fe400078e0021 */
[----:B------:R-:W-:Y:S02]  /*488b0*/  IMAD.MOV.U32 R12, RZ, RZ, R26 ;  /* 0x000000ffff0c7224 */ /* 0x000fe400078e001a */
[----:B------:R-:W-:Y:S02]  /*488c0*/  IMAD.MOV.U32 R13, RZ, RZ, R27 ;  /* 0x000000ffff0d7224 */ /* 0x000fe400078e001b */
[----:B------:R-:W-:Y:S02]  /*488d0*/  IMAD.MOV.U32 R58, RZ, RZ, R24 ;  /* 0x000000ffff3a7224 */ /* 0x000fe400078e0018 */
[----:B------:R-:W-:Y:S01]  /*488e0*/  IMAD.MOV.U32 R59, RZ, RZ, R25 ;  /* 0x000000ffff3b7224 */ /* 0x000fe200078e0019 */
[----:B----4-:R-:W-:Y:S04]  /*488f0*/  STL.64 [R1+0x2c70], R38 ;  /* 0x002c702601007387 */ /* 0x010fe80000100a00 */
[----:B---3--:R3:W-:Y:S04]  /*48900*/  STL.64 [R1+0x2c68], R36 ;  /* 0x002c682401007387 */ /* 0x0087e80000100a00 */
        /* <DEDUP_REMOVED lines=14> */
[----:B------:R-:W3:Y:S04]  /*489f0*/  LDL.LU R38, [R1+0x5a8] ;  /* 0x0005a80001267983 */ /* 0x000ee80000300800 */
[----:B------:R-:W3:Y:S04]  /*48a00*/  LDL.LU R39, [R1+0x5ac] ;  /* 0x0005ac0001277983 */ /* 0x000ee80000300800 */
        /* <DEDUP_REMOVED lines=39> */
[----:B0-----:R-:W3:Y:S04]  /*48c80*/  LDL.LU.64 R46, [R1+0x2c60] ;  /* 0x002c6000012e7983 */ /* 0x001ee80000300a00 */
[----:B------:R-:W3:Y:S04]  /*48c90*/  LDL.LU.64 R44, [R1+0x2c58] ;  /* 0x002c5800012c7983 */ /* 0x000ee80000300a00 */
[----:B------:R0:W-:Y:S04]  /*48ca0*/  STL.64 [R1+0x2b68], R26 ;  /* 0x002b681a01007387 */ /* 0x0001e80000100a00 */
[----:B0-----:R-:W2:Y:S04]  /*48cb0*/  LDL.LU R26, [R1+0x2124] ;  /* 0x00212400011a7983 */ /* 0x001ea80000300800 */
[----:B------:R-:W3:Y:S04]  /*48cc0*/  LDL.LU R27, [R1+0x2138] ;  /* 0x00213800011b7983 */ /* 0x000ee80000300800 */
[----:B------:R0:W-:Y:S01]  /*48cd0*/  STL.64 [R1+0x2b60], R24 ;  /* 0x002b601801007387 */ /* 0x0001e20000100a00 */
[----:B------:R-:W-:-:S03]  /*48ce0*/  IMAD R56, R56, 0x100, R32 ;  /* 0x0000010038387824 */ /* 0x000fc600078e0220 */
[----:B0-----:R-:W3:Y:S04]  /*48cf0*/  LDL.LU R24, [R1+0x2130] ;  /* 0x0021300001187983 */ /* 0x001ee80000300800 */
[----:B------:R-:W3:Y:S04]  /*48d00*/  LDL.LU R25, [R1+0x212c] ;  /* 0x00212c0001197983 */ /* 0x000ee80000300800 */
[----:B------:R-:W4:Y:S01]  /*48d10*/  LDL.LU R32, [R1+0x2c54] ;  /* 0x002c540001207983 */ /* 0x000f220000300800 */
[----:B--2---:R-:W-:-:S03]  /*48d20*/  IMAD R26, R26, 0x100, R33 ;  /* 0x000001001a1a7824 */ /* 0x004fc600078e0221 */
[----:B------:R-:W4:Y:S01]  /*48d30*/  LDL.LU R33, [R1+0x2c50] ;  /* 0x002c500001217983 */ /* 0x000f220000300800 */
[----:B---3--:R-:W-:Y:S02]  /*48d40*/  IMAD R25, R25, 0x100, R24 ;  /* 0x0000010019197824 */ /* 0x008fe400078e0218 */
[----:B------:R-:W-:Y:S01]  /*48d50*/  IMAD R24, R57, 0x100, R27 ;  /* 0x0000010039187824 */ /* 0x000fe200078e021b */
[----:B----4-:R-:W-:Y:S01]  /*48d60*/  HMMA.16816.F32 R28, R28, R32, R48 ;  /* 0x000000201c1c723c */ /* 0x010fe20000001830 */
[----:B------:R-:W2:Y:S04]  /*48d70*/  LDL.LU.64 R50, [R1+0x2c48] ;  /* 0x002c480001327983 */ /* 0x000ea80000300a00 */
[----:B------:R-:W3:Y:S04]  /*48d80*/  LDL.LU.64 R48, [R1+0x2c40] ;  /* 0x002c400001307983 */ /* 0x000ee80000300a00 */
[----:B------:R0:W-:Y:S04]  /*48d90*/  STL.64 [R1+0x2be0], R34 ;  /* 0x002be02201007387 */ /* 0x0001e80000100a00 */
[----:B0-----:R-:W4:Y:S01]  /*48da0*/  LDL.LU R34, [R1+0x10] ;  /* 0x0000100001227983 */ /* 0x001f220000300800 */
[----:B------:R-:W-:-:S05]  /*48db0*/  IMAD.MOV.U32 R35, RZ, RZ, R0 ;  /* 0x000000ffff237224 */ /* 0x000fca00078e0000 */
[----:B------:R-:W-:Y:S04]  /*48dc0*/  STL.64 [R1+0x510], R28 ;  /* 0x0005101c01007387 */ /* 0x000fe80000100a00 */
[----:B------:R0:W-:Y:S04]  /*48dd0*/  STL.64 [R1+0x518], R30 ;  /* 0x0005181e01007387 */ /* 0x0001e80000100a00 */
[----:B------:R-:W2:Y:S04]  /*48de0*/  LDL.LU R0, [R1+0x2c38] ;  /* 0x002c380001007983 */ /* 0x000ea80000300800 */
[----:B------:R-:W-:Y:S01]  /*48df0*/  STL.64 [R1+0x2bd8], R32 ;  /* 0x002bd82001007387 */ /* 0x000fe20000100a00 */
[----:B0-----:R-:W-:-:S02]  /*48e00*/  F2FP.F16.E5M2.UNPACK_B R31, R24 ;  /* 0x00000018ff1f723e */ /* 0x001fc400020004ff */
[----:B------:R-:W-:Y:S01]  /*48e10*/  F2FP.F16.E5M2.UNPACK_B R30, R25 ;  /* 0x00000019ff1e723e */ /* 0x000fe200020004ff */
[----:B------:R-:W2:Y:S01]  /*48e20*/  LDL.LU R24, [R1+0x1d0] ;  /* 0x0001d00001187983 */ /* 0x000ea20000300800 */
[----:B------:R-:W-:-:S03]  /*48e30*/  F2FP.F16.E5M2.UNPACK_B R29, R26 ;  /* 0x0000001aff1d723e */ /* 0x000fc600020004ff */
[----:B------:R-:W2:Y:S04]  /*48e40*/  LDL.LU R25, [R1+0x1d4] ;  /* 0x0001d40001197983 */ /* 0x000ea80000300800 */
[----:B------:R-:W2:Y:S04]  /*48e50*/  LDL.LU R26, [R1+0x1d8] ;  /* 0x0001d800011a7983 */ /* 0x000ea80000300800 */
[----:B------:R-:W2:Y:S01]  /*48e60*/  LDL.LU R27, [R1+0x1dc] ;  /* 0x0001dc00011b7983 */ /* 0x000ea20000300800 */
[----:B------:R-:W-:-:S07]  /*48e70*/  F2FP.F16.E5M2.UNPACK_B R28, R56 ;  /* 0x00000038ff1c723e */ /* 0x000fce00020004ff */
[C---:B------:R-:W-:Y:S01]  /*48e80*/  HMMA.16816.F32 R56, R28.reuse, R58, R52 ;  /* 0x0000003a1c38723c */ /* 0x040fe20000001834 */
[----:B--2---:R-:W-:Y:S04]  /*48e90*/  STL.64 [R1+0x2c10], R26 ;  /* 0x002c101a01007387 */ /* 0x004fe80000100a00 */
[----:B------:R0:W-:Y:S04]  /*48ea0*/  STL.64 [R1+0x2c08], R24 ;  /* 0x002c081801007387 */ /* 0x0001e80000100a00 */
[----:B0-----:R-:W4:Y:S04]  /*48eb0*/  LDL.LU R24, [R1+0x4e0] ;  /* 0x0004e00001187983 */ /* 0x001f280000300800 */
[----:B------:R-:W4:Y:S04]  /*48ec0*/  LDL.LU R25, [R1+0x4e4] ;  /* 0x0004e40001197983 */ /* 0x000f280000300800 */
[----:B------:R-:W4:Y:S04]  /*48ed0*/  LDL.LU R26, [R1+0x4e8] ;  /* 0x0004e800011a7983 */ /* 0x000f280000300800 */
[----:B------:R-:W4:Y:S04]  /*48ee0*/  LDL.LU R27, [R1+0x4ec] ;  /* 0x0004ec00011b7983 */ /* 0x000f280000300800 */
[----:B------:R-:W2:Y:S04]  /*48ef0*/  LDL.LU.64 R54, [R1+0x2c30] ;  /* 0x002c300001367983 */ /* 0x000ea80000300a00 */
[----:B------:R-:W2:Y:S04]  /*48f00*/  LDL.LU.64 R52, [R1+0x2c28] ;  /* 0x002c280001347983 */ /* 0x000ea80000300a00 */
[----:B------:R-:W-:Y:S04]  /*48f10*/  STL.64 [R1+0x500], R56 ;  /* 0x0005003801007387 */ /* 0x000fe80000100a00 */
[----:B------:R0:W-:Y:S04]  /*48f20*/  STL.64 [R1+0x508], R58 ;  /* 0x0005083a01007387 */ /* 0x0001e80000100a00 */
[----:B0-----:R-:W2:Y:S04]  /*48f30*/  LDL.LU.64 R58, [R1+0x2c20] ;  /* 0x002c2000013a7983 */ /* 0x001ea80000300a00 */
[----:B------:R-:W3:Y:S01]  /*48f40*/  LDL.LU.64 R56, [R1+0x2c18] ;  /* 0x002c180001387983 */ /* 0x000ee20000300a00 */
[C---:B------:R-:W-:Y:S08]  /*48f50*/  HMMA.16816.F32 R20, R28.reuse, R12, R20 ;  /* 0x0000000c1c14723c */ /* 0x040ff00000001814 */
[C---:B------:R-:W-:Y:S08]  /*48f60*/  HMMA.16816.F32 R12, R28.reuse, R14, R16 ;  /* 0x0000000e1c0c723c */ /* 0x040ff00000001810 */
[C---:B------:R-:W-:Y:S08]  /*48f70*/  HMMA.16816.F32 R8, R28.reuse, R60, R8 ;  /* 0x0000003c1c08723c */ /* 0x040ff00000001808 */
[C---:B----4-:R-:W-:Y:S08]  /*48f80*/  HMMA.16816.F32 R24, R28.reuse, R34, R24 ;  /* 0x000000221c18723c */ /* 0x050ff00000001818 */
[C---:B--2---:R-:W-:Y:S11]  /*48f90*/  HMMA.16816.F32 R4, R28.reuse, R58, R4 ;  /* 0x0000003a1c04723c */ /* 0x044ff60000001804 */
[----:B------:R-:W-:Y:S04]  /*48fa0*/  STL.64 [R1+0x4e0], R24 ;  /* 0x0004e01801007387 */ /* 0x000fe80000100a00 */
[----:B------:R-:W-:Y:S04]  /*48fb0*/  STL.64 [R1+0x4e8], R26 ;  /* 0x0004e81a01007387 */ /* 0x000fe80000100a00 */
[----:B------:R-:W-:Y:S04]  /*48fc0*/  STL.64 [R1+0x4c0], R20 ;  /* 0x0004c01401007387 */ /* 0x000fe80000100a00 */
[----:B------:R-:W-:Y:S04]  /*48fd0*/  STL.64 [R1+0x4c8], R22 ;  /* 0x0004c81601007387 */ /* 0x000fe80000100a00 */
[----:B------:R-:W-:Y:S04]  /*48fe0*/  STL.64 [R1+0x4a0], R12 ;  /* 0x0004a00c01007387 */ /* 0x000fe80000100a00 */
[----:B------:R3:W-:Y:S04]  /*48ff0*/  STL.64 [R1+0x4a8], R14 ;  /* 0x0004a80e01007387 */ /* 0x0007e80000100a00 */
[----:B------:R-:W-:Y:S04]  /*49000*/  STL.64 [R1+0x470], R8 ;  /* 0x0004700801007387 */ /* 0x000fe80000100a00 */
[----:B------:R0:W-:Y:S01]  /*49010*/  STL.64 [R1+0x478], R10 ;  /* 0x0004780a01007387 */ /* 0x0001e20000100a00 */
[C---:B---3--:R-:W-:Y:S08]  /*49020*/  HMMA.16816.F32 R12, R28.reuse, R56, R36 ;  /* 0x000000381c0c723c */ /* 0x048ff00000001824 */
[C---:B0-----:R-:W-:Y:S01]  /*49030*/  HMMA.16816.F32 R8, R28.reuse, R54, R40 ;  /* 0x000000361c08723c */ /* 0x041fe20000001828 */
[----:B------:R-:W-:Y:S04]  /*49040*/  STL.64 [R1+0x450], R4 ;  /* 0x0004500401007387 */ /* 0x000fe80000100a00 */
[----:B------:R0:W-:Y:S03]  /*49050*/  STL.64 [R1+0x458], R6 ;  /* 0x0004580601007387 */ /* 0x0001e60000100a00 */
[C---:B0-----:R-:W-:Y:S03]  /*49060*/  HMMA.16816.F32 R4, R28.reuse, R52, R44 ;  /* 0x000000341c04723c */ /* 0x041fe6000000182c */
[----:B------:R-:W-:Y:S04]  /*49070*/  STL.64 [R1+0x430], R12 ;  /* 0x0004300c01007387 */ /* 0x000fe80000100a00 */
[----:B------:R-:W-:Y:S04]  /*49080*/  STL.64 [R1+0x438], R14 ;  /* 0x0004380e01007387 */ /* 0x000fe80000100a00 */
[----:B------:R-:W2:Y:S04]  /*49090*/  LDL.LU R52, [R1+0x1f0] ;  /* 0x0001f00001347983 */ /* 0x000ea80000300800 */
[----:B------:R-:W-:Y:S04]  /*490a0*/  STL.64 [R1+0x410], R8 ;  /* 0x0004100801007387 */ /* 0x000fe80000100a00 */
[----:B------:R-:W-:Y:S04]  /*490b0*/  STL.64 [R1+0x418], R10 ;  /* 0x0004180a01007387 */ /* 0x000fe80000100a00 */
[----:B------:R0:W-:Y:S04]  /*490c0*/  STL.64 [R1+0x3f0], R4 ;  /* 0x0003f00401007387 */ /* 0x0001e80000100a00 */
[----:B------:R1:W-:Y:S04]  /*490d0*/  STL.64 [R1+0x3f8], R6 ;  /* 0x0003f80601007387 */ /* 0x0003e80000100a00 */
[----:B------:R-:W2:Y:S04]  /*490e0*/  LDL.LU R53, [R1+0x1f4] ;  /* 0x0001f40001357983 */ /* 0x000ea80000300800 */
[----:B------:R-:W2:Y:S04]  /*490f0*/  LDL.LU R54, [R1+0x1f8] ;  /* 0x0001f80001367983 */ /* 0x000ea80000300800 */
[----:B------:R-:W2:Y:S04]  /*49100*/  LDL.LU R55, [R1+0x1fc] ;  /* 0x0001fc0001377983 */ /* 0x000ea80000300800 */
[----:B0-----:R-:W3:Y:S04]  /*49110*/  LDL.LU R4, [R1+0x2b0] ;  /* 0x0002b00001047983 */ /* 0x001ee80000300800 */
[----:B------:R-:W3:Y:S04]  /*49120*/  LDL.LU R5, [R1+0x2b4] ;  /* 0x0002b40001057983 */ /* 0x000ee80000300800 */
[----:B-1----:R-:W3:Y:S04]  /*49130*/  LDL.LU R6, [R1+0x2b8] ;  /* 0x0002b80001067983 */ /* 0x002ee80000300800 */
        /* <DEDUP_REMOVED lines=46> */
[----:B------:R-:W2:Y:S04]  /*49420*/  LDL.LU.64 R24, [R1+0x2c08] ;  /* 0x002c080001187983 */ /* 0x000ea80000300a00 */
[----:B------:R-:W3:Y:S04]  /*49430*/  LDL.LU.64 R46, [R1+0x2c00] ;  /* 0x002c0000012e7983 */ /* 0x000ee80000300a00 */
[----:B------:R-:W4:Y:S04]  /*49440*/  LDL.LU.64 R44, [R1+0x2bf8] ;  /* 0x002bf800012c7983 */ /* 0x000f280000300a00 */
[----:B------:R0:W-:Y:S04]  /*49450*/  STL.64 [R1+0x3b0], R48 ;  /* 0x0003b03001007387 */ /* 0x0001e80000100a00 */
[----:B------:R1:W-:Y:S04]  /*49460*/  STL.64 [R1+0x3b8], R50 ;  /* 0x0003b83201007387 */ /* 0x0003e80000100a00 */
[----:B0-----:R-:W2:Y:S04]  /*49470*/  LDL.LU R48, [R1+0x210] ;  /* 0x0002100001307983 */ /* 0x001ea80000300800 */
[----:B------:R-:W2:Y:S04]  /*49480*/  LDL.LU R49, [R1+0x214] ;  /* 0x0002140001317983 */ /* 0x000ea80000300800 */
[----:B-1----:R-:W2:Y:S04]  /*49490*/  LDL.LU R50, [R1+0x218] ;  /* 0x0002180001327983 */ /* 0x002ea80000300800 */
[----:B------:R-:W2:Y:S01]  /*494a0*/  LDL.LU R51, [R1+0x21c] ;  /* 0x00021c0001337983 */ /* 0x000ea20000300800 */
[----:B---3--:R-:W-:-:S15]  /*494b0*/  HMMA.16816.F32 R40, R28, R46, R40 ;  /* 0x0000002e1c28723c */ /* 0x008fde0000001828 */
[----:B------:R-:W-:-:S04]  /*494c0*/  NOP ;  /* 0x0000000000007918 */ /* 0x000fc80000000000 */
[----:B------:R-:W-:Y:S04]  /*494d0*/  STL.64 [R1+0x390], R40 ;  /* 0x0003902801007387 */ /* 0x000fe80000100a00 */
[----:B------:R0:W-:Y:S04]  /*494e0*/  STL.64 [R1+0x398], R42 ;  /* 0x0003982a01007387 */ /* 0x0001e80000100a00 */
[----:B0-----:R-:W3:Y:S04]  /*494f0*/  LDL.LU.64 R42, [R1+0x2bf0] ;  /* 0x002bf000012a7983 */ /* 0x001ee80000300a00 */
[----:B------:R-:W2:Y:S01]  /*49500*/  LDL.LU.64 R40, [R1+0x2be8] ;  /* 0x002be80001287983 */ /* 0x000ea20000300a00 */
[----:B----4-:R-:W-:Y:S03]  /*49510*/  HMMA.16816.F32 R56, R28, R44, R56 ;  /* 0x0000002c1c38723c */ /* 0x010fe60000001838 */
[----:B------:R-:W4:-:S15]  /*49520*/  LDL.LU R44, [R1+0x230] ;  /* 0x00023000012c7983 */ /* 0x000f1e0000300800 */
[----:B------:R-:W-:Y:S01]  /*49530*/  NOP ;  /* 0x0000000000007918 */ /* 0x000fe20000000000 */
[----:B------:R0:W-:Y:S04]  /*49540*/  STL.64 [R1+0x370], R56 ;  /* 0x0003703801007387 */ /* 0x0001e80000100a00 */
[----:B------:R1:W-:Y:S04]  /*49550*/  STL.64 [R1+0x378], R58 ;  /* 0x0003783a01007387 */ /* 0x0003e80000100a00 */
[----:B------:R-:W4:Y:S04]  /*49560*/  LDL.LU R45, [R1+0x234] ;  /* 0x00023400012d7983 */ /* 0x000f280000300800 */
[----:B------:R-:W4:Y:S04]  /*49570*/  LDL.LU R46, [R1+0x238] ;  /* 0x00023800012e7983 */ /* 0x000f280000300800 */
[----:B------:R-:W4:Y:S04]  /*49580*/  LDL.LU R47, [R1+0x23c] ;  /* 0x00023c00012f7983 */ /* 0x000f280000300800 */
[----:B0-----:R-:W4:Y:S04]  /*49590*/  LDL.LU R56, [R1+0x1b0] ;  /* 0x0001b00001387983 */ /* 0x001f280000300800 */
[----:B------:R-:W4:Y:S04]  /*495a0*/  LDL.LU R57, [R1+0x1b4] ;  /* 0x0001b40001397983 */ /* 0x000f280000300800 */
[----:B-1----:R-:W4:Y:S04]  /*495b0*/  LDL.LU R58, [R1+0x1b8] ;  /* 0x0001b800013a7983 */ /* 0x002f280000300800 */
[----:B------:R-:W4:Y:S01]  /*495c0*/  LDL.LU R59, [R1+0x1bc] ;  /* 0x0001bc00013b7983 */ /* 0x000f220000300800 */
[C---:B---3--:R-:W-:Y:S08]  /*495d0*/  HMMA.16816.F32 R32, R28.reuse, R42, R32 ;  /* 0x0000002a1c20723c */ /* 0x048ff00000001820 */
[C---:B--2---:R-:W-:Y:S11]  /*495e0*/  HMMA.16816.F32 R40, R28.reuse, R40, R36 ;  /* 0x000000281c28723c */ /* 0x044ff60000001824 */
[----:B------:R-:W-:Y:S04]  /*495f0*/  STL.64 [R1+0x350], R32 ;  /* 0x0003502001007387 */ /* 0x000fe80000100a00 */
[----:B------:R0:W-:Y:S04]  /*49600*/  STL.64 [R1+0x358], R34 ;  /* 0x0003582201007387 */ /* 0x0001e80000100a00 */
[----:B0-----:R-:W2:Y:S04]  /*49610*/  LDL.LU.64 R34, [R1+0x2be0] ;  /* 0x002be00001227983 */ /* 0x001ea80000300a00 */
[----:B------:R-:W3:Y:S04]  /*49620*/  LDL.LU.64 R32, [R1+0x2bd8] ;  /* 0x002bd80001207983 */ /* 0x000ee80000300a00 */
[----:B------:R-:W2:Y:S04]  /*49630*/  LDL.LU.64 R38, [R1+0x2bd0] ;  /* 0x002bd00001267983 */ /* 0x000ea80000300a00 */
[----:B------:R-:W3:Y:S04]  /*49640*/  LDL.LU.64 R36, [R1+0x2bc8] ;  /* 0x002bc80001247983 */ /* 0x000ee80000300a00 */
[----:B------:R0:W-:Y:S04]  /*49650*/  STL.64 [R1+0x330], R40 ;  /* 0x0003302801007387 */ /* 0x0001e80000100a00 */
[----:B------:R1:W-:Y:S01]  /*49660*/  STL.64 [R1+0x338], R42 ;  /* 0x0003382a01007387 */ /* 0x0003e20000100a00 */
[C---:B------:R-:W-:Y:S03]  /*49670*/  HMMA.16816.F32 R4, R28.reuse, R2, R4 ;  /* 0x000000021c04723c */ /* 0x040fe60000001804 */
[----:B0-----:R-:W4:Y:S04]  /*49680*/  LDL.LU R40, [R1+0x250] ;  /* 0x0002500001287983 */ /* 0x001f280000300800 */
[----:B------:R-:W4:Y:S04]  /*49690*/  LDL.LU R41, [R1+0x254] ;  /* 0x0002540001297983 */ /* 0x000f280000300800 */
[----:B-1----:R-:W4:Y:S04]  /*496a0*/  LDL.LU R42, [R1+0x258] ;  /* 0x00025800012a7983 */ /* 0x002f280000300800 */
[----:B------:R-:W4:Y:S01]  /*496b0*/  LDL.LU R43, [R1+0x25c] ;  /* 0x00025c00012b7983 */ /* 0x000f220000300800 */
[C---:B--2---:R-:W-:Y:S08]  /*496c0*/  HMMA.16816.F32 R20, R28.reuse, R38, R20 ;  /* 0x000000261c14723c */ /* 0x044ff00000001814 */
[C---:B---3--:R-:W-:Y:S08]  /*496d0*/  HMMA.16816.F32 R36, R28.reuse, R36, R16 ;  /* 0x000000241c24723c */ /* 0x048ff00000001810 */
[C---:B------:R-:W-:Y:S03]  /*496e0*/  HMMA.16816.F32 R12, R28.reuse, R34, R12 ;  /* 0x000000221c0c723c */ /* 0x040fe6000000180c */
[----:B------:R-:W-:Y:S04]  /*496f0*/  STL.64 [R1+0x310], R20 ;  /* 0x0003101401007387 */ /* 0x000fe80000100a00 */
[----:B------:R0:W-:Y:S04]  /*49700*/  STL.64 [R1+0x318], R22 ;  /* 0x0003181601007387 */ /* 0x0001e80000100a00 */
[----:B0-----:R-:W2:Y:S04]  /*49710*/  LDL.LU.64 R22, [R1+0x2bc0] ;  /* 0x002bc00001167983 */ /* 0x001ea80000300a00 */
[----:B------:R-:W3:Y:S04]  /*49720*/  LDL.LU.64 R20, [R1+0x2bb8] ;  /* 0x002bb80001147983 */ /* 0x000ee80000300a00 */
[----:B------:R-:W2:Y:S04]  /*49730*/  LDL.LU.64 R18, [R1+0x2bb0] ;  /* 0x002bb00001127983 */ /* 0x000ea80000300a00 */
[----:B------:R-:W2:Y:S04]  /*49740*/  LDL.LU.64 R16, [R1+0x2ba8] ;  /* 0x002ba80001107983 */ /* 0x000ea80000300a00 */
        /* <DEDUP_REMOVED lines=8> */
[----:B0-----:R-:W2:Y:S04]  /*497d0*/  LDL.LU.64 R14, [R1+0x2ba0] ;  /* 0x002ba000010e7983 */ /* 0x001ea80000300a00 */
[----:B------:R-:W2:Y:S04]  /*497e0*/  LDL.LU.64 R12, [R1+0x2b98] ;  /* 0x002b9800010c7983 */ /* 0x000ea80000300a00 */
        /* <DEDUP_REMOVED lines=8> */
[----:B0-----:R-:W2:Y:S04]  /*49870*/  LDL.LU.64 R10, [R1+0x2b80] ;  /* 0x002b8000010a7983 */ /* 0x001ea80000300a00 */
[----:B------:R-:W4:Y:S01]  /*49880*/  LDL.LU.64 R8, [R1+0x2b78] ;  /* 0x002b780001087983 */ /* 0x000f220000300a00 */
[----:B------:R-:W-:-:S15]  /*49890*/  HMMA.16816.F32 R4, R28, R6, R36 ;  /* 0x000000061c04723c */ /* 0x000fde0000001824 */
[----:B------:R-:W-:-:S04]  /*498a0*/  NOP ;  /* 0x0000000000007918 */ /* 0x000fc80000000000 */
[----:B------:R-:W-:Y:S04]  /*498b0*/  STL.64 [R1+0x270], R4 ;  /* 0x0002700401007387 */ /* 0x000fe80000100a00 */
[----:B------:R0:W-:Y:S02]  /*498c0*/  STL.64 [R1+0x278], R6 ;  /* 0x0002780601007387 */ /* 0x0001e40000100a00 */
[C---:B0-----:R-:W-:Y:S08]  /*498d0*/  HMMA.16816.F32 R4, R28.reuse, R12, R48 ;  /* 0x0000000c1c04723c */ /* 0x041ff00000001830 */
[C---:B----4-:R-:W-:Y:S08]  /*498e0*/  HMMA.16816.F32 R40, R28.reuse, R8, R40 ;  /* 0x000000081c28723c */ /* 0x050ff00000001828 */
[C---:B--2---:R-:W-:Y:S08]  /*498f0*/  HMMA.16816.F32 R36, R28.reuse, R10, R44 ;  /* 0x0000000a1c24723c */ /* 0x044ff0000000182c */
[C---:B------:R-:W-:Y:S03]  /*49900*/  HMMA.16816.F32 R8, R28.reuse, R14, R52 ;  /* 0x0000000e1c08723c */ /* 0x040fe60000001834 */
[----:B------:R-:W-:Y:S04]  /*49910*/  STL.64 [R1+0x250], R40 ;  /* 0x0002502801007387 */ /* 0x000fe80000100a00 */
[----:B------:R-:W-:Y:S04]  /*49920*/  STL.64 [R1+0x258], R42 ;  /* 0x0002582a01007387 */ /* 0x000fe80000100a00 */
[----:B------:R0:W-:Y:S04]  /*49930*/  STL.64 [R1+0x230], R36 ;  /* 0x0002302401007387 */ /* 0x0001e80000100a00 */
[----:B------:R-:W-:Y:S04]  /*49940*/  STL.64 [R1+0x238], R38 ;  /* 0x0002382601007387 */ /* 0x000fe80000100a00 */
[----:B0-----:R-:W2:Y:S04]  /*49950*/  LDL.LU R37, [R1+0x13b0] ;  /* 0x0013b00001257983 */ /* 0x001ea80000300800 */
[----:B------:R-:W-:Y:S04]  /*49960*/  STL.64 [R1+0x210], R4 ;  /* 0x0002100401007387 */ /* 0x000fe80000100a00 */
[----:B------:R0:W-:Y:S02]  /*49970*/  STL.64 [R1+0x218], R6 ;  /* 0x0002180601007387 */ /* 0x0001e40000100a00 */
[----:B0-----:R-:W-:Y:S02]  /*49980*/  HMMA.16816.F32 R4, R28, R16, R24 ;  /* 0x000000101c04723c */ /* 0x001fe40000001818 */
[----:B------:R0:W-:Y:S04]  /*49990*/  STL.64 [R1+0x1f0], R8 ;  /* 0x0001f00801007387 */ /* 0x0001e80000100a00 */
[----:B------:R1:W-:Y:S04]  /*499a0*/  STL.64 [R1+0x1f8], R10 ;  /* 0x0001f80a01007387 */ /* 0x0003e80000100a00 */
[----:B0-----:R-:W4:Y:S09]  /*499b0*/  LDL.LU R8, [R1+0xf0] ;  /* 0x0000f00001087983 */ /* 0x001f320000300800 */
[----:B------:R0:W-:Y:S04]  /*499c0*/  STL.64 [R1+0x1d0], R4 ;  /* 0x0001d00401007387 */ /* 0x0001e80000100a00 */
[----:B------:R0:W-:Y:S04]  /*499d0*/  STL.64 [R1+0x1d8], R6 ;  /* 0x0001d80601007387 */ /* 0x0001e80000100a00 */
[----:B------:R-:W4:Y:S04]  /*499e0*/  LDL.LU R9, [R1+0xf4] ;  /* 0x0000f40001097983 */ /* 0x000f280000300800 */
[----:B-1----:R-:W4:Y:S04]  /*499f0*/  LDL.LU R10, [R1+0xf8] ;  /* 0x0000f800010a7983 */ /* 0x002f280000300800 */
        /* <DEDUP_REMOVED lines=9> */
[----:B0-----:R-:W2:Y:S04]  /*49a90*/  LDL.LU R4, [R1+0xc0] ;  /* 0x0000c00001047983 */ /* 0x001ea80000300800 */
[----:B------:R-:W2:Y:S01]  /*49aa0*/  LDL.LU R5, [R1+0xc4] ;  /* 0x0000c40001057983 */ /* 0x000ea20000300800 */
[----:B------:R-:W-:-:S03]  /*49ab0*/  IMAD.MOV.U32 R6, RZ, RZ, R0 ;  /* 0x000000ffff067224 */ /* 0x000fc600078e0000 */
[----:B------:R-:W2:Y:S01]  /*49ac0*/  LDL.LU R0, [R1+0x2b74] ;  /* 0x002b740001007983 */ /* 0x000ea20000300800 */
[----:B------:R-:W-:Y:S03]  /*49ad0*/  HMMA.16816.F32 R40, R28, R18, R56 ;  /* 0x000000121c28723c */ /* 0x000fe60000001838 */
[----:B------:R-:W3:Y:S04]  /*49ae0*/  LDL.LU R7, [R1+0xcc] ;  /* 0x0000cc0001077983 */ /* 0x000ee80000300800 */
[----:B------:R-:W3:-:S12]  /*49af0*/  LDL.LU R16, [R1+0x140] ;  /* 0x0001400001107983 */ /* 0x000ed80000300800 */
[----:B------:R0:W-:Y:S04]  /*49b00*/  STL.64 [R1+0x1b0], R40 ;  /* 0x0001b02801007387 */ /* 0x0001e80000100a00 */
[----:B------:R1:W-:Y:S04]  /*49b10*/  STL.64 [R1+0x1b8], R42 ;  /* 0x0001b82a01007387 */ /* 0x0003e80000100a00 */
[----:B------:R-:W3:Y:S04]  /*49b20*/  LDL.LU R17, [R1+0x144] ;  /* 0x0001440001117983 */ /* 0x000ee80000300800 */
[----:B------:R-:W4:Y:S01]  /*49b30*/  LDL.LU R18, [R1+0x148] ;  /* 0x0001480001127983 */ /* 0x000f220000300800 */
[----:B--2---:R-:W-:-:S03]  /*49b40*/  IMAD.MOV.U32 R19, RZ, RZ, R0 ;  /* 0x000000ffff137224 */ /* 0x004fc600078e0000 */
[----:B------:R2:W5:Y:S04]  /*49b50*/  LDL.LU R0, [R1+0x2b70] ;  /* 0x002b700001007983 */ /* 0x0005680000300800 */
[----:B------:R-:W2:Y:S04]  /*49b60*/  LDL.LU R38, [R1+0x136c] ;  /* 0x00136c0001267983 */ /* 0x000ea80000300800 */
[----:B------:R-:W2:Y:S04]  /*49b70*/  LDL.LU R39, [R1+0x1364] ;  /* 0x0013640001277983 */ /* 0x000ea80000300800 */
[----:B0-----:R-:W2:Y:S04]  /*49b80*/  LDL.LU R40, [R1+0x135c] ;  /* 0x00135c0001287983 */ /* 0x001ea80000300800 */
[----:B------:R-:W2:Y:S04]  /*49b90*/  LDL.LU R41, [R1+0x1354] ;  /* 0x0013540001297983 */ /* 0x000ea80000300800 */
[----:B-1----:R-:W2:Y:S04]  /*49ba0*/  LDL.LU R42, [R1+0x17dc] ;  /* 0x0017dc00012a7983 */ /* 0x002ea80000300800 */
[----:B------:R-:W2:Y:S01]  /*49bb0*/  LDL.LU R43, [R1+0x17d4] ;  /* 0x0017d400012b7983 */ /* 0x000ea20000300800 */
[C---:B---3--:R-:W-:Y:S03]  /*49bc0*/  HMMA.16816.F32 R24, R28.reuse, R20, R24 ;  /* 0x000000141c18723c */ /* 0x048fe60000001818 */
        /* <DEDUP_REMOVED lines=22> */
[C---:B----4-:R-:W-:Y:S08]  /*49d30*/  HMMA.16816.F32 R16, R28.reuse, R22, R16 ;  /* 0x000000161c10723c */ /* 0x050ff00000001810 */
[----:B------:R-:W-:Y:S01]  /*49d40*/  HMMA.16816.F32 R4, R28, R32, R4 ;  /* 0x000000201c04723c */ /* 0x000fe20000001804 */
[----:B------:R-:W-:-:S10]  /*49d50*/  VIADD R37, R37, 0x1 ;  /* 0x0000000125257836 */ /* 0x000fd40000000000 */
[----:B------:R-:W-:Y:S04]  /*49d60*/  STL.64 [R1+0x140], R16 ;  /* 0x0001401001007387 */ /* 0x000fe80000100a00 */
[----:B------:R-:W-:Y:S01]  /*49d70*/  STL.64 [R1+0x148], R18 ;  /* 0x0001481201007387 */ /* 0x000fe20000100a00 */
[----:B------:R-:W-:Y:S02]  /*49d80*/  ISETP.NE.U32.AND P0, PT, R37, UR7, PT ;  /* 0x0000000725007c0c */ /* 0x000fe4000bf05070 */
[----:B--2---:R-:W-:Y:S02]  /*49d90*/  IADD3 R38, P4, PT, R38, UR41, RZ ;  /* 0x0000002926267c10 */ /* 0x004fe4000ff9e0ff */
[----:B------:R-:W-:Y:S02]  /*49da0*/  IADD3 R39, P5, PT, R39, UR41, RZ ;  /* 0x0000002927277c10 */ /* 0x000fe4000ffbe0ff */
[----:B------:R-:W-:-:S02]  /*49db0*/  IADD3 R40, P6, PT, R40, UR41, RZ ;  /* 0x0000002928287c10 */ /* 0x000fc4000ffde0ff */
[----:B------:R-:W-:Y:S02]  /*49dc0*/  IADD3 R41, P1, PT, R41, UR41, RZ ;  /* 0x0000002929297c10 */ /* 0x000fe4000ff3e0ff */
[----:B------:R-:W-:Y:S02]  /*49dd0*/  IADD3 R42, P2, PT, R42, UR41, RZ ;  /* 0x000000292a2a7c10 */ /* 0x000fe4000ff5e0ff */
[----:B------:R-:W-:Y:S02]  /*49de0*/  IADD3 R43, P3, PT, R43, UR41, RZ ;  /* 0x000000292b2b7c10 */ /* 0x000fe4000ff7e0ff */
[----:B---3--:R-:W-:Y:S02]  /*49df0*/  IADD3.X R44, PT, PT, R44, UR72, RZ, P4, !PT ;  /* 0x000000482c2c7c10 */ /* 0x008fe4000a7fe4ff */
[----:B------:R-:W-:Y:S02]  /*49e00*/  IADD3 R45, P4, PT, R45, UR41, RZ ;  /* 0x000000292d2d7c10 */ /* 0x000fe4000ff9e0ff */
[----:B------:R-:W-:Y:S01]  /*49e10*/  IADD3.X R46, PT, PT, R46, UR72, RZ, P5, !PT ;  /* 0x000000482e2e7c10 */ /* 0x000fe2000affe4ff */
[C---:B------:R-:W-:Y:S08]  /*49e20*/  HMMA.16816.F32 R12, R28.reuse, R24, R12 ;  /* 0x000000181c0c723c */ /* 0x040ff0000000180c */
[----:B------:R-:W-:Y:S01]  /*49e30*/  HMMA.16816.F32 R8, R28, R26, R8 ;  /* 0x0000001a1c08723c */ /* 0x000fe20000001808 */
[----:B------:R-:W-:-:S02]  /*49e40*/  IADD3 R47, P5, PT, R47, UR41, RZ ;  /* 0x000000292f2f7c10 */ /* 0x000fc4000ffbe0ff */
[----:B------:R-:W-:Y:S02]  /*49e50*/  IADD3.X R48, PT, PT, R48, UR72, RZ, P6, !PT ;  /* 0x0000004830307c10 */ /* 0x000fe4000b7fe4ff */
[----:B------:R-:W-:Y:S02]  /*49e60*/  IADD3 R49, P6, PT, R49, UR41, RZ ;  /* 0x0000002931317c10 */ /* 0x000fe4000ffde0ff */
[----:B------:R-:W-:-:S04]  /*49e70*/  IADD3.X R50, PT, PT, R50, UR72, RZ, P1, !PT ;  /* 0x0000004832327c10 */ /* 0x000fc80008ffe4ff */
[----:B------:R-:W-:Y:S04]  /*49e80*/  STL.64 [R1+0x110], R12 ;  /* 0x0001100c01007387 */ /* 0x000fe80000100a00 */
[----:B------:R-:W-:Y:S04]  /*49e90*/  STL.64 [R1+0x118], R14 ;  /* 0x0001180e01007387 */ /* 0x000fe80000100a00 */
[----:B------:R-:W-:Y:S04]  /*49ea0*/  STL.64 [R1+0xf0], R8 ;  /* 0x0000f00801007387 */ /* 0x000fe80000100a00 */
[----:B------:R-:W-:Y:S04]  /*49eb0*/  STL.64 [R1+0xf8], R10 ;  /* 0x0000f80a01007387 */ /* 0x000fe80000100a00 */
[----:B------:R-:W-:Y:S04]  /*49ec0*/  STL [R1+0x13b0], R37 ;  /* 0x0013b02501007387 */ /* 0x000fe80000100800 */
[----:B------:R0:W-:Y:S04]  /*49ed0*/  STL.64 [R1+0xc0], R4 ;  /* 0x0000c00401007387 */ /* 0x0001e80000100a00 */
[----:B------:R-:W-:Y:S04]  /*49ee0*/  STL.64 [R1+0xc8], R6 ;  /* 0x0000c80601007387 */ /* 0x000fe80000100a00 */
[----:B------:R1:W-:Y:S04]  /*49ef0*/  STL [R1+0x136c], R38 ;  /* 0x00136c2601007387 */ /* 0x0003e80000100800 */
[----:B------:R2:W-:Y:S04]  /*49f00*/  STL [R1+0x1364], R39 ;  /* 0x0013642701007387 */ /* 0x0005e80000100800 */
[----:B------:R3:W-:Y:S04]  /*49f10*/  STL [R1+0x135c], R40 ;  /* 0x00135c2801007387 */ /* 0x0007e80000100800 */
[----:B------:R4:W-:Y:S04]  /*49f20*/  STL [R1+0x1354], R41 ;  /* 0x0013542901007387 */ /* 0x0009e80000100800 */
[----:B------:R0:W-:Y:S04]  /*49f30*/  STL [R1+0x17dc], R42 ;  /* 0x0017dc2a01007387 */ /* 0x0001e80000100800 */
[----:B------:R0:W-:Y:S04]  /*49f40*/  STL [R1+0x17d4], R43 ;  /* 0x0017d42b01007387 */ /* 0x0001e80000100800 */
[----:B------:R0:W-:Y:S04]  /*49f50*/  STL [R1+0x1368], R44 ;  /* 0x0013682c01007387 */ /* 0x0001e80000100800 */
[----:B------:R0:W-:Y:S04]  /*49f60*/  STL [R1+0x17cc], R45 ;  /* 0x0017cc2d01007387 */ /* 0x0001e80000100800 */
[----:B------:R0:W-:Y:S01]  /*49f70*/  STL [R1+0x1360], R46 ;  /* 0x0013602e01007387 */ /* 0x0001e20000100800 */
[----:B------:R-:W-:-:S03]  /*49f80*/  IADD3 R51, P1, PT, R51, UR41, RZ ;  /* 0x0000002933337c10 */ /* 0x000fc6000ff3e0ff */
[----:B------:R0:W-:Y:S01]  /*49f90*/  STL [R1+0x17c4], R47 ;  /* 0x0017c42f01007387 */ /* 0x0001e20000100800 */
[----:B------:R-:W-:-:S03]  /*49fa0*/  IADD3.X R52, PT, PT, R52, UR72, RZ, P2, !PT ;  /* 0x0000004834347c10 */ /* 0x000fc600097fe4ff */
        /* <DEDUP_REMOVED lines=12> */
[----:B------:R0:W-:Y:S04]  /*4a070*/  STL [R1+0x17d0], R54 ;  /* 0x0017d03601007387 */ /* 0x0001e80000100800 */
[----:B------:R0:W-:Y:S01]  /*4a080*/  STL [R1+0x17a4], R55 ;  /* 0x0017a43701007387 */ /* 0x0001e20000100800 */
[----:B------:R-:W-:-:S03]  /*4a090*/  IADD3 R59, P5, PT, R59, UR41, RZ ;  /* 0x000000293b3b7c10 */ /* 0x000fc6000ffbe0ff */
[----:B------:R0:W-:Y:S01]  /*4a0a0*/  STL [R1+0x17c8], R56 ;  /* 0x0017c83801007387 */ /* 0x0001e20000100800 */
[----:B------:R-:W-:-:S03]  /*4a0b0*/  IADD3.X R60, PT, PT, R60, UR72, RZ, P6, !PT ;  /* 0x000000483c3c7c10 */ /* 0x000fc6000b7fe4ff */
[----:B------:R1:W-:Y:S04]  /*4a0c0*/  STL [R1+0x179c], R57 ;  /* 0x00179c3901007387 */ /* 0x0003e80000100800 */
[----:B------:R1:W-:Y:S01]  /*4a0d0*/  STL [R1+0x17c0], R58 ;  /* 0x0017c03a01007387 */ /* 0x0003e20000100800 */
[----:B------:R-:W-:-:S03]  /*4a0e0*/  IADD3 R61, P6, PT, R61, UR41, RZ ;  /* 0x000000293d3d7c10 */ /* 0x000fc6000ffde0ff */
[----:B0-----:R-:W4:Y:S04]  /*4a0f0*/  LDL.LU R5, [R1+0x17b0] ;  /* 0x0017b00001057983 */ /* 0x001f280000300800 */
[----:B------:R0:W-:Y:S04]  /*4a100*/  STL [R1+0x1794], R59 ;  /* 0x0017943b01007387 */ /* 0x0001e80000100800 */
[----:B------:R-:W4:Y:S04]  /*4a110*/  LDL.LU R2, [R1+0x1784] ;  /* 0x0017840001027983 */ /* 0x000f280000300800 */
[----:B------:R0:W-:Y:S04]  /*4a120*/  STL [R1+0x17b8], R60 ;  /* 0x0017b83c01007387 */ /* 0x0001e80000100800 */
[----:B------:R-:W4:Y:S04]  /*4a130*/  LDL.LU R3, [R1+0x17a8] ;  /* 0x0017a80001037983 */ /* 0x000f280000300800 */
[----:B------:R0:W-:Y:S04]  /*4a140*/  STL [R1+0x178c], R61 ;  /* 0x00178c3d01007387 */ /* 0x0001e80000100800 */
[----:B------:R-:W4:Y:S04]  /*4a150*/  LDL.LU R34, [R1+0x177c] ;  /* 0x00177c0001227983 */ /* 0x000f280000300800 */
[----:B------:R-:W4:Y:S04]  /*4a160*/  LDL.LU R35, [R1+0x17a0] ;  /* 0x0017a00001237983 */ /* 0x000f280000300800 */
[----:B------:R-:W4:Y:S04]  /*4a170*/  LDL.LU R36, [R1+0x1774] ;  /* 0x0017740001247983 */ /* 0x000f280000300800 */
[----:B------:R-:W4:Y:S04]  /*4a180*/  LDL.LU R37, [R1+0x1798] ;  /* 0x0017980001257983 */ /* 0x000f280000300800 */
[----:B-1----:R-:W4:Y:S04]  /*4a190*/  LDL.LU R38, [R1+0x176c] ;  /* 0x00176c0001267983 */ /* 0x002f280000300800 */
[----:B--2---:R-:W2:Y:S04]  /*4a1a0*/  LDL.LU R39, [R1+0x1790] ;  /* 0x0017900001277983 */ /* 0x004ea80000300800 */
[----:B---3--:R-:W3:Y:S04]  /*4a1b0*/  LDL.LU R40, [R1+0x1764] ;  /* 0x0017640001287983 */ /* 0x008ee80000300800 */
[----:B----4-:R-:W4:Y:S04]  /*4a1c0*/  LDL.LU R41, [R1+0x1788] ;  /* 0x0017880001297983 */ /* 0x010f280000300800 */
        /* <DEDUP_REMOVED lines=20> */
[----:B------:R-:W-:-:S02]  /*4a310*/  IADD3.X R5, PT, PT, R5, UR72, RZ, P1, !PT ;  /* 0x0000004805057c10 */ /* 0x000fc40008ffe4ff */
[----:B------:R-:W-:Y:S02]  /*4a320*/  IADD3 R2, P1, PT, R2, UR41, RZ ;  /* 0x0000002902027c10 */ /* 0x000fe4000ff3e0ff */
[----:B------:R-:W-:Y:S02]  /*4a330*/  IADD3.X R3, PT, PT, R3, UR72, RZ, P2, !PT ;  /* 0x0000004803037c10 */ /* 0x000fe400097fe4ff */
[----:B------:R-:W-:Y:S02]  /*4a340*/  IADD3 R34, P2, PT, R34, UR41, RZ ;  /* 0x0000002922227c10 */ /* 0x000fe4000ff5e0ff */
[----:B------:R-:W-:Y:S01]  /*4a350*/  IADD3.X R35, PT, PT, R35, UR72, RZ, P3, !PT ;  /* 0x0000004823237c10 */ /* 0x000fe20009ffe4ff */
[----:B------:R0:W-:Y:S01]  /*4a360*/  STL [R1+0x17b0], R5 ;  /* 0x0017b00501007387 */ /* 0x0001e20000100800 */
[----:B------:R-:W-:-:S03]  /*4a370*/  IADD3 R36, P3, PT, R36, UR41, RZ ;  /* 0x0000002924247c10 */ /* 0x000fc6000ff7e0ff */
[----:B------:R1:W-:Y:S01]  /*4a380*/  STL [R1+0x1784], R2 ;  /* 0x0017840201007387 */ /* 0x0003e20000100800 */
[----:B------:R-:W-:-:S03]  /*4a390*/  IADD3.X R37, PT, PT, R37, UR72, RZ, P4, !PT ;  /* 0x0000004825257c10 */ /* 0x000fc6000a7fe4ff */
[----:B------:R0:W-:Y:S01]  /*4a3a0*/  STL [R1+0x17a8], R3 ;  /* 0x0017a80301007387 */ /* 0x0001e20000100800 */
[----:B------:R-:W-:-:S03]  /*4a3b0*/  IADD3 R38, P4, PT, R38, UR41, RZ ;  /* 0x0000002926267c10 */ /* 0x000fc6000ff9e0ff */
[----:B------:R0:W-:Y:S01]  /*4a3c0*/  STL [R1+0x177c], R34 ;  /* 0x00177c2201007387 */ /* 0x0001e20000100800 */
[----:B--2---:R-:W-:-:S03]  /*4a3d0*/  IADD3.X R39, PT, PT, R39, UR72, RZ, P5, !PT ;  /* 0x0000004827277c10 */ /* 0x004fc6000affe4ff */
[----:B------:R2:W-:Y:S01]  /*4a3e0*/  STL [R1+0x17a0], R35 ;  /* 0x0017a02301007387 */ /* 0x0005e20000100800 */
[----:B---3--:R-:W-:-:S03]  /*4a3f0*/  IADD3 R40, P5, PT, R40, UR41, RZ ;  /* 0x0000002928287c10 */ /* 0x008fc6000ffbe0ff */
[----:B------:R3:W-:Y:S01]  /*4a400*/  STL [R1+0x1774], R36 ;  /* 0x0017742401007387 */ /* 0x0007e20000100800 */
[----:B----4-:R-:W-:-:S03]  /*4a410*/  IADD3.X R41, PT, PT, R41, UR72, RZ, P6, !PT ;  /* 0x0000004829297c10 */ /* 0x010fc6000b7fe4ff */
        /* <DEDUP_REMOVED lines=34> */
[----:B------:R0:W-:Y:S04]  /*4a640*/  STL [R1+0x172c], R54 ;  /* 0x00172c3601007387 */ /* 0x0001e80000100800 */
[----:B------:R0:W-:Y:S01]  /*4a650*/  STL [R1+0x1750], R55 ;  /* 0x0017503701007387 */ /* 0x0001e20000100800 */
[----:B------:R-:W-:-:S03]  /*4a660*/  IADD3.X R59, PT, PT, R59, UR72, RZ, P3, !PT ;  /* 0x000000483b3b7c10 */ /* 0x000fc60009ffe4ff */
[----:B------:R0:W-:Y:S01]  /*4a670*/  STL [R1+0x1724], R56 ;  /* 0x0017243801007387 */ /* 0x0001e20000100800 */
[----:B------:R-:W-:-:S03]  /*4a680*/  IADD3 R60, P3, PT, R60, UR41, RZ ;  /* 0x000000293c3c7c10 */ /* 0x000fc6000ff7e0ff */
[----:B------:R1:W-:Y:S04]  /*4a690*/  STL [R1+0x1748], R57 ;  /* 0x0017483901007387 */ /* 0x0003e80000100800 */
[----:B------:R1:W-:Y:S01]  /*4a6a0*/  STL [R1+0x171c], R58 ;  /* 0x00171c3a01007387 */ /* 0x0003e20000100800 */
[----:B------:R-:W-:-:S03]  /*4a6b0*/  IADD3.X R61, PT, PT, R61, UR72, RZ, P4, !PT ;  /* 0x000000483d3d7c10 */ /* 0x000fc6000a7fe4ff */
[----:B0-----:R-:W4:Y:S04]  /*4a6c0*/  LDL.LU R5, [R1+0x170c] ;  /* 0x00170c0001057983 */ /* 0x001f280000300800 */
[----:B------:R0:W-:Y:S04]  /*4a6d0*/  STL [R1+0x1740], R59 ;  /* 0x0017403b01007387 */ /* 0x0001e80000100800 */
[----:B-1----:R-:W4:Y:S04]  /*4a6e0*/  LDL.LU R2, [R1+0x1730] ;  /* 0x0017300001027983 */ /* 0x002f280000300800 */
[----:B------:R1:W-:Y:S04]  /*4a6f0*/  STL [R1+0x1714], R60 ;  /* 0x0017143c01007387 */ /* 0x0003e80000100800 */
[----:B------:R-:W4:Y:S04]  /*4a700*/  LDL.LU R3, [R1+0x1704] ;  /* 0x0017040001037983 */ /* 0x000f280000300800 */
[----:B------:R0:W-:Y:S04]  /*4a710*/  STL [R1+0x1738], R61 ;  /* 0x0017383d01007387 */ /* 0x0001e80000100800 */
[----:B------:R-:W4:Y:S04]  /*4a720*/  LDL.LU R34, [R1+0x1728] ;  /* 0x0017280001227983 */ /* 0x000f280000300800 */
        /* <DEDUP_REMOVED lines=25> */
[----:B-1----:R-:W4:Y:S04]  /*4a8c0*/  LDL.LU R60, [R1+0x16c0] ;  /* 0x0016c000013c7983 */ /* 0x002f280000300800 */
[----:B------:R-:W4:Y:S01]  /*4a8d0*/  LDL.LU R61, [R1+0x1694] ;  /* 0x00169400013d7983 */ /* 0x000f220000300800 */
[----:B------:R-:W-:-:S02]  /*4a8e0*/  IADD3 R5, P4, PT, R5, UR41, RZ ;  /* 0x0000002905057c10 */ /* 0x000fc4000ff9e0ff */
[----:B------:R-:W-:Y:S02]  /*4a8f0*/  IADD3.X R2, PT, PT, R2, UR72, RZ, P5, !PT ;  /* 0x0000004802027c10 */ /* 0x000fe4000affe4ff */
[----:B------:R-:W-:Y:S02]  /*4a900*/  IADD3 R3, P5, PT, R3, UR41, RZ ;  /* 0x0000002903037c10 */ /* 0x000fe4000ffbe0ff */
[----:B------:R-:W-:Y:S02]  /*4a910*/  IADD3.X R34, PT, PT, R34, UR72, RZ, P6, !PT ;  /* 0x0000004822227c10 */ /* 0x000fe4000b7fe4ff */
[----:B--2---:R-:W-:Y:S01]  /*4a920*/  IADD3 R35, P6, PT, R35, UR41, RZ ;  /* 0x0000002923237c10 */ /* 0x004fe2000ffde0ff */
[----:B------:R0:W-:Y:S01]  /*4a930*/  STL [R1+0x170c], R5 ;  /* 0x00170c0501007387 */ /* 0x0001e20000100800 */
[----:B---3--:R-:W-:-:S03]  /*4a940*/  IADD3.X R36, PT, PT, R36, UR72, RZ, P1, !PT ;  /* 0x0000004824247c10 */ /* 0x008fc60008ffe4ff */
[----:B------:R1:W-:Y:S01]  /*4a950*/  STL [R1+0x1730], R2 ;  /* 0x0017300201007387 */ /* 0x0003e20000100800 */
[----:B----4-:R-:W-:-:S03]  /*4a960*/  IADD3 R37, P1, PT, R37, UR41, RZ ;  /* 0x0000002925257c10 */ /* 0x010fc6000ff3e0ff */
        /* <DEDUP_REMOVED lines=52> */
[----:B-1----:R-:W4:Y:S04]  /*4acb0*/  LDL.LU R2, [R1+0x168c] ;  /* 0x00168c0001027983 */ /* 0x002f280000300800 */
[----:B------:R1:W-:Y:S04]  /*4acc0*/  STL [R1+0x16c0], R60 ;  /* 0x0016c03c01007387 */ /* 0x0003e80000100800 */
[----:B--2---:R-:W2:Y:S04]  /*4acd0*/  LDL.LU R3, [R1+0x16b0] ;  /* 0x0016b00001037983 */ /* 0x004ea80000300800 */
[----:B------:R0:W-:Y:S04]  /*4ace0*/  STL [R1+0x1694], R61 ;  /* 0x0016943d01007387 */ /* 0x0001e80000100800 */
        /* <DEDUP_REMOVED lines=28> */
[----:B------:R-:W-:-:S02]  /*4aeb0*/  IADD3.X R5, PT, PT, R5, UR72, RZ, P2, !PT ;  /* 0x0000004805057c10 */ /* 0x000fc400097fe4ff */
[----:B------:R-:W-:Y:S02]  /*4aec0*/  IADD3 R2, P2, PT, R2, UR41, RZ ;  /* 0x0000002902027c10 */ /* 0x000fe4000ff5e0ff */
[----:B--2---:R-:W-:Y:S02]  /*4aed0*/  IADD3.X R3, PT, PT, R3, UR72, RZ, P3, !PT ;  /* 0x0000004803037c10 */ /* 0x004fe40009ffe4ff */
[----:B---3--:R-:W-:Y:S02]  /*4aee0*/  IADD3 R34, P3, PT, R34, UR41, RZ ;  /* 0x0000002922227c10 */ /* 0x008fe4000ff7e0ff */
[----:B----4-:R-:W-:Y:S01]  /*4aef0*/  IADD3.X R35, PT, PT, R35, UR72, RZ, P4, !PT ;  /* 0x0000004823237c10 */ /* 0x010fe2000a7fe4ff */
        /* <DEDUP_REMOVED lines=90> */
[----:B--2---:R-:W-:Y:S02]  /*4b4a0*/  IADD3 R3, P6, PT, R3, UR41, RZ ;  /* 0x0000002903037c10 */ /* 0x004fe4000ffde0ff */
[----:B---3--:R-:W-:Y:S02]  /*4b4b0*/  IADD3.X R34, PT, PT, R34, UR72, RZ, P1, !PT ;  /* 0x0000004822227c10 */ /* 0x008fe40008ffe4ff */
[----:B----4-:R-:W-:Y:S01]  /*4b4c0*/  IADD3 R35, P1, PT, R35, UR41, RZ ;  /* 0x0000002923237c10 */ /* 0x010fe2000ff3e0ff */
        /* <DEDUP_REMOVED lines=1912> */
[----:B------:R2:W-:Y:S04]  /*52c50*/  STL [R1+0x1f9c], R57 ;  /* 0x001f9c3901007387 */ /* 0x0005e80000100800 */
[----:B------:R2:W-:Y:S04]  /*52c60*/  STL [R1+0x1fa4], R58 ;  /* 0x001fa43a01007387 */ /* 0x0005e80000100800 */
[----:B------:R2:W-:Y:S04]  /*52c70*/  STL [R1+0x1fbc], R61 ;  /* 0x001fbc3d01007387 */ /* 0x0005e80000100800 */
[----:B------:R2:W-:Y:S04]  /*52c80*/  STL [R1+0x1fac], R59 ;  /* 0x001fac3b01007387 */ /* 0x0005e80000100800 */
[----:B------:R2:W-:Y:S01]  /*52c90*/  STL [R1+0x1fb4], R60 ;  /* 0x001fb43c01007387 */ /* 0x0005e20000100800 */
[----:B------:R-:W-:Y:S05]  /*52ca0*/  @P0 BRA `(.L_x_1) ;  /* 0xfffffd3400400947 */ /* 0x000fea000383ffff */
.L_x_0:
[----:B------:R-:W3:Y:S01]  /*52cb0*/  LDL.LU R10, [R1+0x778] ;  /* 0x00077800010a7983 */ /* 0x000ee20000300800 */
[----:B------:R-:W1:Y:S03]  /*52cc0*/  LDCU UR18, c[0x0][0x3b8] ;  /* 0x00007700ff1277ac */ /* 0x000e660008000800 */
[----:B------:R-:W4:Y:S01]  /*52cd0*/  LDL.LU R17, [R1+0x770] ;  /* 0x0007700001117983 */ /* 0x000f220000300800 */
[----:B------:R-:W0:Y:S03]  /*52ce0*/  LDCU UR19, c[0x0][0x3b8] ;  /* 0x00007700ff1377ac */ /* 0x000e260008000800 */
[----:B--2---:R-:W2:Y:S01]  /*52cf0*/  LDL.LU R4, [R1+0x774] ;  /* 0x0007740001047983 */ /* 0x004ea20000300800 */
[----:B------:R-:W0:Y:S03]  /*52d00*/  LDCU UR20, c[0x0][0x3b8] ;  /* 0x00007700ff1477ac */ /* 0x000e260008000800 */
[----:B------:R-:W3:Y:S01]  /*52d10*/  LDL.LU R18, [R1+0x77c] ;  /* 0x00077c0001127983 */ /* 0x000ee20000300800 */
        /* <DEDUP_REMOVED lines=25> */
[----:B-----5:R-:W1:Y:S01]  /*52eb0*/  LDL R0, [R1+0x70] ;  /* 0x0000700001007983 */ /* 0x020e620000100800 */
[----:B------:R-:W0:Y:S01]  /*52ec0*/  LDCU UR48, c[0x0][0x3b8] ;  /* 0x00007700ff3077ac */ /* 0x000e220008000800 */
        /* <DEDUP_REMOVED lines=28> */
[----:B------:R-:W-:Y:S01]  /*53090*/  LOP3.LUT R9, R9, 0xfffeffff, RZ, 0xc0, !PT ;  /* 0xfffeffff09097812 */ /* 0x000fe200078ec0ff */
        /* <DEDUP_REMOVED lines=27> */
[----:B--2---:R-:W-:-:S02]  /*53250*/  IMAD.MOV.U32 R19, RZ, RZ, R4 ;  /* 0x000000ffff137224 */ /* 0x004fc400078e0004 */
[----:B-1----:R-:W-:Y:S01]  /*53260*/  IMAD R58, R0, UR18, RZ ;  /* 0x00000012003a7c24 */ /* 0x002fe2000f8e02ff */
[----:B------:R-:W1:Y:S01]  /*53270*/  LDCU UR18, c[0x0][0x3b8] ;  /* 0x00007700ff1277ac */ /* 0x000e620008000800 */
[----:B------:R-:W2:Y:S01]  /*53280*/  LDL R0, [R1+0x1130] ;  /* 0x0011300001007983 */ /* 0x000ea20000100800 */
[----:B---3--:R-:W-:Y:S02]  /*53290*/  IMAD.MOV.U32 R54, RZ, RZ, R18 ;  /* 0x000000ffff367224 */ /* 0x008fe400078e0012 */
[----:B0-----:R-:W-:Y:S01]  /*532a0*/  VIADD R59, R58, UR19 ;  /* 0x000000133a3b7c36 */ /* 0x001fe20008000000 */
[----:B------:R-:W0:Y:S01]  /*532b0*/  LDCU UR19, c[0x0][0x3b8] ;  /* 0x00007700ff1377ac */ /* 0x000e220008000800 */
[----:B------:R-:W-:Y:S02]  /*532c0*/  IMAD.MOV.U32 R60, RZ, RZ, R5 ;  /* 0x000000ffff3c7224 */ /* 0x000fe400078e0005 */
[----:B------:R-:W-:Y:S01]  /*532d0*/  VIADD R57, R59, UR20 ;  /* 0x000000143b397c36 */ /* 0x000fe20008000000 */
[----:B------:R-:W3:Y:S03]  /*532e0*/  LDCU UR20, c[0x0][0x3b8] ;  /* 0x00007700ff1477ac */ /* 0x000ee60008000800 */
[----:B------:R-:W-:Y:S01]  /*532f0*/  VIADD R56, R57, UR21 ;  /* 0x0000001539387c36 */ /* 0x000fe20008000000 */
[----:B------:R-:W0:Y:S03]  /*53300*/  LDCU UR21, c[0x0][0x3b8] ;  /* 0x00007700ff1577ac */ /* 0x000e260008000800 */
[----:B------:R-:W-:Y:S01]  /*53310*/  VIADD R55, R56, UR22 ;  /* 0x0000001638377c36 */ /* 0x000fe20008000000 */
[----:B------:R-:W0:Y:S03]  /*53320*/  LDCU UR22, c[0x0][0x3b8] ;  /* 0x00007700ff1677ac */ /* 0x000e260008000800 */
[----:B------:R-:W-:Y:S01]  /*53330*/  VIADD R53, R55, UR23 ;  /* 0x0000001737357c36 */ /* 0x000fe20008000000 */
[----:B------:R-:W0:Y:S03]  /*53340*/  LDCU UR23, c[0x0][0x3b8] ;  /* 0x00007700ff1777ac */ /* 0x000e260008000800 */
[----:B------:R-:W-:Y:S01]  /*53350*/  VIADD R52, R53, UR24 ;  /* 0x0000001835347c36 */ /* 0x000fe20008000000 */
[----:B------:R-:W0:Y:S03]  /*53360*/  LDCU UR24, c[0x0][0x3b8] ;  /* 0x00007700ff1877ac */ /* 0x000e260008000800 */
[----:B------:R-:W-:Y:S01]  /*53370*/  VIADD R51, R52, UR25 ;  /* 0x0000001934337c36 */ /* 0x000fe20008000000 */
[----:B------:R1:W-:Y:S01]  /*53380*/  STL.64 [R1+0x2bf0], R52 ;  /* 0x002bf03401007387 */ /* 0x0003e20000100a00 */
[----:B------:R-:W0:Y:S02]  /*53390*/  LDCU UR25, c[0x0][0x3b8] ;  /* 0x00007700ff1977ac */ /* 0x000e240008000800 */
[----:B------:R-:W-:Y:S01]  /*533a0*/  VIADD R50, R51, UR26 ;  /* 0x0000001a33327c36 */ /* 0x000fe20008000000 */
[----:B------:R-:W0:Y:S03]  /*533b0*/  LDCU UR26, c[0x0][0x3b8] ;  /* 0x00007700ff1a77ac */ /* 0x000e260008000800 */
[----:B------:R-:W-:Y:S01]  /*533c0*/  VIADD R49, R50, UR27 ;  /* 0x0000001b32317c36 */ /* 0x000fe20008000000 */
[----:B------:R0:W-:Y:S01]  /*533d0*/  STL.64 [R1+0x2be0], R50 ;  /* 0x002be03201007387 */ /* 0x0001e20000100a00 */
[----:B------:R-:W2:Y:S02]  /*533e0*/  LDCU UR27, c[0x0][0x3b8] ;  /* 0x00007700ff1b77ac */ /* 0x000ea40008000800 */
[----:B------:R-:W-:-:S02]  /*533f0*/  VIADD R48, R49, UR28 ;  /* 0x0000001c31307c36 */ /* 0x000fc40008000000 */
[----:B-1----:R-:W-:Y:S01]  /*53400*/  IMAD.MOV.U32 R53, RZ, RZ, R6 ;  /* 0x000000ffff357224 */ /* 0x002fe200078e0006 */
[----:B------:R-:W1:Y:S01]  /*53410*/  LDCU UR28, c[0x0][0x3b8] ;  /* 0x00007700ff1c77ac */ /* 0x000e620008000800 */
[----:B------:R-:W-:Y:S01]  /*53420*/  VIADD R47, R48, UR29 ;  /* 0x0000001d302f7c36 */ /* 0x000fe20008000000 */
[----:B------:R4:W-:Y:S01]  /*53430*/  STL.64 [R1+0x2bd8], R48 ;  /* 0x002bd83001007387 */ /* 0x0009e20000100a00 */
[----:B------:R-:W1:Y:S01]  /*53440*/  LDC R6, c[0x0][0x3b4] ;  /* 0x0000ed00ff067b82 */ /* 0x000e620000000800 */
[----:B------:R-:W-:Y:S01]  /*53450*/  IMAD.MOV.U32 R52, RZ, RZ, R2 ;  /* 0x000000ffff347224 */ /* 0x000fe200078e0002 */
[----:B------:R-:W1:Y:S01]  /*53460*/  LDCU UR29, c[0x0][0x3b8] ;  /* 0x00007700ff1d77ac */ /* 0x000e620008000800 */
[----:B------:R-:W-:Y:S02]  /*53470*/  VIADD R46, R47, UR30 ;  /* 0x0000001e2f2e7c36 */ /* 0x000fe40008000000 */
[----:B0-----:R-:W-:Y:S01]  /*53480*/  IMAD.MOV.U32 R51, RZ, RZ, R3 ;  /* 0x000000ffff337224 */ /* 0x001fe200078e0003 */
[----:B------:R-:W0:Y:S01]  /*53490*/  LDCU UR30, c[0x0][0x3b8] ;  /* 0x00007700ff1e77ac */ /* 0x000e220008000800 */
[----:B------:R-:W-:Y:S01]  /*534a0*/  VIADD R45, R46, UR31 ;  /* 0x0000001f2e2d7c36 */ /* 0x000fe20008000000 */
[----:B------:R3:W-:Y:S01]  /*534b0*/  STL.64 [R1+0x2bd0], R46 ;  /* 0x002bd02e01007387 */ /* 0x0007e20000100a00 */
[----:B------:R-:W0:Y:S01]  /*534c0*/  LDC R3, c[0x0][0x3b4] ;  /* 0x0000ed00ff037b82 */ /* 0x000e220000000800 */
[----:B------:R-:W-:Y:S01]  /*534d0*/  IMAD.MOV.U32 R50, RZ, RZ, R19 ;  /* 0x000000ffff327224 */ /* 0x000fe200078e0013 */
[----:B------:R-:W0:Y:S01]  /*534e0*/  LDCU UR31, c[0x0][0x3b8] ;  /* 0x00007700ff1f77ac */ /* 0x000e220008000800 */
[----:B------:R-:W-:-:S02]  /*534f0*/  VIADD R44, R45, UR32 ;  /* 0x000000202d2c7c36 */ /* 0x000fc40008000000 */
[----:B----4-:R-:W-:Y:S01]  /*53500*/  IMAD.MOV.U32 R49, RZ, RZ, R17 ;  /* 0x000000ffff317224 */ /* 0x010fe200078e0011 */
[----:B------:R-:W4:Y:S01]  /*53510*/  LDCU UR32, c[0x0][0x3b8] ;  /* 0x00007700ff2077ac */ /* 0x000f220008000800 */
[----:B------:R-:W-:Y:S01]  /*53520*/  VIADD R43, R44, UR33 ;  /* 0x000000212c2b7c36 */ /* 0x000fe20008000000 */
[----:B------:R4:W-:Y:S01]  /*53530*/  STL.64 [R1+0x2bc0], R44 ;  /* 0x002bc02c01007387 */ /* 0x0009e20000100a00 */
[----:B------:R-:W-:Y:S01]  /*53540*/  IMAD.MOV.U32 R48, RZ, RZ, R14 ;  /* 0x000000ffff307224 */ /* 0x000fe200078e000e */
[----:B------:R-:W0:Y:S01]  /*53550*/  LDCU UR33, c[0x0][0x3b8] ;  /* 0x00007700ff2177ac */ /* 0x000e220008000800 */
[----:B------:R-:W-:Y:S02]  /*53560*/  VIADD R42, R43, UR48 ;  /* 0x000000302b2a7c36 */ /* 0x000fe40008000000 */
[----:B---3--:R-:W-:Y:S01]  /*53570*/  IMAD.MOV.U32 R46, RZ, RZ, R16 ;  /* 0x000000ffff2e7224 */ /* 0x008fe200078e0010 */
[----:B------:R-:W3:Y:S01]  /*53580*/  LDCU UR48, c[0x0][0x3b8] ;  /* 0x00007700ff3077ac */ /* 0x000ee20008000800 */
[----:B------:R-:W-:Y:S01]  /*53590*/  VIADD R41, R42, UR49 ;  /* 0x000000312a297c36 */ /* 0x000fe20008000000 */
[----:B------:R3:W-:Y:S01]  /*535a0*/  STL.64 [R1+0x2bb8], R42 ;  /* 0x002bb82a01007387 */ /* 0x0007e20000100a00 */
        /* <DEDUP_REMOVED lines=17> */
[----:B-1----:R-:W-:Y:S01]  /*536c0*/  IMAD.MOV.U32 R41, RZ, RZ, R7 ;  /* 0x000000ffff297224 */ /* 0x002fe200078e0007 */
[----:B------:R-:W1:Y:S01]  /*536d0*/  LDCU UR54, c[0x0][0x3b8] ;  /* 0x00007700ff3677ac */ /* 0x000e620008000800 */
[----:B------:R-:W-:Y:S01]  /*536e0*/  VIADD R35, R36, UR55 ;  /* 0x0000003724237c36 */ /* 0x000fe20008000000 */
[----:B------:R-:W-:Y:S01]  /*536f0*/  STL.64 [R1+0x2bc8], R36 ;  /* 0x002bc82401007387 */ /* 0x000fe20000100a00 */
[----:B------:R-:W0:Y:S01]  /*53700*/  LDC R7, c[0x0][0x3b4] ;  /* 0x0000ed00ff077b82 */ /* 0x000e220000000800 */
[----:B------:R-:W-:Y:S01]  /*53710*/  IMAD.MOV.U32 R40, RZ, RZ, R42 ;  /* 0x000000ffff287224 */ /* 0x000fe200078e002a */
[----:B------:R-:W0:Y:S01]  /*53720*/  LDCU UR55, c[0x0][0x3b8] ;  /* 0x00007700ff3777ac */ /* 0x000e220008000800 */
[----:B------:R-:W-:Y:S02]  /*53730*/  VIADD R34, R35, UR56 ;  /* 0x0000003823227c36 */ /* 0x000fe40008000000 */
[----:B----4-:R-:W-:Y:S01]  /*53740*/  IMAD.MOV.U32 R39, RZ, RZ, R41 ;  /* 0x000000ffff277224 */ /* 0x010fe200078e0029 */
[----:B------:R-:W4:Y:S01]  /*53750*/  LDCU UR56, c[0x0][0x3b8] ;  /* 0x00007700ff3877ac */ /* 0x000f220008000800 */
[----:B------:R-:W-:Y:S01]  /*53760*/  VIADD R33, R34, UR57 ;  /* 0x0000003922217c36 */ /* 0x000fe20008000000 */
[----:B------:R-:W-:Y:S01]  /*53770*/  STL.64 [R1+0x2b98], R34 ;  /* 0x002b982201007387 */ /* 0x000fe20000100a00 */
[----:B------:R-:W-:Y:S01]  /*53780*/  IMAD.MOV.U32 R42, RZ, RZ, R44 ;  /* 0x000000ffff2a7224 */ /* 0x000fe200078e002c */
[----:B------:R-:W0:Y:S01]  /*53790*/  LDCU UR57, c[0x0][0x3b8] ;  /* 0x00007700ff3977ac */ /* 0x000e220008000800 */
[----:B------:R-:W-:-:S02]  /*537a0*/  VIADD R32, R33, UR58 ;  /* 0x0000003a21207c36 */ /* 0x000fc40008000000 */
[----:B------:R-:W-:Y:S01]  /*537b0*/  IMAD.MOV.U32 R41, RZ, RZ, R43 ;  /* 0x000000ffff297224 */ /* 0x000fe200078e002b */
[----:B------:R-:W0:Y:S01]  /*537c0*/  LDCU UR58, c[0x0][0x3b8] ;  /* 0x00007700ff3a77ac */ /* 0x000e220008000800 */
[----:B------:R-:W-:Y:S01]  /*537d0*/  VIADD R31, R32, UR59 ;  /* 0x0000003b201f7c36 */ /* 0x000fe20008000000 */
[----:B------:R1:W-:Y:S01]  /*537e0*/  STL.64 [R1+0x2ba0], R32 ;  /* 0x002ba02001007387 */ /* 0x0003e20000100a00 */
[----:B------:R-:W-:Y:S01]  /*537f0*/  IMAD.MOV.U32 R44, RZ, RZ, R46 ;  /* 0x000000ffff2c7224 */ /* 0x000fe200078e002e */
[----:B------:R-:W0:Y:S01]  /*53800*/  LDCU UR59, c[0x0][0x3b8] ;  /* 0x00007700ff3b77ac */ /* 0x000e220008000800 */
[----:B------:R-:W-:Y:S02]  /*53810*/  VIADD R30, R31, UR60 ;  /* 0x0000003c1f1e7c36 */ /* 0x000fe40008000000 */
[----:B------:R-:W-:Y:S01]  /*53820*/  IMAD.MOV.U32 R43, RZ, RZ, R45 ;  /* 0x000000ffff2b7224 */ /* 0x000fe200078e002d */
[----:B------:R-:W0:Y:S01]  /*53830*/  LDCU UR60, c[0x0][0x3b8] ;  /* 0x00007700ff3c77ac */ /* 0x000e220008000800 */
[----:B------:R-:W-:Y:S01]  /*53840*/  VIADD R29, R30, UR37 ;  /* 0x000000251e1d7c36 */ /* 0x000fe20008000000 */
[----:B------:R3:W-:Y:S04]  /*53850*/  STL.64 [R1+0x2be8], R30 ;  /* 0x002be81e01007387 */ /* 0x0007e80000100a00 */
[----:B-1----:R-:W4:Y:S04]  /*53860*/  LDL.LU R33, [R1+0x2148] ;  /* 0x0021480001217983 */ /* 0x002f280000300800 */
[----:B------:R-:W4:Y:S04]  /*53870*/  LDL.LU R32, [R1+0x214c] ;  /* 0x00214c0001207983 */ /* 0x000f280000300800 */
[----:B---3--:R-:W3:Y:S04]  /*53880*/  LDL.LU R31, [R1+0x2150] ;  /* 0x00215000011f7983 */ /* 0x008ee80000300800 */
[----:B------:R-:W3:Y:S01]  /*53890*/  LDL.LU R30, [R1+0x2154] ;  /* 0x00215400011e7983 */ /* 0x000ee20000300800 */
[----:B------:R-:W-:Y:S01]  /*538a0*/  VIADD R28, R29, UR61 ;  /* 0x0000003d1d1c7c36 */ /* 0x000fe20008000000 */
[----:B------:R-:W1:Y:S03]  /*538b0*/  LDCU UR61, c[0x0][0x3b8] ;  /* 0x00007700ff3d77ac */ /* 0x000e660008000800 */
[----:B------:R-:W-:Y:S01]  /*538c0*/  VIADD R27, R28, UR62 ;  /* 0x0000003e1c1b7c36 */ /* 0x000fe20008000000 */
[----:B------:R-:W0:Y:S03]  /*538d0*/  LDCU UR62, c[0x0][0x3b8] ;  /* 0x00007700ff3e77ac */ /* 0x000e260008000800 */
[----:B------:R-:W-:Y:S01]  /*538e0*/  VIADD R26, R27, UR63 ;  /* 0x0000003f1b1a7c36 */ /* 0x000fe20008000000 */
[----:B------:R-:W0:Y:S03]  /*538f0*/  LDCU UR63, c[0x0][0x3b8] ;  /* 0x00007700ff3f77ac */ /* 0x000e260008000800 */
[----:B------:R-:W-:-:S04]  /*53900*/  VIADD R25, R26, UR39 ;  /* 0x000000271a197c36 */ /* 0x000fc80008000000 */
[----:B------:R-:W-:Y:S01]  /*53910*/  VIADD R24, R25, UR38 ;  /* 0x0000002619187c36 */ /* 0x000fe20008000000 */
[----:B------:R-:W0:Y:S03]  /*53920*/  LDCU.64 UR38, c[0x0][0x390] ;  /* 0x00007200ff2677ac */ /* 0x000e260008000a00 */
[----:B------:R-:W-:Y:S01]  /*53930*/  VIADD R23, R24, UR65 ;  /* 0x0000004118177c36 */ /* 0x000fe20008000000 */
[----:B------:R-:W0:Y:S03]  /*53940*/  LDCU UR65, c[0x0][0x3b8] ;  /* 0x00007700ff4177ac */ /* 0x000e260008000800 */
[----:B------:R-:W-:-:S04]  /*53950*/  VIADD R22, R23, UR47 ;  /* 0x0000002f17167c36 */ /* 0x000fc80008000000 */
[----:B------:R-:W-:Y:S01]  /*53960*/  VIADD R21, R22, UR46 ;  /* 0x0000002e16157c36 */ /* 0x000fe20008000000 */
[----:B------:R-:W0:Y:S03]  /*53970*/  LDCU.64 UR46, c[0x0][0x390] ;  /* 0x00007200ff2e77ac */ /* 0x000e260008000a00 */
[----:B------:R-:W-:-:S04]  /*53980*/  VIADD R20, R21, UR45 ;  /* 0x0000002d15147c36 */ /* 0x000fc80008000000 */
[----:B------:R-:W-:Y:S01]  /*53990*/  VIADD R19, R20, UR44 ;  /* 0x0000002c14137c36 */ /* 0x000fe20008000000 */
[----:B------:R-:W4:Y:S03]  /*539a0*/  LDCU.64 UR44, c[0x0][0x398] ;  /* 0x00007300ff2c77ac */ /* 0x000f260008000a00 */
[----:B------:R-:W-:-:S04]  /*539b0*/  VIADD R18, R19, UR43 ;  /* 0x0000002b13127c36 */ /* 0x000fc80008000000 */
[----:B------:R-:W-:Y:S01]  /*539c0*/  VIADD R17, R18, UR42 ;  /* 0x0000002a12117c36 */ /* 0x000fe20008000000 */
[----:B------:R-:W0:Y:S03]  /*539d0*/  LDCU.64 UR42, c[0x0][0x398] ;  /* 0x00007300ff2a77ac */ /* 0x000e260008000a00 */
[----:B------:R-:W-:-:S04]  /*539e0*/  VIADD R16, R17, UR41 ;  /* 0x0000002911107c36 */ /* 0x000fc80008000000 */
[----:B------:R-:W-:Y:S01]  /*539f0*/  VIADD R15, R16, UR40 ;  /* 0x00000028100f7c36 */ /* 0x000fe20008000000 */
[----:B------:R-:W3:Y:S01]  /*53a00*/  LDCU.64 UR40, c[0x0][0x398] ;  /* 0x00007300ff2877ac */ /* 0x000ee20008000a00 */
[----:B------:R-:W-:Y:S02]  /*53a10*/  IMAD.MOV.U32 R46, RZ, RZ, R48 ;  /* 0x000000ffff2e7224 */ /* 0x000fe400078e0030 */
[----:B------:R-:W-:Y:S02]  /*53a20*/  IMAD.MOV.U32 R45, RZ, RZ, R47 ;  /* 0x000000ffff2d7224 */ /* 0x000fe400078e002f */
[----:B------:R-:W-:Y:S02]  /*53a30*/  IMAD.MOV.U32 R48, RZ, RZ, R50 ;  /* 0x000000ffff307224 */ /* 0x000fe400078e0032 */
[----:B------:R-:W-:Y:S02]  /*53a40*/  IMAD.MOV.U32 R50, RZ, RZ, R10 ;  /* 0x000000ffff327224 */ /* 0x000fe400078e000a */
[----:B------:R-:W-:-:S02]  /*53a50*/  IMAD.MOV.U32 R47, RZ, RZ, R49 ;  /* 0x000000ffff2f7224 */ /* 0x000fc400078e0031 */
[----:B------:R-:W-:Y:S02]  /*53a60*/  IMAD.MOV.U32 R49, RZ, RZ, R54 ;  /* 0x000000ffff317224 */ /* 0x000fe400078e0036 */
[----:B--2---:R-:W-:Y:S01]  /*53a70*/  IMAD R4, R0, UR36, RZ ;  /* 0x0000002400047c24 */ /* 0x004fe2000f8e02ff */
[----:B------:R-:W2:Y:S04]  /*53a80*/  LDCU.64 UR36, c[0x0][0x390] ;  /* 0x00007200ff2477ac */ /* 0x000ea80008000a00 */
[----:B--2---:R-:W-:-:S04]  /*53a90*/  IADD3 R0, P0, PT, R4, UR36, RZ ;  /* 0x0000002404007c10 */ /* 0x004fc8000ff1e0ff */
[----:B------:R-:W-:Y:S01]  /*53aa0*/  LEA.HI.X.SX32 R2, R4, UR37, 0x1, P0 ;  /* 0x0000002504027c11 */ /* 0x000fe200080f0eff */
[----:B------:R-:W2:Y:S01]  /*53ab0*/  LDCU.64 UR36, c[0x0][0x390] ;  /* 0x00007200ff2477ac */ /* 0x000ea20008000a00 */
[----:B0-----:R-:W-:-:S04]  /*53ac0*/  IMAD R4, R3, 0x20, R4 ;  /* 0x0000002003047824 */ /* 0x001fc800078e0204 */
[----:B------:R-:W-:Y:S01]  /*53ad0*/  IMAD R6, R6, 0x20, R4 ;  /* 0x0000002006067824 */ /* 0x000fe200078e0204 */
[----:B------:R-:W-:-:S04]  /*53ae0*/  IADD3 R3, P0, PT, R4, UR38, RZ ;  /* 0x0000002604037c10 */ /* 0x000fc8000ff1e0ff */
[----:B------:R-:W-:Y:S01]  /*53af0*/  LEA.HI.X.SX32 R4, R4, UR39, 0x1, P0 ;  /* 0x0000002704047c11 */ /* 0x000fe200080f0eff */
[----:B------:R-:W-:Y:S01]  /*53b00*/  IMAD R8, R7, 0x20, R6 ;  /* 0x0000002007087824 */ /* 0x000fe200078e0206 */
[----:B------:R-:W0:Y:S01]  /*53b10*/  LDCU.64 UR38, c[0x0][0x398] ;  /* 0x00007300ff2677ac */ /* 0x000e220008000a00 */
[----:B--2---:R-:W-:-:S04]  /*53b20*/  IADD3 R5, P0, PT, R6, UR36, RZ ;  /* 0x0000002406057c10 */ /* 0x004fc8000ff1e0ff */
[----:B------:R-:W-:Y:S01]  /*53b30*/  LEA.HI.X.SX32 R6, R6, UR37, 0x1, P0 ;  /* 0x0000002506067c11 */ /* 0x000fe200080f0eff */
[----:B------:R-:W2:Y:S01]  /*53b40*/  LDCU.64 UR36, c[0x0][0x398] ;  /* 0x00007300ff2477ac */ /* 0x000ea20008000a00 */
[----:B------:R-:W-:-:S04]  /*53b50*/  IADD3 R7, P0, PT, R8, UR46, RZ ;  /* 0x0000002e08077c10 */ /* 0x000fc8000ff1e0ff */
[----:B------:R-:W-:Y:S01]  /*53b60*/  LEA.HI.X.SX32 R8, R8, UR47, 0x1, P0 ;  /* 0x0000002f08087c11 */ /* 0x000fe200080f0eff */
[----:B------:R-:W-:Y:S01]  /*53b70*/  IMAD.MOV.U32 R38, RZ, RZ, R43 ;  /* 0x000000ffff267224 */ /* 0x000fe200078e002b */
[----:B------:R-:W0:Y:S01]  /*53b80*/  LDCU.64 UR46, c[0x0][0x398] ;  /* 0x00007300ff2e77ac */ /* 0x000e220008000a00 */
[----:B----4-:R-:W-:Y:S02]  /*53b90*/  ISETP.GE.AND P1, PT, R33, UR45, PT ;  /* 0x0000002d21007c0c */ /* 0x010fe4000bf26270 */
[----:B------:R-:W-:Y:S01]  /*53ba0*/  ISETP.GE.AND P2, PT, R32, UR43, PT ;  /* 0x0000002b20007c0c */ /* 0x000fe2000bf46270 */
[----:B------:R-:W-:Y:S01]  /*53bb0*/  IMAD.MOV.U32 R43, RZ, RZ, R48 ;  /* 0x000000ffff2b7224 */ /* 0x000fe200078e0030 */
[----:B------:R-:W-:Y:S01]  /*53bc0*/  SHF.R.S32.HI R33, RZ, 0x1f, R58 ;  /* 0x0000001fff217819 */ /* 0x000fe2000001143a */
[----:B------:R-:W-:Y:S01]  /*53bd0*/  VIADD R14, R15, UR75 ;  /* 0x0000004b0f0e7c36 */ /* 0x000fe20008000000 */
[----:B------:R-:W4:Y:S07]  /*53be0*/  LDCU UR45, c[0x0][0x3b8] ;  /* 0x00007700ff2d77ac */ /* 0x000f2e0008000800 */
[----:B------:R-:W-:-:S02]  /*53bf0*/  @P1 LOP3.LUT R9, R9, 0x10000, RZ, 0xfc, !PT ;  /* 0x0001000009091812 */ /* 0x000fc400078efcff */
[----:B------:R-:W-:Y:S01]  /*53c00*/  SHF.R.S32.HI R32, RZ, 0x1f, R59 ;  /* 0x0000001fff207819 */ /* 0x000fe2000001143b */
[----:B------:R-:W-:Y:S01]  /*53c10*/  IMAD.MOV.U32 R48, RZ, RZ, R53 ;  /* 0x000000ffff307224 */ /* 0x000fe200078e0035 */
[----:B---3--:R-:W-:Y:S01]  /*53c20*/  ISETP.GE.AND P1, PT, R31, UR41, PT ;  /* 0x000000291f007c0c */ /* 0x008fe2000bf26270 */
[----:B------:R-:W-:Y:S01]  /*53c30*/  VIADD R13, R14, UR70 ;  /* 0x000000460e0d7c36 */ /* 0x000fe20008000000 */
[----:B------:R-:W-:Y:S01]  /*53c40*/  LOP3.LUT R9, R9, 0xffff7fff, RZ, 0xc0, !PT ;  /* 0xffff7fff09097812 */ /* 0x000fe200078ec0ff */
[----:B------:R-:W3:Y:S03]  /*53c50*/  LDCU UR75, c[0x0][0x3b8] ;  /* 0x00007700ff4b77ac */ /* 0x000ee60008000800 */
[----:B------:R-:W-:Y:S01]  /*53c60*/  @P2 LOP3.LUT R9, R9, 0x8000, RZ, 0xfc, !PT ;  /* 0x0000800009092812 */ /* 0x000fe200078efcff */
[----:B------:R-:W0:Y:S03]  /*53c70*/  LDCU UR70, c[0x0][0x3b8] ;  /* 0x00007700ff4677ac */ /* 0x000e260008000800 */
[----:B------:R-:W-:Y:S01]  /*53c80*/  LOP3.LUT R9, R9, 0xffffbfff, RZ, 0xc0, !PT ;  /* 0xffffbfff09097812 */ /* 0x000fe200078ec0ff */
[----:B------:R-:W0:Y:S03]  /*53c90*/  LDCU UR43, c[0x0][0x3b8] ;  /* 0x00007700ff2b77ac */ /* 0x000e260008000800 */
[----:B------:R-:W-:Y:S01]  /*53ca0*/  @P1 LOP3.LUT R9, R9, 0x4000, RZ, 0xfc, !PT ;  /* 0x0000400009091812 */ /* 0x000fe200078efcff */
[----:B------:R-:W0:Y:S01]  /*53cb0*/  LDCU UR41, c[0x0][0x398] ;  /* 0x00007300ff2977ac */ /* 0x000e220008000800 */
[----:B--2---:R-:W-:-:S02]  /*53cc0*/  ISETP.GE.AND P1, PT, R30, UR37, PT ;  /* 0x000000251e007c0c */ /* 0x004fc4000bf26270 */
[C---:B------:R-:W-:Y:S01]  /*53cd0*/  IADD3 R30, P0, PT, R58.reuse, R0, RZ ;  /* 0x000000003a1e7210 */ /* 0x040fe20007f1e0ff */
[----:B------:R-:W-:Y:S01]  /*53ce0*/  VIADD R12, R13, UR73 ;  /* 0x000000490d0c7c36 */ /* 0x000fe20008000000 */
[----:B------:R-:W-:Y:S01]  /*53cf0*/  LOP3.LUT R9, R9, 0xffffdfff, RZ, 0xc0, !PT ;  /* 0xffffdfff09097812 */ /* 0x000fe200078ec0ff */
[----:B------:R-:W2:Y:S01]  /*53d00*/  LDCU UR73, c[0x0][0x3b8] ;  /* 0x00007700ff4977ac */ /* 0x000ea20008000800 */
[----:B------:R-:W-:Y:S01]  /*53d10*/  IADD3 R34, P2, PT, R58, R3, RZ ;  /* 0x000000033a227210 */ /* 0x000fe20007f5e0ff */
[C---:B------:R-:W-:Y:S01]  /*53d20*/  IMAD.X R31, R33.reuse, 0x1, R2, P0 ;  /* 0x00000001211f7824 */ /* 0x040fe200000e0602 */
[----:B------:R-:W0:Y:S03]  /*53d30*/  LDCU UR37, c[0x0][0x398] ;  /* 0x00007300ff2577ac */ /* 0x000e260008000800 */
[----:B------:R-:W-:Y:S01]  /*53d40*/  IMAD.X R35, R33, 0x1, R4, P2 ;  /* 0x0000000121237824 */ /* 0x000fe200010e0604 */
[----:B------:R1:W-:Y:S01]  /*53d50*/  STL.64 [R1+0x28b8], R30 ;  /* 0x0028b81e01007387 */ /* 0x0003e20000100a00 */
[----:B------:R-:W-:-:S02]  /*53d60*/  @P1 LOP3.LUT R9, R9, 0x2000, RZ, 0xfc, !PT ;  /* 0x0000200009091812 */ /* 0x000fc400078efcff */
[----:B------:R-:W-:Y:S01]  /*53d70*/  IADD3 R36, P1, PT, R59, R0, RZ ;  /* 0x000000003b247210 */ /* 0x000fe20007f3e0ff */
[----:B------:R0:W-:Y:S04]  /*53d80*/  STL.64 [R1+0x28b0], R34 ;  /* 0x0028b02201007387 */ /* 0x0001e80000100a00 */
[----:B------:R-:W-:Y:S01]  /*53d90*/  IMAD.X R37, R32, 0x1, R2, P1 ;  /* 0x0000000120257824 */ /* 0x000fe200008e0602 */
[----:B-1----:R-:W-:-:S04]  /*53da0*/  IADD3 R30, P0, PT, R58, R5, RZ ;  /* 0x000000053a1e7210 */ /* 0x002fc80007f1e0ff */
[----:B------:R1:W-:Y:S01]  /*53db0*/  STL.64 [R1+0x28a0], R36 ;  /* 0x0028a02401007387 */ /* 0x0003e20000100a00 */
[----:B0-----:R-:W-:Y:S02]  /*53dc0*/  IMAD.MOV.U32 R35, RZ, RZ, R40 ;  /* 0x000000ffff237224 */ /* 0x001fe400078e0028 */
[----:B------:R-:W-:Y:S02]  /*53dd0*/  IMAD.X R31, R33, 0x1, R6, P0 ;  /* 0x00000001211f7824 */ /* 0x000fe400000e0606 */
[----:B------:R-:W-:Y:S02]  /*53de0*/  IMAD.MOV.U32 R40, RZ, RZ, R45 ;  /* 0x000000ffff287224 */ /* 0x000fe400078e002d */
[----:B------:R-:W-:Y:S01]  /*53df0*/  IMAD.MOV.U32 R45, RZ, RZ, R50 ;  /* 0x000000ffff2d7224 */ /* 0x000fe200078e0032 */
[----:B------:R-:W-:Y:S01]  /*53e00*/  IADD3 R50, P1, PT, R59, R3, RZ ;  /* 0x000000033b327210 */ /* 0x000fe20007f3e0ff */
[----:B------:R0:W-:Y:S01]  /*53e10*/  STL.64 [R1+0x28a8], R30 ;  /* 0x0028a81e01007387 */ /* 0x0001e20000100a00 */
[----:B-1----:R-:W-:-:S02]  /*53e20*/  IMAD.MOV.U32 R36, RZ, RZ, R41 ;  /* 0x000000ffff247224 */ /* 0x002fc400078e0029 */
[----:B------:R-:W-:Y:S02]  /*53e30*/  IMAD.MOV.U32 R41, RZ, RZ, R46 ;  /* 0x000000ffff297224 */ /* 0x000fe400078e002e */
[----:B------:R-:W-:Y:S02]  /*53e40*/  IMAD.MOV.U32 R46, RZ, RZ, R51 ;  /* 0x000000ffff2e7224 */ /* 0x000fe400078e0033 */
[----:B------:R-:W-:Y:S01]  /*53e50*/  IMAD.X R51, R32, 0x1, R4, P1 ;  /* 0x0000000120337824 */ /* 0x000fe200008e0604 */
[----:B0-----:R-:W-:Y:S01]  /*53e60*/  IADD3 R30, P2, PT, R59, R5, RZ ;  /* 0x000000053b1e7210 */ /* 0x001fe20007f5e0ff */
[----:B------:R-:W-:-:S03]  /*53e70*/  IMAD.MOV.U32 R34, RZ, RZ, R39 ;  /* 0x000000ffff227224 */ /* 0x000fc600078e0027 */
[----:B------:R0:W-:Y:S01]  /*53e80*/  STL.64 [R1+0x2898], R50 ;  /* 0x0028983201007387 */ /* 0x0001e20000100a00 */
[----:B------:R-:W-:Y:S02]  /*53e90*/  IMAD.MOV.U32 R37, RZ, RZ, R42 ;  /* 0x000000ffff257224 */ /* 0x000fe400078e002a */
[----:B------:R-:W-:Y:S02]  /*53ea0*/  IMAD.X R31, R32, 0x1, R6, P2 ;  /* 0x00000001201f7824 */ /* 0x000fe400010e0606 */
[----:B------:R-:W-:Y:S02]  /*53eb0*/  IMAD.MOV.U32 R39, RZ, RZ, R44 ;  /* 0x000000ffff277224 */ /* 0x000fe400078e002c */
[----:B------:R-:W-:Y:S02]  /*53ec0*/  IMAD.MOV.U32 R42, RZ, RZ, R47 ;  /* 0x000000ffff2a7224 */ /* 0x000fe400078e002f */
[----:B------:R-:W-:Y:S01]  /*53ed0*/  IMAD.MOV.U32 R44, RZ, RZ, R49 ;  /* 0x000000ffff2c7224 */ /* 0x000fe200078e0031 */
[----:B------:R1:W-:Y:S01]  /*53ee0*/  STL.64 [R1+0x2890], R30 ;  /* 0x0028901e01007387 */ /* 0x0003e20000100a00 */
[----:B------:R-:W-:Y:S01]  /*53ef0*/  IMAD.MOV.U32 R47, RZ, RZ, R52 ;  /* 0x000000ffff2f7224 */ /* 0x000fe200078e0034 */
[----:B0-----:R-:W-:Y:S01]  /*53f00*/  IADD3 R50, P1, PT, R58, R7, RZ ;  /* 0x000000073a327210 */ /* 0x001fe20007f3e0ff */
[----:B------:R-:W-:Y:S01]  /*53f10*/  IMAD.MOV.U32 R49, RZ, RZ, R60 ;  /* 0x000000ffff317224 */ /* 0x000fe200078e003c */
[----:B------:R-:W-:-:S02]  /*53f20*/  SHF.R.S32.HI R60, RZ, 0x1f, R57 ;  /* 0x0000001fff3c7819 */ /* 0x000fc40000011439 */
[----:B------:R-:W-:Y:S01]  /*53f30*/  IADD3 R52, P0, PT, R57, R0, RZ ;  /* 0x0000000039347210 */ /* 0x000fe20007f1e0ff */
[----:B------:R-:W-:Y:S01]  /*53f40*/  IMAD.X R51, R33, 0x1, R8, P1 ;  /* 0x0000000121337824 */ /* 0x000fe200008e0608 */
[----:B-1----:R-:W-:-:S03]  /*53f50*/  IADD3 R30, P2, PT, R57, R3, RZ ;  /* 0x00000003391e7210 */ /* 0x002fc60007f5e0ff */
[C---:B------:R-:W-:Y:S01]  /*53f60*/  IMAD.X R53, R60.reuse, 0x1, R2, P0 ;  /* 0x000000013c357824 */ /* 0x040fe200000e0602 */
[----:B------:R0:W-:Y:S01]  /*53f70*/  STL.64 [R1+0x2880], R50 ;  /* 0x0028803201007387 */ /* 0x0001e20000100a00 */
[----:B------:R-:W-:-:S03]  /*53f80*/  IMAD.X R31, R60, 0x1, R4, P2 ;  /* 0x000000013c1f7824 */ /* 0x000fc600010e0604 */
[----:B------:R1:W-:Y:S04]  /*53f90*/  STL.64 [R1+0x2888], R52 ;  /* 0x0028883401007387 */ /* 0x0003e80000100a00 */
[----:B------:R2:W-:Y:S01]  /*53fa0*/  STL.64 [R1+0x2878], R30 ;  /* 0x0028781e01007387 */ /* 0x0005e20000100a00 */
[----:B------:R-:W-:Y:S02]  /*53fb0*/  SHF.R.S32.HI R58, RZ, 0x1f, R56 ;  /* 0x0000001fff3a7819 */ /* 0x000fe40000011438 */
[----:B0-----:R-:W-:Y:S02]  /*53fc0*/  IADD3 R50, P1, PT, R57, R5, RZ ;  /* 0x0000000539327210 */ /* 0x001fe40007f3e0ff */
[----:B-1----:R-:W-:Y:S02]  /*53fd0*/  IADD3 R52, P0, PT, R56, R0, RZ ;  /* 0x0000000038347210 */ /* 0x002fe40007f1e0ff */
[----:B--2---:R-:W-:Y:S01]  /*53fe0*/  IADD3 R30, P2, PT, R59, R7, RZ ;  /* 0x000000073b1e7210 */ /* 0x004fe20007f5e0ff */
[----:B------:R-:W-:-:S04]  /*53ff0*/  IMAD.X R51, R60, 0x1, R6, P1 ;  /* 0x000000013c337824 */ /* 0x000fc800008e0606 */
[----:B------:R-:W-:Y:S01]  /*54000*/  IMAD.X R31, R32, 0x1, R8, P2 ;  /* 0x00000001201f7824 */ /* 0x000fe200010e0608 */
[----:B------:R-:W-:Y:S01]  /*54010*/  IADD3 R32, P2, PT, R57, R7, RZ ;  /* 0x0000000739207210 */ /* 0x000fe20007f5e0ff */
[----:B------:R-:W-:Y:S01]  /*54020*/  IMAD.X R53, R58, 0x1, R2, P0 ;  /* 0x000000013a357824 */ /* 0x000fe200000e0602 */
[----:B------:R0:W-:Y:S03]  /*54030*/  STL.64 [R1+0x2870], R50 ;  /* 0x0028703201007387 */ /* 0x0001e60000100a00 */
[----:B------:R-:W-:Y:S01]  /*54040*/  IMAD.X R33, R60, 0x1, R8, P2 ;  /* 0x000000013c217824 */ /* 0x000fe200010e0608 */
[----:B------:R1:W-:Y:S01]  /*54050*/  STL.64 [R1+0x2868], R52 ;  /* 0x0028683401007387 */ /* 0x0003e20000100a00 */
[----:B0-----:R-:W-:-:S03]  /*54060*/  IADD3 R50, P1, PT, R56, R3, RZ ;  /* 0x0000000338327210 */ /* 0x001fc60007f3e0ff */
[----:B-1----:R-:W2:Y:S04]  /*54070*/  LDL.LU.64 R52, [R1+0x2bf0] ;  /* 0x002bf00001347983 */ /* 0x002ea80000300a00 */
[----:B------:R0:W-:Y:S01]  /*54080*/  STL.64 [R1+0x2860], R30 ;  /* 0x0028601e01007387 */ /* 0x0001e20000100a00 */
[----:B------:R-:W-:-:S03]  /*54090*/  IMAD.X R51, R58, 0x1, R4, P1 ;  /* 0x000000013a337824 */ /* 0x000fc600008e0604 */
[----:B------:R1:W-:Y:S01]  /*540a0*/  STL.64 [R1+0x2850], R32 ;  /* 0x0028502001007387 */ /* 0x0003e20000100a00 */
[C---:B0-----:R-:W-:Y:S02]  /*540b0*/  IADD3 R30, P0, PT, R56.reuse, R5, RZ ;  /* 0x00000005381e7210 */ /* 0x041fe40007f1e0ff */
[----:B-1----:R-:W-:-:S03]  /*540c0*/  IADD3 R32, P2, PT, R56, R7, RZ ;  /* 0x0000000738207210 */ /* 0x002fc60007f5e0ff */
[C---:B------:R-:W-:Y:S01]  /*540d0*/  IMAD.X R31, R58.reuse, 0x1, R6, P0 ;  /* 0x000000013a1f7824 */ /* 0x040fe200000e0606 */
[----:B------:R0:W-:Y:S01]  /*540e0*/  STL.64 [R1+0x2858], R50 ;  /* 0x0028583201007387 */ /* 0x0001e20000100a00 */
[----:B------:R-:W-:Y:S01]  /*540f0*/  IMAD.X R33, R58, 0x1, R8, P2 ;  /* 0x000000013a217824 */ /* 0x000fe200010e0608 */
[----:B------:R-:W-:Y:S02]  /*54100*/  SHF.R.S32.HI R57, RZ, 0x1f, R55 ;  /* 0x0000001fff397819 */ /* 0x000fe40000011437 */
[----:B------:R-:W-:Y:S04]  /*54110*/  STL.64 [R1+0x2848], R30 ;  /* 0x0028481e01007387 */ /* 0x000fe80000100a00 */
[----:B------:R1:W-:Y:S01]  /*54120*/  STL.64 [R1+0x2840], R32 ;  /* 0x0028402001007387 */ /* 0x0003e20000100a00 */
[----:B0-----:R-:W-:-:S05]  /*54130*/  IADD3 R50, P1, PT, R55, R0, RZ ;  /* 0x0000000037327210 */ /* 0x001fca0007f3e0ff */
[----:B------:R-:W-:Y:S02]  /*54140*/  IMAD.X R51, R57, 0x1, R2, P1 ;  /* 0x0000000139337824 */ /* 0x000fe400008e0602 */
[----:B-1----:R-:W-:Y:S02]  /*54150*/  IMAD.MOV.U32 R32, RZ, RZ, R34 ;  /* 0x000000ffff207224 */ /* 0x002fe400078e0022 */
[----:B------:R-:W-:Y:S02]  /*54160*/  IMAD.MOV.U32 R34, RZ, RZ, R36 ;  /* 0x000000ffff227224 */ /* 0x000fe400078e0024 */
[----:B------:R-:W-:Y:S02]  /*54170*/  IMAD.MOV.U32 R36, RZ, RZ, R38 ;  /* 0x000000ffff247224 */ /* 0x000fe400078e0026 */
[----:B------:R-:W-:Y:S01]  /*54180*/  IMAD.MOV.U32 R38, RZ, RZ, R40 ;  /* 0x000000ffff267224 */ /* 0x000fe200078e0028 */
[----:B------:R-:W-:Y:S01]  /*54190*/  IADD3 R30, P0, PT, R55, R3, RZ ;  /* 0x00000003371e7210 */ /* 0x000fe20007f1e0ff */
[----:B------:R-:W-:-:S02]  /*541a0*/  IMAD.MOV.U32 R40, RZ, RZ, R42 ;  /* 0x000000ffff287224 */ /* 0x000fc400078e002a */
[----:B------:R-:W-:Y:S02]  /*541b0*/  IMAD.MOV.U32 R33, RZ, RZ, R35 ;  /* 0x000000ffff217224 */ /* 0x000fe400078e0023 */
[----:B------:R-:W-:Y:S01]  /*541c0*/  IMAD.MOV.U32 R42, RZ, RZ, R44 ;  /* 0x000000ffff2a7224 */ /* 0x000fe200078e002c */
[----:B------:R0:W-:Y:S01]  /*541d0*/  STL.64 [R1+0x2838], R50 ;  /* 0x0028383201007387 */ /* 0x0001e20000100a00 */
[----:B------:R-:W-:Y:S02]  /*541e0*/  IMAD.MOV.U32 R35, RZ, RZ, R37 ;  /* 0x000000ffff237224 */ /* 0x000fe400078e0025 */
[----:B------:R-:W-:Y:S01]  /*541f0*/  IMAD.MOV.U32 R44, RZ, RZ, R46 ;  /* 0x000000ffff2c7224 */ /* 0x000fe200078e002e */
[----:B------:R-:W-:Y:S01]  /*54200*/  IADD3 R46, P2, PT, R55, R5, RZ ;  /* 0x00000005372e7210 */ /* 0x000fe20007f5e0ff */
[----:B------:R-:W-:Y:S02]  /*54210*/  IMAD.MOV.U32 R37, RZ, RZ, R39 ;  /* 0x000000ffff257224 */ /* 0x000fe400078e0027 */
[----:B------:R-:W-:-:S02]  /*54220*/  IMAD.MOV.U32 R39, RZ, RZ, R41 ;  /* 0x000000ffff277224 */ /* 0x000fc400078e0029 */
[----:B------:R-:W-:Y:S01]  /*54230*/  IMAD.MOV.U32 R41, RZ, RZ, R43 ;  /* 0x000000ffff297224 */ /* 0x000fe200078e002b */
[----:B0-----:R-:W-:Y:S01]  /*54240*/  IADD3 R50, P1, PT, R55, R7, RZ ;  /* 0x0000000737327210 */ /* 0x001fe20007f3e0ff */
[----:B------:R-:W-:Y:S02]  /*54250*/  IMAD.MOV.U32 R43, RZ, RZ, R45 ;  /* 0x000000ffff2b7224 */ /* 0x000fe400078e002d */
[C---:B------:R-:W-:Y:S02]  /*54260*/  IMAD.X R31, R57.reuse, 0x1, R4, P0 ;  /* 0x00000001391f7824 */ /* 0x040fe400000e0604 */
[----:B------:R-:W-:Y:S02]  /*54270*/  IMAD.MOV.U32 R45, RZ, RZ, R47 ;  /* 0x000000ffff2d7224 */ /* 0x000fe400078e002f */
[C---:B------:R-:W-:Y:S02]  /*54280*/  IMAD.X R47, R57.reuse, 0x1, R6, P2 ;  /* 0x00000001392f7824 */ /* 0x040fe400010e0606 */
[----:B------:R-:W-:Y:S01]  /*54290*/  IMAD.X R51, R57, 0x1, R8, P1 ;  /* 0x0000000139337824 */ /* 0x000fe200008e0608 */
[----:B------:R0:W-:Y:S04]  /*542a0*/  STL.64 [R1+0x2830], R30 ;  /* 0x0028301e01007387 */ /* 0x0001e80000100a00 */
[----:B0-----:R-:W3:Y:S04]  /*542b0*/  LDL.LU.64 R30, [R1+0x2be8] ;  /* 0x002be800011e7983 */ /* 0x001ee80000300a00 */
[----:B------:R-:W-:Y:S04]  /*542c0*/  STL.64 [R1+0x2828], R46 ;  /* 0x0028282e01007387 */ /* 0x000fe80000100a00 */
[----:B------:R0:W-:Y:S04]  /*542d0*/  STL.64 [R1+0x2820], R50 ;  /* 0x0028203201007387 */ /* 0x0001e80000100a00 */
[----:B0-----:R-:W3:Y:S01]  /*542e0*/  LDL.LU.64 R50, [R1+0x2be0] ;  /* 0x002be00001327983 */ /* 0x001ee20000300a00 */
[----:B------:R-:W-:-:S02]  /*542f0*/  IMAD.MOV.U32 R57, RZ, RZ, R59 ;  /* 0x000000ffff397224 */ /* 0x000fc400078e003b */
[----:B------:R-:W-:Y:S02]  /*54300*/  IMAD.MOV.U32 R60, RZ, RZ, R32 ;  /* 0x000000ffff3c7224 */ /* 0x000fe400078e0020 */
[----:B------:R-:W-:Y:S02]  /*54310*/  IMAD.MOV.U32 R32, RZ, RZ, R34 ;  /* 0x000000ffff207224 */ /* 0x000fe400078e0022 */
[----:B------:R-:W-:Y:S02]  /*54320*/  IMAD.MOV.U32 R34, RZ, RZ, R36 ;  /* 0x000000ffff227224 */ /* 0x000fe400078e0024 */
[----:B------:R-:W-:Y:S02]  /*54330*/  IMAD.MOV.U32 R36, RZ, RZ, R38 ;  /* 0x000000ffff247224 */ /* 0x000fe400078e0026 */
[----:B------:R-:W-:Y:S02]  /*54340*/  IMAD.MOV.U32 R38, RZ, RZ, R40 ;  /* 0x000000ffff267224 */ /* 0x000fe400078e0028 */
[----:B------:R-:W-:-:S02]  /*54350*/  IMAD.MOV.U32 R40, RZ, RZ, R42 ;  /* 0x000000ffff287224 */ /* 0x000fc400078e002a */
[----:B------:R-:W-:Y:S02]  /*54360*/  IMAD.MOV.U32 R42, RZ, RZ, R44 ;  /* 0x000000ffff2a7224 */ /* 0x000fe400078e002c */
[----:B------:R-:W-:Y:S01]  /*54370*/  IMAD.MOV.U32 R44, RZ, RZ, R48 ;  /* 0x000000ffff2c7224 */ /* 0x000fe200078e0030 */
[C---:B--2---:R-:W-:Y:S02]  /*54380*/  IADD3 R58, P0, PT, R53.reuse, R0, RZ ;  /* 0x00000000353a7210 */ /* 0x044fe40007f1e0ff */
[----:B------:R-:W-:Y:S02]  /*54390*/  SHF.R.S32.HI R55, RZ, 0x1f, R53 ;  /* 0x0000001fff377819 */ /* 0x000fe40000011435 */
[----:B------:R-:W-:Y:S01]  /*543a0*/  IADD3 R46, P2, PT, R53, R3, RZ ;  /* 0x00000003352e7210 */ /* 0x000fe20007f5e0ff */
[----:B------:R0:W-:Y:S01]  /*543b0*/  STL [R1+0x2818], R58 ;  /* 0x0028183a01007387 */ /* 0x0001e20000100800 */
[----:B------:R-:W-:Y:S02]  /*543c0*/  IMAD.MOV.U32 R56, RZ, RZ, R58 ;  /* 0x000000ffff387224 */ /* 0x000fe400078e003a */
[----:B------:R-:W-:-:S02]  /*543d0*/  IMAD.X R57, R55, 0x1, R2, P0 ;  /* 0x0000000137397824 */ /* 0x000fc400000e0602 */
[----:B------:R-:W-:Y:S01]  /*543e0*/  IMAD.X R47, R55, 0x1, R4, P2 ;  /* 0x00000001372f7824 */ /* 0x000fe200010e0604 */
[----:B0-----:R-:W-:Y:S02]  /*543f0*/  IADD3 R58, P1, PT, R53, R5, RZ ;  /* 0x00000005353a7210 */ /* 0x001fe40007f3e0ff */
[----:B------:R0:W-:Y:S03]  /*54400*/  STL [R1+0x281c], R57 ;  /* 0x00281c3901007387 */ /* 0x0001e60000100800 */
[----:B------:R-:W-:Y:S01]  /*54410*/  IMAD.X R59, R55, 0x1, R6, P1 ;  /* 0x00000001373b7824 */ /* 0x000fe200008e0606 */
[----:B------:R1:W-:Y:S01]  /*54420*/  STL.64 [R1+0x2810], R46 ;  /* 0x0028102e01007387 */ /* 0x0003e20000100a00 */
[----:B------:R-:W-:-:S03]  /*54430*/  IADD3 R56, P0, PT, R53, R7, RZ ;  /* 0x0000000735387210 */ /* 0x000fc60007f1e0ff */
[----:B------:R2:W-:Y:S01]  /*54440*/  STL.64 [R1+0x2808], R58 ;  /* 0x0028083a01007387 */ /* 0x0005e20000100a00 */
[----:B------:R-:W-:Y:S02]  /*54450*/  SHF.R.S32.HI R53, RZ, 0x1f, R52 ;  /* 0x0000001fff357819 */ /* 0x000fe40000011434 */
[C---:B------:R-:W-:Y:S01]  /*54460*/  IADD3 R48, P1, PT, R52.reuse, R3, RZ ;  /* 0x0000000334307210 */ /* 0x040fe20007f3e0ff */
[----:B0-----:R-:W-:Y:S01]  /*54470*/  IMAD.X R57, R55, 0x1, R8, P0 ;  /* 0x0000000137397824 */ /* 0x001fe200000e0608 */
[----:B-1----:R-:W-:Y:S01]  /*54480*/  IADD3 R46, P2, PT, R52, R0, RZ ;  /* 0x00000000342e7210 */ /* 0x002fe20007f5e0ff */
[----:B--2---:R-:W-:Y:S02]  /*54490*/  IMAD.MOV.U32 R59, RZ, RZ, R33 ;  /* 0x000000ffff3b7224 */ /* 0x004fe400078e0021 */
[----:B------:R-:W-:Y:S02]  /*544a0*/  IMAD.MOV.U32 R33, RZ, RZ, R35 ;  /* 0x000000ffff217224 */ /* 0x000fe400078e0023 */
[----:B------:R-:W-:-:S02]  /*544b0*/  IMAD.MOV.U32 R35, RZ, RZ, R37 ;  /* 0x000000ffff237224 */ /* 0x000fc400078e0025 */
[----:B------:R-:W-:Y:S02]  /*544c0*/  IMAD.MOV.U32 R37, RZ, RZ, R39 ;  /* 0x000000ffff257224 */ /* 0x000fe400078e0027 */
[----:B------:R-:W-:Y:S02]  /*544d0*/  IMAD.MOV.U32 R39, RZ, RZ, R41 ;  /* 0x000000ffff277224 */ /* 0x000fe400078e0029 */
[----:B------:R-:W-:Y:S02]  /*544e0*/  IMAD.MOV.U32 R41, RZ, RZ, R43 ;  /* 0x000000ffff297224 */ /* 0x000fe400078e002b */
[----:B------:R-:W-:Y:S02]  /*544f0*/  IMAD.MOV.U32 R43, RZ, RZ, R45 ;  /* 0x000000ffff2b7224 */ /* 0x000fe400078e002d */
[----:B------:R-:W-:Y:S02]  /*54500*/  IMAD.MOV.U32 R45, RZ, RZ, R49 ;  /* 0x000000ffff2d7224 */ /* 0x000fe400078e0031 */
[----:B------:R-:W-:-:S02]  /*54510*/  IMAD.X R47, R53, 0x1, R2, P2 ;  /* 0x00000001352f7824 */ /* 0x000fc400010e0602 */
[----:B------:R-:W-:Y:S01]  /*54520*/  IMAD.X R49, R53, 0x1, R4, P1 ;  /* 0x0000000135317824 */ /* 0x000fe200008e0604 */
[----:B------:R0:W-:Y:S04]  /*54530*/  STL.64 [R1+0x2800], R56 ;  /* 0x0028003801007387 */ /* 0x0001e80000100a00 */
[----:B------:R1:W-:Y:S04]  /*54540*/  STL.64 [R1+0x27f8], R46 ;  /* 0x0027f82e01007387 */ /* 0x0003e80000100a00 */
[----:B------:R2:W-:Y:S01]  /*54550*/  STL.64 [R1+0x27f0], R48 ;  /* 0x0027f03001007387 */ /* 0x0005e20000100a00 */
[----:B0-----:R-:W-:-:S02]  /*54560*/  IADD3 R56, P0, PT, R52, R5, RZ ;  /* 0x0000000534387210 */ /* 0x001fc40007f1e0ff */
[----:B-1----:R-:W-:-:S03]  /*54570*/  IADD3 R46, P2, PT, R52, R7, RZ ;  /* 0x00000007342e7210 */ /* 0x002fc60007f5e0ff */
[C---:B------:R-:W-:Y:S02]  /*54580*/  IMAD.X R57, R53.reuse, 0x1, R6, P0 ;  /* 0x0000000135397824 */ /* 0x040fe400000e0606 */
[----:B------:R-:W-:-:S03]  /*54590*/  IMAD.X R47, R53, 0x1, R8, P2 ;  /* 0x00000001352f7824 */ /* 0x000fc600010e0608 */
[----:B------:R0:W-:Y:S04]  /*545a0*/  STL.64 [R1+0x27e8], R56 ;  /* 0x0027e83801007387 */ /* 0x0001e80000100a00 */
[----:B------:R1:W-:Y:S01]  /*545b0*/  STL.64 [R1+0x27e0], R46 ;  /* 0x0027e02e01007387 */ /* 0x0003e20000100a00 */
[----:B---3--:R-:W-:Y:S02]  /*545c0*/  SHF.R.S32.HI R52, RZ, 0x1f, R51 ;  /* 0x0000001fff347819 */ /* 0x008fe40000011433 */
[----:B--2---:R-:W-:-:S05]  /*545d0*/  IADD3 R48, P1, PT, R51, R0, RZ ;  /* 0x0000000033307210 */ /* 0x004fca0007f3e0ff */
[C---:B------:R-:W-:Y:S01]  /*545e0*/  IMAD.X R49, R52.reuse, 0x1, R2, P1 ;  /* 0x0000000134317824 */ /* 0x040fe200008e0602 */
[C---:B0-----:R-:W-:Y:S02]  /*545f0*/  IADD3 R56, P0, PT, R51.reuse, R3, RZ ;  /* 0x0000000333387210 */ /* 0x041fe40007f1e0ff */
[C---:B-1----:R-:W-:Y:S02]  /*54600*/  IADD3 R46, P2, PT, R51.reuse, R5, RZ ;  /* 0x00000005332e7210 */ /* 0x042fe40007f5e0ff */
[----:B------:R0:W-:Y:S01]  /*54610*/  STL.64 [R1+0x27d8], R48 ;  /* 0x0027d83001007387 */ /* 0x0001e20000100a00 */
[C---:B------:R-:W-:Y:S02]  /*54620*/  IMAD.X R57, R52.reuse, 0x1, R4, P0 ;  /* 0x0000000134397824 */ /* 0x040fe400000e0604 */
[C---:B------:R-:W-:Y:S01]  /*54630*/  IMAD.X R47, R52.reuse, 0x1, R6, P2 ;  /* 0x00000001342f7824 */ /* 0x040fe200010e0606 */
[----:B0-----:R-:W-:Y:S02]  /*54640*/  IADD3 R48, P1, PT, R51, R7, RZ ;  /* 0x0000000733307210 */ /* 0x001fe40007f3e0ff */
[----:B------:R-:W-:Y:S03]  /*54650*/  STL.64 [R1+0x27d0], R56 ;  /* 0x0027d03801007387 */ /* 0x000fe60000100a00 */
[----:B------:R-:W-:Y:S01]  /*54660*/  IMAD.X R49, R52, 0x1, R8, P1 ;  /* 0x0000000134317824 */ /* 0x000fe200008e0608 */
[----:B------:R-:W-:Y:S04]  /*54670*/  STL.64 [R1+0x27c8], R46 ;  /* 0x0027c82e01007387 */ /* 0x000fe80000100a00 */
[----:B------:R0:W-:Y:S04]  /*54680*/  STL.64 [R1+0x27b0], R48 ;  /* 0x0027b03001007387 */ /* 0x0001e80000100a00 */
[----:B0-----:R-:W2:Y:S01]  /*54690*/  LDL.LU.64 R48, [R1+0x2bd8] ;  /* 0x002bd80001307983 */ /* 0x001ea20000300a00 */
        /* <DEDUP_REMOVED lines=9> */
[----:B------:R-:W-:Y:S01]  /*54730*/  SHF.R.S32.HI R51, RZ, 0x1f, R50 ;  /* 0x0000001fff337819 */ /* 0x000fe20000011432 */
[----:B------:R-:W-:Y:S02]  /*54740*/  IMAD.MOV.U32 R33, RZ, RZ, R35 ;  /* 0x000000ffff217224 */ /* 0x000fe400078e0023 */
[----:B------:R-:W-:Y:S01]  /*54750*/  IMAD.MOV.U32 R42, RZ, RZ, R44 ;  /* 0x000000ffff2a7224 */ /* 0x000fe200078e002c */
[C---:B------:R-:W-:Y:S01]  /*54760*/  IADD3 R44, P0, PT, R50.reuse, R0, RZ ;  /* 0x00000000322c7210 */ /* 0x040fe20007f1e0ff */
[----:B------:R-:W-:Y:S01]  /*54770*/  IMAD.MOV.U32 R35, RZ, RZ, R37 ;  /* 0x000000ffff237224 */ /* 0x000fe200078e0025 */
[----:B------:R-:W-:Y:S01]  /*54780*/  IADD3 R46, P2, PT, R50, R3, RZ ;  /* 0x00000003322e7210 */ /* 0x000fe20007f5e0ff */
[----:B------:R-:W-:-:S02]  /*54790*/  IMAD.MOV.U32 R37, RZ, RZ, R39 ;  /* 0x000000ffff257224 */ /* 0x000fc400078e0027 */
[----:B------:R-:W-:Y:S02]  /*547a0*/  IMAD.MOV.U32 R39, RZ, RZ, R41 ;  /* 0x000000ffff277224 */ /* 0x000fe400078e0029 */
[----:B------:R-:W-:Y:S02]  /*547b0*/  IMAD.MOV.U32 R41, RZ, RZ, R43 ;  /* 0x000000ffff297224 */ /* 0x000fe400078e002b */
[----:B------:R-:W-:Y:S02]  /*547c0*/  IMAD.MOV.U32 R43, RZ, RZ, R45 ;  /* 0x000000ffff2b7224 */ /* 0x000fe400078e002d */
[C---:B------:R-:W-:Y:S02]  /*547d0*/  IMAD.X R45, R51.reuse, 0x1, R2, P0 ;  /* 0x00000001332d7824 */ /* 0x040fe400000e0602 */
[C---:B------:R-:W-:Y:S01]  /*547e0*/  IMAD.X R47, R51.reuse, 0x1, R4, P2 ;  /* 0x00000001332f7824 */ /* 0x040fe200010e0604 */
[C---:B------:R-:W-:Y:S02]  /*547f0*/  IADD3 R52, P1, PT, R50.reuse, R5, RZ ;  /* 0x0000000532347210 */ /* 0x040fe40007f3e0ff */
[----:B------:R0:W-:Y:S04]  /*54800*/  STL.64 [R1+0x27c0], R44 ;  /* 0x0027c02c01007387 */ /* 0x0001e80000100a00 */
[----:B------:R1:W-:Y:S01]  /*54810*/  STL.64 [R1+0x27b8], R46 ;  /* 0x0027b82e01007387 */ /* 0x0003e20000100a00 */
[----:B------:R-:W-:Y:S01]  /*54820*/  IMAD.X R53, R51, 0x1, R6, P1 ;  /* 0x0000000133357824 */ /* 0x000fe200008e0606 */
[----:B0-----:R-:W-:-:S04]  /*54830*/  IADD3 R44, P0, PT, R50, R7, RZ ;  /* 0x00000007322c7210 */ /* 0x001fc80007f1e0ff */
[----:B------:R-:W-:Y:S01]  /*54840*/  STL.64 [R1+0x27a8], R52 ;  /* 0x0027a83401007387 */ /* 0x000fe20000100a00 */
[----:B------:R-:W-:-:S05]  /*54850*/  IMAD.X R45, R51, 0x1, R8, P0 ;  /* 0x00000001332d7824 */ /* 0x000fca00000e0608 */
[----:B------:R-:W-:Y:S01]  /*54860*/  STL.64 [R1+0x27a0], R44 ;  /* 0x0027a02c01007387 */ /* 0x000fe20000100a00 */
[----:B--2---:R-:W-:Y:S02]  /*54870*/  SHF.R.S32.HI R50, RZ, 0x1f, R49 ;  /* 0x0000001fff327819 */ /* 0x004fe40000011431 */
[----:B-1----:R-:W-:-:S05]  /*54880*/  IADD3 R46, P2, PT, R49, R0, RZ ;  /* 0x00000000312e7210 */ /* 0x002fca0007f5e0ff */
[----:B------:R-:W-:-:S05]  /*54890*/  IMAD.X R47, R50, 0x1, R2, P2 ;  /* 0x00000001322f7824 */ /* 0x000fca00010e0602 */
[----:B------:R0:W-:Y:S04]  /*548a0*/  STL.64 [R1+0x2798], R46 ;  /* 0x0027982e01007387 */ /* 0x0001e80000100a00 */
[----:B0-----:R-:W2:Y:S01]  /*548b0*/  LDL.LU.64 R46, [R1+0x2bd0] ;  /* 0x002bd000012e7983 */ /* 0x001ea20000300a00 */
[----:B------:R-:W-:Y:S01]  /*548c0*/  IADD3 R52, P1, PT, R49, R3, RZ ;  /* 0x0000000331347210 */ /* 0x000fe20007f3e0ff */
[----:B------:R-:W-:Y:S02]  /*548d0*/  IMAD.MOV.U32 R55, RZ, RZ, R58 ;  /* 0x000000ffff377224 */ /* 0x000fe400078e003a */
[----:B------:R-:W-:Y:S02]  /*548e0*/  IMAD.MOV.U32 R58, RZ, RZ, R60 ;  /* 0x000000ffff3a7224 */ /* 0x000fe400078e003c */
[----:B------:R-:W-:-:S02]  /*548f0*/  IMAD.X R53, R50, 0x1, R4, P1 ;  /* 0x0000000132357824 */ /* 0x000fc400008e0604 */
[----:B------:R-:W-:Y:S01]  /*54900*/  IMAD.MOV.U32 R60, RZ, RZ, R32 ;  /* 0x000000ffff3c7224 */ /* 0x000fe200078e0020 */
[C---:B------:R-:W-:Y:S01]  /*54910*/  IADD3 R44, P0, PT, R49.reuse, R5, RZ ;  /* 0x00000005312c7210 */ /* 0x040fe20007f1e0ff */
[----:B------:R-:W-:Y:S01]  /*54920*/  IMAD.MOV.U32 R32, RZ, RZ, R34 ;  /* 0x000000ffff207224 */ /* 0x000fe200078e0022 */
[----:B------:R0:W-:Y:S01]  /*54930*/  STL.64 [R1+0x2790], R52 ;  /* 0x0027903401007387 */ /* 0x0001e20000100a00 */
[----:B------:R-:W-:Y:S01]  /*54940*/  IMAD.MOV.U32 R34, RZ, RZ, R36 ;  /* 0x000000ffff227224 */ /* 0x000fe200078e0024 */
[----:B------:R-:W-:Y:S01]  /*54950*/  IADD3 R36, P2, PT, R49, R7, RZ ;  /* 0x0000000731247210 */ /* 0x000fe20007f5e0ff */
[----:B------:R-:W-:Y:S01]  /*54960*/  IMAD.MOV.U32 R57, RZ, RZ, R56 ;  /* 0x000000ffff397224 */ /* 0x000fe200078e0038 */
[----:B------:R-:W-:Y:S01]  /*54970*/  SHF.R.S32.HI R49, RZ, 0x1f, R48 ;  /* 0x0000001fff317819 */ /* 0x000fe20000011430 */
[----:B------:R-:W-:Y:S02]  /*54980*/  IMAD.MOV.U32 R56, RZ, RZ, R59 ;  /* 0x000000ffff387224 */ /* 0x000fe400078e003b */
[----:B------:R-:W-:-:S02]  /*54990*/  IMAD.MOV.U32 R59, RZ, RZ, R33 ;  /* 0x000000ffff3b7224 */ /* 0x000fc400078e0021 */
[----:B------:R-:W-:Y:S01]  /*549a0*/  IMAD.MOV.U32 R33, RZ, RZ, R35 ;  /* 0x000000ffff217224 */ /* 0x000fe200078e0023 */
[----:B0-----:R-:W-:Y:S01]  /*549b0*/  IADD3 R52, P1, PT, R48, R0, RZ ;  /* 0x0000000030347210 */ /* 0x001fe20007f3e0ff */
[----:B------:R-:W-:Y:S02]  /*549c0*/  IMAD.MOV.U32 R35, RZ, RZ, R37 ;  /* 0x000000ffff237224 */ /* 0x000fe400078e0025 */
[C---:B------:R-:W-:Y:S02]  /*549d0*/  IMAD.X R45, R50.reuse, 0x1, R6, P0 ;  /* 0x00000001322d7824 */ /* 0x040fe400000e0606 */
[----:B------:R-:W-:Y:S02]  /*549e0*/  IMAD.X R37, R50, 0x1, R8, P2 ;  /* 0x0000000132257824 */ /* 0x000fe400010e0608 */
[----:B------:R-:W-:Y:S01]  /*549f0*/  IMAD.X R53, R49, 0x1, R2, P1 ;  /* 0x0000000131357824 */ /* 0x000fe200008e0602 */
[----:B------:R0:W-:Y:S04]  /*54a00*/  STL.64 [R1+0x2788], R44 ;  /* 0x0027882c01007387 */ /* 0x0001e80000100a00 */
[----:B------:R1:W-:Y:S04]  /*54a10*/  STL.64 [R1+0x2780], R36 ;  /* 0x0027802401007387 */ /* 0x0003e80000100a00 */
[----:B------:R3:W-:Y:S01]  /*54a20*/  STL.64 [R1+0x2778], R52 ;  /* 0x0027783401007387 */ /* 0x0007e20000100a00 */
[----:B0-----:R-:W-:-:S02]  /*54a30*/  IADD3 R44, P0, PT, R48, R3, RZ ;  /* 0x00000003302c7210 */ /* 0x001fc40007f1e0ff */
[----:B-1----:R-:W-:-:S03]  /*54a40*/  IADD3 R36, P2, PT, R48, R5, RZ ;  /* 0x0000000530247210 */ /* 0x002fc60007f5e0ff */
[C---:B------:R-:W-:Y:S01]  /*54a50*/  IMAD.X R45, R49.reuse, 0x1, R4, P0 ;  /* 0x00000001312d7824 */ /* 0x040fe200000e0604 */
[----:B---3--:R-:W-:Y:S01]  /*54a60*/  IADD3 R52, P1, PT, R48, R7, RZ ;  /* 0x0000000730347210 */ /* 0x008fe20007f3e0ff */
[----:B------:R-:W-:-:S03]  /*54a70*/  IMAD.X R37, R49, 0x1, R6, P2 ;  /* 0x0000000131257824 */ /* 0x000fc600010e0606 */
[----:B------:R-:W-:Y:S01]  /*54a80*/  STL.64 [R1+0x2770], R44 ;  /* 0x0027702c01007387 */ /* 0x000fe20000100a00 */
[----:B------:R-:W-:-:S03]  /*54a90*/  IMAD.X R53, R49, 0x1, R8, P1 ;  /* 0x0000000131357824 */ /* 0x000fc600008e0608 */
[----:B------:R-:W-:Y:S04]  /*54aa0*/  STL.64 [R1+0x2768], R36 ;  /* 0x0027682401007387 */ /* 0x000fe80000100a00 */
[----:B------:R0:W-:Y:S02]  /*54ab0*/  STL.64 [R1+0x2760], R52 ;  /* 0x0027603401007387 */ /* 0x0001e40000100a00 */
[----:B0-----:R-:W-:Y:S02]  /*54ac0*/  IMAD.MOV.U32 R52, RZ, RZ, R55 ;  /* 0x000000ffff347224 */ /* 0x001fe400078e0037 */
[----:B------:R-:W-:Y:S02]  /*54ad0*/  IMAD.MOV.U32 R55, RZ, RZ, R58 ;  /* 0x000000ffff377224 */ /* 0x000fe400078e003a */
        /* <DEDUP_REMOVED lines=13> */
[----:B------:R-:W-:Y:S01]  /*54bb0*/  IMAD.MOV.U32 R41, RZ, RZ, R43 ;  /* 0x000000ffff297224 */ /* 0x000fe200078e002b */
[----:B--2---:R-:W-:Y:S02]  /*54bc0*/  SHF.R.S32.HI R48, RZ, 0x1f, R47 ;  /* 0x0000001fff307819 */ /* 0x004fe4000001142f */
[C---:B------:R-:W-:Y:S02]  /*54bd0*/  IADD3 R44, P0, PT, R47.reuse, R0, RZ ;  /* 0x000000002f2c7210 */ /* 0x040fe40007f1e0ff */
[----:B------:R-:W-:-:S03]  /*54be0*/  IADD3 R36, P2, PT, R47, R3, RZ ;  /* 0x000000032f247210 */ /* 0x000fc60007f5e0ff */
[C---:B------:R-:W-:Y:S01]  /*54bf0*/  IMAD.X R45, R48.reuse, 0x1, R2, P0 ;  /* 0x00000001302d7824 */ /* 0x040fe200000e0602 */
[----:B------:R-:W-:Y:S01]  /*54c00*/  IADD3 R42, P1, PT, R47, R5, RZ ;  /* 0x000000052f2a7210 */ /* 0x000fe20007f3e0ff */
[----:B------:R-:W-:-:S03]  /*54c10*/  IMAD.X R37, R48, 0x1, R4, P2 ;  /* 0x0000000130257824 */ /* 0x000fc600010e0604 */
[----:B------:R0:W-:Y:S01]  /*54c20*/  STL.64 [R1+0x2758], R44 ;  /* 0x0027582c01007387 */ /* 0x0001e20000100a00 */
[----:B------:R-:W-:-:S03]  /*54c30*/  IMAD.X R43, R48, 0x1, R6, P1 ;  /* 0x00000001302b7824 */ /* 0x000fc600008e0606 */
[----:B------:R1:W-:Y:S01]  /*54c40*/  STL.64 [R1+0x2750], R36 ;  /* 0x0027502401007387 */ /* 0x0003e20000100a00 */
[----:B0-----:R-:W-:-:S03]  /*54c50*/  IADD3 R44, P0, PT, R47, R7, RZ ;  /* 0x000000072f2c7210 */ /* 0x001fc60007f1e0ff */
[----:B-1----:R-:W2:Y:S02]  /*54c60*/  LDL.LU.64 R36, [R1+0x2bc8] ;  /* 0x002bc80001247983 */ /* 0x002ea40000300a00 */
[----:B------:R-:W-:Y:S02]  /*54c70*/  IMAD.X R45, R48, 0x1, R8, P0 ;  /* 0x00000001302d7824 */ /* 0x000fe400000e0608 */
[----:B------:R-:W-:Y:S04]  /*54c80*/  STL.64 [R1+0x2748], R42 ;  /* 0x0027482a01007387 */ /* 0x000fe80000100a00 */
[----:B------:R0:W-:Y:S04]  /*54c90*/  STL.64 [R1+0x2740], R44 ;  /* 0x0027402c01007387 */ /* 0x0001e80000100a00 */
[----:B0-----:R-:W3:Y:S01]  /*54ca0*/  LDL.LU.64 R44, [R1+0x2bc0] ;  /* 0x002bc000012c7983 */ /* 0x001ee20000300a00 */
[----:B------:R-:W-:-:S02]  /*54cb0*/  IADD3 R50, P2, PT, R46, R0, RZ ;  /* 0x000000002e327210 */ /* 0x000fc40007f5e0ff */
[----:B------:R-:W-:Y:S02]  /*54cc0*/  SHF.R.S32.HI R47, RZ, 0x1f, R46 ;  /* 0x0000001fff2f7819 */ /* 0x000fe4000001142e */
[C---:B------:R-:W-:Y:S01]  /*54cd0*/  IADD3 R42, P1, PT, R46.reuse, R3, RZ ;  /* 0x000000032e2a7210 */ /* 0x040fe20007f3e0ff */
[----:B------:R0:W-:Y:S01]  /*54ce0*/  STL [R1+0x2738], R50 ;  /* 0x0027383201007387 */ /* 0x0001e20000100800 */
[----:B------:R-:W-:Y:S02]  /*54cf0*/  IMAD.MOV.U32 R48, RZ, RZ, R50 ;  /* 0x000000ffff307224 */ /* 0x000fe400078e0032 */
[----:B------:R-:W-:Y:S02]  /*54d00*/  IMAD.MOV.U32 R49, RZ, RZ, R51 ;  /* 0x000000ffff317224 */ /* 0x000fe400078e0033 */
[C---:B------:R-:W-:Y:S02]  /*54d10*/  IMAD.X R49, R47.reuse, 0x1, R2, P2 ;  /* 0x000000012f317824 */ /* 0x040fe400010e0602 */
[----:B------:R-:W-:Y:S01]  /*54d20*/  IMAD.X R43, R47, 0x1, R4, P1 ;  /* 0x000000012f2b7824 */ /* 0x000fe200008e0604 */
[----:B0-----:R-:W-:-:S02]  /*54d30*/  IADD3 R50, P0, PT, R46, R5, RZ ;  /* 0x000000052e327210 */ /* 0x001fc40007f1e0ff */
[----:B------:R0:W-:Y:S01]  /*54d40*/  STL [R1+0x273c], R49 ;  /* 0x00273c3101007387 */ /* 0x0001e20000100800 */
[----:B------:R-:W-:Y:S02]  /*54d50*/  IADD3 R48, P2, PT, R46, R7, RZ ;  /* 0x000000072e307210 */ /* 0x000fe40007f5e0ff */
[C---:B------:R-:W-:Y:S01]  /*54d60*/  IMAD.X R51, R47.reuse, 0x1, R6, P0 ;  /* 0x000000012f337824 */ /* 0x040fe200000e0606 */
[----:B------:R-:W-:Y:S04]  /*54d70*/  STL.64 [R1+0x2730], R42 ;  /* 0x0027302a01007387 */ /* 0x000fe80000100a00 */
[----:B------:R1:W-:Y:S01]  /*54d80*/  STL.64 [R1+0x2728], R50 ;  /* 0x0027283201007387 */ /* 0x0003e20000100a00 */
[----:B0-----:R-:W-:-:S05]  /*54d90*/  IMAD.X R49, R47, 0x1, R8, P2 ;  /* 0x000000012f317824 */ /* 0x001fca00010e0608 */
[----:B------:R0:W-:Y:S01]  /*54da0*/  STL.64 [R1+0x2720], R48 ;  /* 0x0027203001007387 */ /* 0x0001e20000100a00 */
[----:B-1----:R-:W-:Y:S02]  /*54db0*/  IMAD.MOV.U32 R50, RZ, RZ, R52 ;  /* 0x000000ffff327224 */ /* 0x002fe400078e0034 */
        /* <DEDUP_REMOVED lines=8> */
[----:B------:R-:W-:Y:S01]  /*54e40*/  IMAD.MOV.U32 R35, RZ, RZ, R39 ;  /* 0x000000ffff237224 */ /* 0x000fe200078e0027 */
[----:B---3--:R-:W-:Y:S02]  /*54e50*/  SHF.R.S32.HI R46, RZ, 0x1f, R45 ;  /* 0x0000001fff2e7819 */ /* 0x008fe4000001142d */
[----:B------:R-:W-:-:S05]  /*54e60*/  IADD3 R42, P1, PT, R45, R0, RZ ;  /* 0x000000002d2a7210 */ /* 0x000fca0007f3e0ff */
[C---:B------:R-:W-:Y:S01]  /*54e70*/  IMAD.X R43, R46.reuse, 0x1, R2, P1 ;  /* 0x000000012e2b7824 */ /* 0x040fe200008e0602 */
[C---:B------:R-:W-:Y:S02]  /*54e80*/  IADD3 R38, P0, PT, R45.reuse, R3, RZ ;  /* 0x000000032d267210 */ /* 0x040fe40007f1e0ff */
[C---:B0-----:R-:W-:Y:S02]  /*54e90*/  IADD3 R48, P2, PT, R45.reuse, R5, RZ ;  /* 0x000000052d307210 */ /* 0x041fe40007f5e0ff */
        /* <DEDUP_REMOVED lines=8> */
[----:B0-----:R-:W3:Y:S01]  /*54f20*/  LDL.LU.64 R42, [R1+0x2bb8] ;  /* 0x002bb800012a7983 */ /* 0x001ee20000300a00 */
[----:B------:R-:W-:-:S02]  /*54f30*/  SHF.R.S32.HI R45, RZ, 0x1f, R44 ;  /* 0x0000001fff2d7819 */ /* 0x000fc4000001142c */
[C---:B------:R-:W-:Y:S02]  /*54f40*/  IADD3 R38, P0, PT, R44.reuse, R0, RZ ;  /* 0x000000002c267210 */ /* 0x040fe40007f1e0ff */
[----:B------:R-:W-:-:S03]  /*54f50*/  IADD3 R48, P2, PT, R44, R3, RZ ;  /* 0x000000032c307210 */ /* 0x000fc60007f5e0ff */
[C---:B------:R-:W-:Y:S02]  /*54f60*/  IMAD.X R39, R45.reuse, 0x1, R2, P0 ;  /* 0x000000012d277824 */ /* 0x040fe400000e0602 */
[----:B------:R-:W-:-:S03]  /*54f70*/  IMAD.X R49, R45, 0x1, R4, P2 ;  /* 0x000000012d317824 */ /* 0x000fc600010e0604 */
[----:B------:R-:W-:Y:S04]  /*54f80*/  STL.64 [R1+0x26f8], R38 ;  /* 0x0026f82601007387 */ /* 0x000fe80000100a00 */
[----:B------:R0:W-:Y:S01]  /*54f90*/  STL.64 [R1+0x26f0], R48 ;  /* 0x0026f03001007387 */ /* 0x0001e20000100a00 */
[----:B------:R-:W-:Y:S01]  /*54fa0*/  IADD3 R46, P1, PT, R44, R5, RZ ;  /* 0x000000052c2e7210 */ /* 0x000fe20007f3e0ff */
[----:B0-----:R-:W-:Y:S02]  /*54fb0*/  IMAD.MOV.U32 R49, RZ, RZ, R51 ;  /* 0x000000ffff317224 */ /* 0x001fe400078e0033 */
[----:B------:R-:W-:Y:S02]  /*54fc0*/  IMAD.MOV.U32 R51, RZ, RZ, R53 ;  /* 0x000000ffff337224 */ /* 0x000fe400078e0035 */
[----:B------:R-:W-:-:S02]  /*54fd0*/  IMAD.MOV.U32 R53, RZ, RZ, R57 ;  /* 0x000000ffff357224 */ /* 0x000fc400078e0039 */
[----:B------:R-:W-:Y:S01]  /*54fe0*/  IMAD.MOV.U32 R57, RZ, RZ, R32 ;  /* 0x000000ffff397224 */ /* 0x000fe200078e0020 */
[----:B------:R-:W-:Y:S01]  /*54ff0*/  IADD3 R38, P0, PT, R44, R7, RZ ;  /* 0x000000072c267210 */ /* 0x000fe20007f1e0ff */
[----:B------:R-:W-:Y:S02]  /*55000*/  IMAD.MOV.U32 R32, RZ, RZ, R34 ;  /* 0x000000ffff207224 */ /* 0x000fe400078e0022 */
[----:B------:R-:W-:Y:S02]  /*55010*/  IMAD.MOV.U32 R48, RZ, RZ, R50 ;  /* 0x000000ffff307224 */ /* 0x000fe400078e0032 */
[----:B------:R-:W-:Y:S02]  /*55020*/  IMAD.MOV.U32 R34, RZ, RZ, R40 ;  /* 0x000000ffff227224 */ /* 0x000fe400078e0028 */
[----:B------:R-:W-:Y:S02]  /*55030*/  IMAD.MOV.U32 R50, RZ, RZ, R52 ;  /* 0x000000ffff327224 */ /* 0x000fe400078e0034 */
[----:B------:R-:W-:-:S02]  /*55040*/  IMAD.MOV.U32 R52, RZ, RZ, R55 ;  /* 0x000000ffff347224 */ /* 0x000fc400078e0037 */
[----:B------:R-:W-:Y:S02]  /*55050*/  IMAD.MOV.U32 R55, RZ, RZ, R33 ;  /* 0x000000ffff377224 */ /* 0x000fe400078e0021 */
[----:B------:R-:W-:Y:S02]  /*55060*/  IMAD.MOV.U32 R33, RZ, RZ, R35 ;  /* 0x000000ffff217224 */ /* 0x000fe400078e0023 */
[C---:B------:R-:W-:Y:S02]  /*55070*/  IMAD.X R47, R45.reuse, 0x1, R6, P1 ;  /* 0x000000012d2f7824 */ /* 0x040fe400008e0606 */
[----:B------:R-:W-:Y:S02]  /*55080*/  IMAD.MOV.U32 R35, RZ, RZ, R41 ;  /* 0x000000ffff237224 */ /* 0x000fe400078e0029 */
[----:B------:R-:W-:Y:S01]  /*55090*/  IMAD.X R39, R45, 0x1, R8, P0 ;  /* 0x000000012d277824 */ /* 0x000fe200000e0608 */
[----:B------:R0:W-:Y:S04]  /*550a0*/  STL.64 [R1+0x26e8], R46 ;  /* 0x0026e82e01007387 */ /* 0x0001e80000100a00 */
[----:B------:R1:W-:Y:S01]  /*550b0*/  STL.64 [R1+0x26e0], R38 ;  /* 0x0026e02601007387 */ /* 0x0003e20000100a00 */
[----:B---3--:R-:W-:-:S02]  /*550c0*/  SHF.R.S32.HI R44, RZ, 0x1f, R43 ;  /* 0x0000001fff2c7819 */ /* 0x008fc4000001142b */
[----:B------:R-:W-:-:S05]  /*550d0*/  IADD3 R40, P2, PT, R43, R0, RZ ;  /* 0x000000002b287210 */ /* 0x000fca0007f5e0ff */
        /* <DEDUP_REMOVED lines=17> */
[----:B------:R0:W-:Y:S01]  /*551f0*/  STL.64 [R1+0x26b8], R46 ;  /* 0x0026b82e01007387 */ /* 0x0001e20000100a00 */
[----:B------:R-:W-:-:S03]  /*55200*/  IADD3 R44, P2, PT, R42, R5, RZ ;  /* 0x000000052a2c7210 */ /* 0x000fc60007f5e0ff */
[----:B------:R1:W-:Y:S01]  /*55210*/  STL.64 [R1+0x26b0], R38 ;  /* 0x0026b02601007387 */ /* 0x0003e20000100a00 */
[----:B0-----:R-:W-:Y:S02]  /*55220*/  IMAD.MOV.U32 R46, RZ, RZ, R48 ;  /* 0x000000ffff2e7224 */ /* 0x001fe400078e0030 */
[----:B------:R-:W-:Y:S02]  /*55230*/  IMAD.MOV.U32 R48, RZ, RZ, R50 ;  /* 0x000000ffff307224 */ /* 0x000fe400078e0032 */
[----:B------:R-:W-:Y:S01]  /*55240*/  IMAD.MOV.U32 R50, RZ, RZ, R32 ;  /* 0x000000ffff327224 */ /* 0x000fe200078e0020 */
[----:B------:R-:W-:Y:S01]  /*55250*/  IADD3 R32, P1, PT, R42, R7, RZ ;  /* 0x000000072a207210 */ /* 0x000fe20007f3e0ff */
[----:B------:R-:W-:Y:S02]  /*55260*/  IMAD.MOV.U32 R47, RZ, RZ, R49 ;  /* 0x000000ffff2f7224 */ /* 0x000fe400078e0031 */
[----:B------:R-:W-:Y:S02]  /*55270*/  IMAD.MOV.U32 R49, RZ, RZ, R51 ;  /* 0x000000ffff317224 */ /* 0x000fe400078e0033 */
[----:B------:R-:W-:-:S02]  /*55280*/  IMAD.MOV.U32 R51, RZ, RZ, R33 ;  /* 0x000000ffff337224 */ /* 0x000fc400078e0021 */
[C---:B------:R-:W-:Y:S02]  /*55290*/  IMAD.X R45, R43.reuse, 0x1, R6, P2 ;  /* 0x000000012b2d7824 */ /* 0x040fe400010e0606 */
[----:B------:R-:W-:-:S03]  /*552a0*/  IMAD.X R33, R43, 0x1, R8, P1 ;  /* 0x000000012b217824 */ /* 0x000fc600008e0608 */
[----:B------:R0:W-:Y:S04]  /*552b0*/  STL.64 [R1+0x26a8], R44 ;  /* 0x0026a82c01007387 */ /* 0x0001e80000100a00 */
[----:B------:R0:W-:Y:S01]  /*552c0*/  STL.64 [R1+0x26a0], R32 ;  /* 0x0026a02001007387 */ /* 0x0001e20000100a00 */
[----:B---3--:R-:W-:Y:S02]  /*552d0*/  SHF.R.S32.HI R42, RZ, 0x1f, R41 ;  /* 0x0000001fff2a7819 */ /* 0x008fe40000011429 */
[----:B-1----:R-:W-:-:S05]  /*552e0*/  IADD3 R38, P0, PT, R41, R0, RZ ;  /* 0x0000000029267210 */ /* 0x002fca0007f1e0ff */
[C---:B------:R-:W-:Y:S01]  /*552f0*/  IMAD.X R39, R42.reuse, 0x1, R2, P0 ;  /* 0x000000012a277824 */ /* 0x040fe200000e0602 */
[C---:B0-----:R-:W-:Y:S02]  /*55300*/  IADD3 R44, P2, PT, R41.reuse, R3, RZ ;  /* 0x00000003292c7210 */ /* 0x041fe40007f5e0ff */
[C---:B------:R-:W-:Y:S02]  /*55310*/  IADD3 R32, P1, PT, R41.reuse, R5, RZ ;  /* 0x0000000529207210 */ /* 0x040fe40007f3e0ff */
        /* <DEDUP_REMOVED lines=10> */
[----:B------:R-:W-:-:S05]  /*553c0*/  IADD3 R44, P2, PT, R40, R0, RZ ;  /* 0x00000000282c7210 */ /* 0x000fca0007f5e0ff */
[C---:B------:R-:W-:Y:S01]  /*553d0*/  IMAD.X R45, R41.reuse, 0x1, R2, P2 ;  /* 0x00000001292d7824 */ /* 0x040fe200010e0602 */
[C---:B------:R-:W-:Y:S02]  /*553e0*/  IADD3 R32, P1, PT, R40.reuse, R3, RZ ;  /* 0x0000000328207210 */ /* 0x040fe40007f3e0ff */
[C---:B------:R-:W-:Y:S02]  /*553f0*/  IADD3 R42, P0, PT, R40.reuse, R5, RZ ;  /* 0x00000005282a7210 */ /* 0x040fe40007f1e0ff */
[----:B------:R0:W-:Y:S01]  /*55400*/  STL.64 [R1+0x2678], R44 ;  /* 0x0026782c01007387 */ /* 0x0001e20000100a00 */
[C---:B------:R-:W-:Y:S02]  /*55410*/  IMAD.X R33, R41.reuse, 0x1, R4, P1 ;  /* 0x0000000129217824 */ /* 0x040fe400008e0604 */
[C---:B------:R-:W-:Y:S01]  /*55420*/  IMAD.X R43, R41.reuse, 0x1, R6, P0 ;  /* 0x00000001292b7824 */ /* 0x040fe200000e0606 */
[----:B0-----:R-:W-:Y:S02]  /*55430*/  IADD3 R44, P2, PT, R40, R7, RZ ;  /* 0x00000007282c7210 */ /* 0x001fe40007f5e0ff */
[----:B------:R0:W-:Y:S03]  /*55440*/  STL.64 [R1+0x2670], R32 ;  /* 0x0026702001007387 */ /* 0x0001e60000100a00 */
[----:B------:R-:W-:Y:S01]  /*55450*/  IMAD.X R45, R41, 0x1, R8, P2 ;  /* 0x00000001292d7824 */ /* 0x000fe200010e0608 */
[----:B------:R1:W-:Y:S04]  /*55460*/  STL.64 [R1+0x2668], R42 ;  /* 0x0026682a01007387 */ /* 0x0003e80000100a00 */
[----:B------:R0:W-:Y:S01]  /*55470*/  STL.64 [R1+0x2660], R44 ;  /* 0x0026602c01007387 */ /* 0x0001e20000100a00 */
[----:B---3--:R-:W-:-:S02]  /*55480*/  SHF.R.S32.HI R40, RZ, 0x1f, R39 ;  /* 0x0000001fff287819 */ /* 0x008fc40000011427 */
[C---:B0-----:R-:W-:Y:S02]  /*55490*/  IADD3 R32, P1, PT, R39.reuse, R0, RZ ;  /* 0x0000000027207210 */ /* 0x041fe40007f3e0ff */
[C---:B-1----:R-:W-:Y:S02]  /*554a0*/  IADD3 R42, P0, PT, R39.reuse, R3, RZ ;  /* 0x00000003272a7210 */ /* 0x042fe40007f1e0ff */
[C---:B------:R-:W-:Y:S01]  /*554b0*/  IADD3 R44, P2, PT, R39.reuse, R5, RZ ;  /* 0x00000005272c7210 */ /* 0x040fe20007f5e0ff */
[C---:B------:R-:W-:Y:S02]  /*554c0*/  IMAD.X R33, R40.reuse, 0x1, R2, P1 ;  /* 0x0000000128217824 */ /* 0x040fe400008e0602 */
[C---:B------:R-:W-:Y:S02]  /*554d0*/  IMAD.X R43, R40.reuse, 0x1, R4, P0 ;  /* 0x00000001282b7824 */ /* 0x040fe400000e0604 */
[----:B------:R-:W-:Y:S01]  /*554e0*/  IMAD.X R45, R40, 0x1, R6, P2 ;  /* 0x00000001282d7824 */ /* 0x000fe200010e0606 */
[----:B------:R0:W-:Y:S04]  /*554f0*/  STL.64 [R1+0x2658], R32 ;  /* 0x0026582001007387 */ /* 0x0001e80000100a00 */
[----:B------:R1:W-:Y:S04]  /*55500*/  STL.64 [R1+0x2650], R42 ;  /* 0x0026502a01007387 */ /* 0x0003e80000100a00 */
[----:B------:R3:W-:Y:S01]  /*55510*/  STL.64 [R1+0x2648], R44 ;  /* 0x0026482c01007387 */ /* 0x0007e20000100a00 */
[----:B0-----:R-:W-:-:S02]  /*55520*/  IADD3 R32, P1, PT, R39, R7, RZ ;  /* 0x0000000727207210 */ /* 0x001fc40007f3e0ff */
[----:B------:R-:W-:Y:S02]  /*55530*/  SHF.R.S32.HI R39, RZ, 0x1f, R38 ;  /* 0x0000001fff277819 */ /* 0x000fe40000011426 */
[C---:B-1----:R-:W-:Y:S01]  /*55540*/  IADD3 R42, P0, PT, R38.reuse, R0, RZ ;  /* 0x00000000262a7210 */ /* 0x042fe20007f1e0ff */
[----:B---3--:R-:W-:Y:S02]  /*55550*/  IMAD.MOV.U32 R44, RZ, RZ, R48 ;  /* 0x000000ffff2c7224 */ /* 0x008fe400078e0030 */
[----:B------:R-:W-:Y:S02]  /*55560*/  IMAD.MOV.U32 R48, RZ, RZ, R50 ;  /* 0x000000ffff307224 */ /* 0x000fe400078e0032 */
[----:B------:R-:W-:Y:S01]  /*55570*/  IMAD.MOV.U32 R50, RZ, RZ, R34 ;  /* 0x000000ffff327224 */ /* 0x000fe200078e0022 */
[----:B------:R-:W-:Y:S01]  /*55580*/  IADD3 R34, P2, PT, R38, R3, RZ ;  /* 0x0000000326227210 */ /* 0x000fe20007f5e0ff */
[----:B------:R-:W-:Y:S02]  /*55590*/  IMAD.MOV.U32 R45, RZ, RZ, R49 ;  /* 0x000000ffff2d7224 */ /* 0x000fe400078e0031 */
[----:B------:R-:W-:-:S02]  /*555a0*/  IMAD.X R33, R40, 0x1, R8, P1 ;  /* 0x0000000128217824 */ /* 0x000fc400008e0608 */
[----:B------:R-:W-:Y:S02]  /*555b0*/  IMAD.MOV.U32 R49, RZ, RZ, R51 ;  /* 0x000000ffff317224 */ /* 0x000fe400078e0033 */
[----:B------:R-:W-:Y:S02]  /*555c0*/  IMAD.MOV.U32 R51, RZ, RZ, R35 ;  /* 0x000000ffff337224 */ /* 0x000fe400078e0023 */
[C---:B------:R-:W-:Y:S02]  /*555d0*/  IMAD.X R43, R39.reuse, 0x1, R2, P0 ;  /* 0x00000001272b7824 */ /* 0x040fe400000e0602 */
[----:B------:R-:W-:Y:S01]  /*555e0*/  IMAD.X R35, R39, 0x1, R4, P2 ;  /* 0x0000000127237824 */ /* 0x000fe200010e0604 */
[----:B------:R0:W-:Y:S04]  /*555f0*/  STL.64 [R1+0x2640], R32 ;  /* 0x0026402001007387 */ /* 0x0001e80000100a00 */
[----:B------:R1:W-:Y:S04]  /*55600*/  STL.64 [R1+0x2638], R42 ;  /* 0x0026382a01007387 */ /* 0x0003e80000100a00 */
[----:B------:R3:W-:Y:S01]  /*55610*/  STL.64 [R1+0x2630], R34 ;  /* 0x0026302201007387 */ /* 0x0007e20000100a00 */
[----:B0-----:R-:W-:-:S02]  /*55620*/  IADD3 R32, P1, PT, R38, R5, RZ ;  /* 0x0000000526207210 */ /* 0x001fc40007f3e0ff */
[----:B-1----:R-:W-:Y:S02]  /*55630*/  IADD3 R42, P0, PT, R38, R7, RZ ;  /* 0x00000007262a7210 */ /* 0x002fe40007f1e0ff */
[----:B--2---:R-:W-:Y:S02]  /*55640*/  SHF.R.S32.HI R38, RZ, 0x1f, R37 ;  /* 0x0000001fff267819 */ /* 0x004fe40000011425 */
[----:B---3--:R-:W-:Y:S01]  /*55650*/  IADD3 R34, P2, PT, R37, R0, RZ ;  /* 0x0000000025227210 */ /* 0x008fe20007f5e0ff */
        /* <DEDUP_REMOVED lines=9> */
[----:B--2---:R-:W-:Y:S01]  /*556f0*/  IADD3 R34, P2, PT, R37, R7, RZ ;  /* 0x0000000725227210 */ /* 0x004fe20007f5e0ff */
[----:B------:R-:W-:-:S03]  /*55700*/  IMAD.X R43, R38, 0x1, R6, P0 ;  /* 0x00000001262b7824 */ /* 0x000fc600000e0606 */
[----:B------:R0:W-:Y:S01]  /*55710*/  STL.64 [R1+0x2610], R32 ;  /* 0x0026102001007387 */ /* 0x0001e20000100a00 */
[----:B------:R-:W-:-:S03]  /*55720*/  IMAD.X R35, R38, 0x1, R8, P2 ;  /* 0x0000000126237824 */ /* 0x000fc600010e0608 */
[----:B0-----:R-:W2:Y:S04]  /*55730*/  LDL.LU.64 R32, [R1+0x2ba0] ;  /* 0x002ba00001207983 */ /* 0x001ea80000300a00 */
        /* <DEDUP_REMOVED lines=9> */
[C---:B------:R-:W-:Y:S01]  /*557d0*/  IMAD.X R39, R37.reuse, 0x1, R2, P1 ;  /* 0x0000000125277824 */ /* 0x040fe200008e0602 */
[C---:B------:R-:W-:Y:S02]  /*557e0*/  IADD3 R38, P1, PT, R36.reuse, R7, RZ ;  /* 0x0000000724267210 */ /* 0x040fe40007f3e0ff */
[----:B0-----:R-:W-:Y:S01]  /*557f0*/  IADD3 R40, P2, PT, R36, R5, RZ ;  /* 0x0000000524287210 */ /* 0x001fe20007f5e0ff */
[C---:B------:R-:W-:Y:S01]  /*55800*/  IMAD.X R43, R37.reuse, 0x1, R4, P0 ;  /* 0x00000001252b7824 */ /* 0x040fe200000e0604 */
[----:B------:R0:W-:Y:S03]  /*55810*/  STL [R1+0x25fc], R39 ;  /* 0x0025fc2701007387 */ /* 0x0001e60000100800 */
[C---:B------:R-:W-:Y:S01]  /*55820*/  IMAD.X R41, R37.reuse, 0x1, R6, P2 ;  /* 0x0000000125297824 */ /* 0x040fe200010e0606 */
[----:B------:R1:W-:Y:S04]  /*55830*/  STL.64 [R1+0x25f0], R42 ;  /* 0x0025f02a01007387 */ /* 0x0003e80000100a00 */
[----:B------:R1:W-:Y:S01]  /*55840*/  STL.64 [R1+0x25e8], R40 ;  /* 0x0025e82801007387 */ /* 0x0003e20000100a00 */
[----:B0-----:R-:W-:-:S05]  /*55850*/  IMAD.X R39, R37, 0x1, R8, P1 ;  /* 0x0000000125277824 */ /* 0x001fca00008e0608 */
[----:B------:R0:W-:Y:S01]  /*55860*/  STL.64 [R1+0x25e0], R38 ;  /* 0x0025e02601007387 */ /* 0x0001e20000100a00 */
[----:B---3--:R-:W-:Y:S02]  /*55870*/  SHF.R.S32.HI R36, RZ, 0x1f, R35 ;  /* 0x0000001fff247819 */ /* 0x008fe40000011423 */
[C---:B-1----:R-:W-:Y:S02]  /*55880*/  IADD3 R42, P0, PT, R35.reuse, R0, RZ ;  /* 0x00000000232a7210 */ /* 0x042fe40007f1e0ff */
[C---:B------:R-:W-:Y:S02]  /*55890*/  IADD3 R40, P2, PT, R35.reuse, R3, RZ ;  /* 0x0000000323287210 */ /* 0x040fe40007f5e0ff */
[----:B0-----:R-:W-:Y:S01]  /*558a0*/  IADD3 R38, P1, PT, R35, R5, RZ ;  /* 0x0000000523267210 */ /* 0x001fe20007f3e0ff */
[C---:B------:R-:W-:Y:S02]  /*558b0*/  IMAD.X R43, R36.reuse, 0x1, R2, P0 ;  /* 0x00000001242b7824 */ /* 0x040fe400000e0602 */
[----:B------:R-:W-:-:S02]  /*558c0*/  IMAD.X R41, R36, 0x1, R4, P2 ;  /* 0x0000000124297824 */ /* 0x000fc400010e0604 */
[----:B------:R-:W-:Y:S01]  /*558d0*/  IMAD.X R39, R36, 0x1, R6, P1 ;  /* 0x0000000124277824 */ /* 0x000fe200008e0606 */
[----:B------:R0:W-:Y:S04]  /*558e0*/  STL.64 [R1+0x25d8], R42 ;  /* 0x0025d82a01007387 */ /* 0x0001e80000100a00 */
[----:B------:R1:W-:Y:S04]  /*558f0*/  STL.64 [R1+0x25d0], R40 ;  /* 0x0025d02801007387 */ /* 0x0003e80000100a00 */
[----:B------:R3:W-:Y:S01]  /*55900*/  STL.64 [R1+0x25c8], R38 ;  /* 0x0025c82601007387 */ /* 0x0007e20000100a00 */
[----:B0-----:R-:W-:-:S02]  /*55910*/  IADD3 R42, P0, PT, R35, R7, RZ ;  /* 0x00000007232a7210 */ /* 0x001fc40007f1e0ff */
[----:B------:R-:W-:Y:S02]  /*55920*/  SHF.R.S32.HI R35, RZ, 0x1f, R34 ;  /* 0x0000001fff237819 */ /* 0x000fe40000011422 */
[----:B-1----:R-:W-:Y:S01]  /*55930*/  IADD3 R40, P2, PT, R34, R0, RZ ;  /* 0x0000000022287210 */ /* 0x002fe20007f5e0ff */
[----:B------:R-:W-:Y:S01]  /*55940*/  IMAD.X R43, R36, 0x1, R8, P0 ;  /* 0x00000001242b7824 */ /* 0x000fe200000e0608 */
[----:B---3--:R-:W-:-:S03]  /*55950*/  IADD3 R38, P1, PT, R34, R3, RZ ;  /* 0x0000000322267210 */ /* 0x008fc60007f3e0ff */
[C---:B------:R-:W-:Y:S01]  /*55960*/  IMAD.X R41, R35.reuse, 0x1, R2, P2 ;  /* 0x0000000123297824 */ /* 0x040fe200010e0602 */
[----:B------:R0:W-:Y:S01]  /*55970*/  STL.64 [R1+0x25c0], R42 ;  /* 0x0025c02a01007387 */ /* 0x0001e20000100a00 */
[----:B------:R-:W-:-:S03]  /*55980*/  IMAD.X R39, R35, 0x1, R4, P1 ;  /* 0x0000000123277824 */ /* 0x000fc600008e0604 */
[----:B------:R1:W-:Y:S04]  /*55990*/  STL.64 [R1+0x25b8], R40 ;  /* 0x0025b82801007387 */ /* 0x0003e80000100a00 */
[----:B------:R3:W-:Y:S01]  /*559a0*/  STL.64 [R1+0x25b0], R38 ;  /* 0x0025b02601007387 */ /* 0x0007e20000100a00 */
[C---:B0-----:R-:W-:Y:S02]  /*559b0*/  IADD3 R42, P0, PT, R34.reuse, R5, RZ ;  /* 0x00000005222a7210 */ /* 0x041fe40007f1e0ff */
[----:B-1----:R-:W-:-:S03]  /*559c0*/  IADD3 R40, P2, PT, R34, R7, RZ ;  /* 0x0000000722287210 */ /* 0x002fc60007f5e0ff */
[----:B------:R-:W-:Y:S01]  /*559d0*/  IMAD.X R43, R35, 0x1, R6, P0 ;  /* 0x00000001232b7824 */ /* 0x000fe200000e0606 */
[----:B--2---:R-:W-:Y:S02]  /*559e0*/  SHF.R.S32.HI R34, RZ, 0x1f, R33 ;  /* 0x0000001fff227819 */ /* 0x004fe40000011421 */
[----:B---3--:R-:W-:Y:S01]  /*559f0*/  IADD3 R38, P1, PT, R33, R0, RZ ;  /* 0x0000000021267210 */ /* 0x008fe20007f3e0ff */
[----:B------:R-:W-:Y:S01]  /*55a00*/  IMAD.X R41, R35, 0x1, R8, P2 ;  /* 0x0000000123297824 */ /* 0x000fe200010e0608 */
[----:B------:R-:W-:Y:S01]  /*55a10*/  IADD3 R36, P0, PT, R33, R3, RZ ;  /* 0x0000000321247210 */ /* 0x000fe20007f1e0ff */
[----:B------:R-:W-:Y:S02]  /*55a20*/  STL.64 [R1+0x25a8], R42 ;  /* 0x0025a82a01007387 */ /* 0x000fe40000100a00 */
[C---:B------:R-:W-:Y:S02]  /*55a30*/  IMAD.X R39, R34.reuse, 0x1, R2, P1 ;  /* 0x0000000122277824 */ /* 0x040fe400008e0602 */
[----:B------:R0:W-:Y:S01]  /*55a40*/  STL.64 [R1+0x25a0], R40 ;  /* 0x0025a02801007387 */ /* 0x0001e20000100a00 */
[----:B------:R-:W-:-:S03]  /*55a50*/  IMAD.X R37, R34, 0x1, R4, P0 ;  /* 0x0000000122257824 */ /* 0x000fc600000e0604 */
[----:B------:R1:W-:Y:S04]  /*55a60*/  STL.64 [R1+0x2598], R38 ;  /* 0x0025982601007387 */ /* 0x0003e80000100a00 */
[----:B------:R2:W-:Y:S01]  /*55a70*/  STL.64 [R1+0x2590], R36 ;  /* 0x0025902401007387 */ /* 0x0005e20000100a00 */
[C---:B0-----:R-:W-:Y:S02]  /*55a80*/  IADD3 R40, P2, PT, R33.reuse, R5, RZ ;  /* 0x0000000521287210 */ /* 0x041fe40007f5e0ff */
[----:B-1----:R-:W-:-:S03]  /*55a90*/  IADD3 R38, P1, PT, R33, R7, RZ ;  /* 0x0000000721267210 */ /* 0x002fc60007f3e0ff */
[----:B------:R-:W-:Y:S01]  /*55aa0*/  IMAD.X R41, R34, 0x1, R6, P2 ;  /* 0x0000000122297824 */ /* 0x000fe200010e0606 */
[----:B------:R-:W-:Y:S02]  /*55ab0*/  SHF.R.S32.HI R33, RZ, 0x1f, R32 ;  /* 0x0000001fff217819 */ /* 0x000fe40000011420 */
[----:B--2---:R-:W-:Y:S01]  /*55ac0*/  IADD3 R36, P0, PT, R32, R0, RZ ;  /* 0x0000000020247210 */ /* 0x004fe20007f1e0ff */
[----:B------:R-:W-:Y:S01]  /*55ad0*/  IMAD.X R39, R34, 0x1, R8, P1 ;  /* 0x0000000122277824 */ /* 0x000fe200008e0608 */
[----:B------:R0:W-:Y:S03]  /*55ae0*/  STL.64 [R1+0x2588], R40 ;  /* 0x0025882801007387 */ /* 0x0001e60000100a00 */
[----:B------:R-:W-:Y:S01]  /*55af0*/  IMAD.X R37, R33, 0x1, R2, P0 ;  /* 0x0000000121257824 */ /* 0x000fe200000e0602 */
[----:B------:R1:W-:Y:S04]  /*55b00*/  STL.64 [R1+0x2580], R38 ;  /* 0x0025802601007387 */ /* 0x0003e80000100a00 */
[----:B------:R2:W-:Y:S01]  /*55b10*/  STL.64 [R1+0x2578], R36 ;  /* 0x0025782401007387 */ /* 0x0005e20000100a00 */
[----:B0-----:R-:W-:-:S02]  /*55b20*/  IADD3 R40, P2, PT, R32, R3, RZ ;  /* 0x0000000320287210 */ /* 0x001fc40007f5e0ff */
[----:B-1----:R-:W-:-:S03]  /*55b30*/  IADD3 R38, P1, PT, R32, R5, RZ ;  /* 0x0000000520267210 */ /* 0x002fc60007f3e0ff */
[----:B------:R-:W-:Y:S01]  /*55b40*/  IMAD.X R41, R33, 0x1, R4, P2 ;  /* 0x0000000121297824 */ /* 0x000fe200010e0604 */
[----:B------:R-:W-:Y:S02]  /*55b50*/  IADD3 R34, P2, PT, R31, R0, RZ ;  /* 0x000000001f227210 */ /* 0x000fe40007f5e0ff */
[----:B--2---:R-:W-:Y:S02]  /*55b60*/  IADD3 R36, P0, PT, R32, R7, RZ ;  /* 0x0000000720247210 */ /* 0x004fe40007f1e0ff */
[----:B------:R-:W-:Y:S01]  /*55b70*/  SHF.R.S32.HI R32, RZ, 0x1f, R31 ;  /* 0x0000001fff207819 */ /* 0x000fe2000001141f */
[C---:B------:R-:W-:Y:S02]  /*55b80*/  IMAD.X R39, R33.reuse, 0x1, R6, P1 ;  /* 0x0000000121277824 */ /* 0x040fe400008e0606 */
[----:B------:R-:W-:Y:S01]  /*55b90*/  IMAD.X R37, R33, 0x1, R8, P0 ;  /* 0x0000000121257824 */ /* 0x000fe200000e0608 */
[----:B------:R-:W-:Y:S01]  /*55ba0*/  STL.64 [R1+0x2570], R40 ;  /* 0x0025702801007387 */ /* 0x000fe20000100a00 */
[----:B------:R-:W-:-:S03]  /*55bb0*/  IMAD.X R35, R32, 0x1, R2, P2 ;  /* 0x0000000120237824 */ /* 0x000fc600010e0602 */
[----:B------:R0:W-:Y:S04]  /*55bc0*/  STL.64 [R1+0x2568], R38 ;  /* 0x0025682601007387 */ /* 0x0001e80000100a00 */
[----:B------:R1:W-:Y:S04]  /*55bd0*/  STL.64 [R1+0x2550], R36 ;  /* 0x0025502401007387 */ /* 0x0003e80000100a00 */
[----:B------:R2:W-:Y:S01]  /*55be0*/  STL.64 [R1+0x2560], R34 ;  /* 0x0025602201007387 */ /* 0x0005e20000100a00 */
[C---:B0-----:R-:W-:Y:S02]  /*55bf0*/  IADD3 R38, P1, PT, R31.reuse, R3, RZ ;  /* 0x000000031f267210 */ /* 0x041fe40007f3e0ff */
[----:B-1----:R-:W-:-:S03]  /*55c00*/  IADD3 R36, P0, PT, R31, R5, RZ ;  /* 0x000000051f247210 */ /* 0x002fc60007f1e0ff */
[C---:B------:R-:W-:Y:S01]  /*55c10*/  IMAD.X R39, R32.reuse, 0x1, R4, P1 ;  /* 0x0000000120277824 */ /* 0x040fe200008e0604 */
[----:B--2---:R-:W-:Y:S01]  /*55c20*/  IADD3 R34, P2, PT, R31, R7, RZ ;  /* 0x000000071f227210 */ /* 0x004fe20007f5e0ff */
[----:B------:R-:W-:-:S03]  /*55c30*/  IMAD.X R37, R32, 0x1, R6, P0 ;  /* 0x0000000120257824 */ /* 0x000fc600000e0606 */
[----:B------:R0:W-:Y:S01]  /*55c40*/  STL.64 [R1+0x2558], R38 ;  /* 0x0025582601007387 */ /* 0x0001e20000100a00 */
[----:B------:R-:W-:Y:S01]  /*55c50*/  IMAD.X R35, R32, 0x1, R8, P2 ;  /* 0x0000000120237824 */ /* 0x000fe200010e0608 */
[----:B------:R-:W-:Y:S02]  /*55c60*/  SHF.R.S32.HI R31, RZ, 0x1f, R30 ;  /* 0x0000001fff1f7819 */ /* 0x000fe4000001141e */
[----:B------:R1:W-:Y:S04]  /*55c70*/  STL.64 [R1+0x2548], R36 ;  /* 0x0025482401007387 */ /* 0x0003e80000100a00 */
[----:B------:R2:W-:Y:S01]  /*55c80*/  STL.64 [R1+0x2540], R34 ;  /* 0x0025402201007387 */ /* 0x0005e20000100a00 */
[C---:B0-----:R-:W-:Y:S02]  /*55c90*/  IADD3 R38, P1, PT, R30.reuse, R0, RZ ;  /* 0x000000001e267210 */ /* 0x041fe40007f3e0ff */
[----:B-1----:R-:W-:-:S03]  /*55ca0*/  IADD3 R36, P0, PT, R30, R3, RZ ;  /* 0x000000031e247210 */ /* 0x002fc60007f1e0ff */
[C---:B------:R-:W-:Y:S01]  /*55cb0*/  IMAD.X R39, R31.reuse, 0x1, R2, P1 ;  /* 0x000000011f277824 */ /* 0x040fe200008e0602 */
[C---:B--2---:R-:W-:Y:S01]  /*55cc0*/  IADD3 R34, P2, PT, R30.reuse, R5, RZ ;  /* 0x000000051e227210 */ /* 0x044fe20007f5e0ff */
[----:B------:R-:W-:Y:S01]  /*55cd0*/  IMAD.X R37, R31, 0x1, R4, P0 ;  /* 0x000000011f257824 */ /* 0x000fe200000e0604 */
[----:B------:R-:W-:-:S03]  /*55ce0*/  IADD3 R32, P1, PT, R30, R7, RZ ;  /* 0x000000071e207210 */ /* 0x000fc60007f3e0ff */
[C---:B------:R-:W-:Y:S01]  /*55cf0*/  IMAD.X R35, R31.reuse, 0x1, R6, P2 ;  /* 0x000000011f237824 */ /* 0x040fe200010e0606 */
[----:B------:R-:W-:Y:S01]  /*55d00*/  STL.64 [R1+0x2538], R38 ;  /* 0x0025382601007387 */ /* 0x000fe20000100a00 */
[----:B------:R-:W-:Y:S01]  /*55d10*/  IMAD.X R33, R31, 0x1, R8, P1 ;  /* 0x000000011f217824 */ /* 0x000fe200008e0608 */
[----:B------:R-:W-:Y:S02]  /*55d20*/  SHF.R.S32.HI R30, RZ, 0x1f, R29 ;  /* 0x0000001fff1e7819 */ /* 0x000fe4000001141d */
        /* <DEDUP_REMOVED lines=10> */
[----:B------:R1:W-:Y:S04]  /*55dd0*/  STL.64 [R1+0x2510], R34 ;  /* 0x0025102201007387 */ /* 0x0003e80000100a00 */
[----:B------:R2:W-:Y:S01]  /*55de0*/  STL.64 [R1+0x2508], R32 ;  /* 0x0025082001007387 */ /* 0x0005e20000100a00 */
[----:B0-----:R-:W-:Y:S02]  /*55df0*/  IADD3 R36, P0, PT, R29, R7, RZ ;  /* 0x000000071d247210 */ /* 0x001fe40007f1e0ff */
[----:B------:R-:W-:Y:S02]  /*55e00*/  SHF.R.S32.HI R29, RZ, 0x1f, R28 ;  /* 0x0000001fff1d7819 */ /* 0x000fe4000001141c */
[----:B-1----:R-:W-:Y:S01]  /*55e10*/  IADD3 R34, P2, PT, R28, R0, RZ ;  /* 0x000000001c227210 */ /* 0x002fe20007f5e0ff */
[----:B------:R-:W-:Y:S01]  /*55e20*/  IMAD.X R37, R30, 0x1, R8, P0 ;  /* 0x000000011e257824 */ /* 0x000fe200000e0608 */
[----:B--2---:R-:W-:-:S03]  /*55e30*/  IADD3 R32, P1, PT, R28, R3, RZ ;  /* 0x000000031c207210 */ /* 0x004fc60007f3e0ff */
        /* <DEDUP_REMOVED lines=11> */
[----:B------:R-:W-:-:S03]  /*55ef0*/  IADD3 R30, P0, PT, R27, R3, RZ ;  /* 0x000000031b1e7210 */ /* 0x000fc60007f1e0ff */
[C---:B------:R-:W-:Y:S01]  /*55f00*/  IMAD.X R33, R28.reuse, 0x1, R2, P1 ;  /* 0x000000011c217824 */ /* 0x040fe200008e0602 */
[----:B------:R0:W-:Y:S01]  /*55f10*/  STL.64 [R1+0x24e0], R34 ;  /* 0x0024e02201007387 */ /* 0x0001e20000100a00 */
[----:B------:R-:W-:-:S03]  /*55f20*/  IMAD.X R31, R28, 0x1, R4, P0 ;  /* 0x000000011c1f7824 */ /* 0x000fc600000e0604 */
[----:B------:R-:W-:Y:S04]  /*55f30*/  STL.64 [R1+0x24e8], R36 ;  /* 0x0024e82401007387 */ /* 0x000fe80000100a00 */
[----:B------:R1:W-:Y:S01]  /*55f40*/  STL.64 [R1+0x24d8], R32 ;  /* 0x0024d82001007387 */ /* 0x0003e20000100a00 */
[----:B0-----:R-:W-:-:S03]  /*55f50*/  IADD3 R34, P2, PT, R27, R5, RZ ;  /* 0x000000051b227210 */ /* 0x001fc60007f5e0ff */
[----:B------:R0:W-:Y:S02]  /*55f60*/  STL.64 [R1+0x24d0], R30 ;  /* 0x0024d01e01007387 */ /* 0x0001e40000100a00 */
[----:B------:R-:W-:Y:S01]  /*55f70*/  IMAD.X R35, R28, 0x1, R6, P2 ;  /* 0x000000011c237824 */ /* 0x000fe200010e0606 */
[----:B-1----:R-:W-:Y:S02]  /*55f80*/  IADD3 R32, P1, PT, R27, R7, RZ ;  /* 0x000000071b207210 */ /* 0x002fe40007f3e0ff */
[----:B------:R-:W-:Y:S02]  /*55f90*/  SHF.R.S32.HI R27, RZ, 0x1f, R26 ;  /* 0x0000001fff1b7819 */ /* 0x000fe4000001141a */
[----:B0-----:R-:W-:Y:S01]  /*55fa0*/  IADD3 R30, P0, PT, R26, R0, RZ ;  /* 0x000000001a1e7210 */ /* 0x001fe20007f1e0ff */
        /* <DEDUP_REMOVED lines=12> */
[----:B------:R-:W-:Y:S02]  /*56070*/  IMAD.X R31, R27, 0x1, R8, P0 ;  /* 0x000000011b1f7824 */ /* 0x000fe400000e0608 */
[----:B------:R-:W-:Y:S01]  /*56080*/  IMAD.X R29, R26, 0x1, R2, P2 ;  /* 0x000000011a1d7824 */ /* 0x000fe200010e0602 */
[----:B------:R0:W-:Y:S04]  /*56090*/  STL.64 [R1+0x24a8], R32 ;  /* 0x0024a82001007387 */ /* 0x0001e80000100a00 */
[----:B------:R-:W-:Y:S04]  /*560a0*/  STL.64 [R1+0x24b0], R34 ;  /* 0x0024b02201007387 */ /* 0x000fe80000100a00 */
[----:B------:R1:W-:Y:S01]  /*560b0*/  STL.64 [R1+0x24a0], R30 ;  /* 0x0024a01e01007387 */ /* 0x0003e20000100a00 */
[----:B0-----:R-:W-:-:S03]  /*560c0*/  IADD3 R32, P1, PT, R25, R3, RZ ;  /* 0x0000000319207210 */ /* 0x001fc60007f3e0ff */
[----:B------:R0:W-:Y:S02]  /*560d0*/  STL.64 [R1+0x2498], R28 ;  /* 0x0024981c01007387 */ /* 0x0001e40000100a00 */
[----:B------:R-:W-:Y:S01]  /*560e0*/  IMAD.X R33, R26, 0x1, R4, P1 ;  /* 0x000000011a217824 */ /* 0x000fe200008e0604 */
[C---:B-1----:R-:W-:Y:S02]  /*560f0*/  IADD3 R30, P0, PT, R25.reuse, R5, RZ ;  /* 0x00000005191e7210 */ /* 0x042fe40007f1e0ff */
[----:B0-----:R-:W-:-:S03]  /*56100*/  IADD3 R28, P2, PT, R25, R7, RZ ;  /* 0x00000007191c7210 */ /* 0x001fc60007f5e0ff */
[C---:B------:R-:W-:Y:S01]  /*56110*/  IMAD.X R31, R26.reuse, 0x1, R6, P0 ;  /* 0x000000011a1f7824 */ /* 0x040fe200000e0606 */
[----:B------:R0:W-:Y:S01]  /*56120*/  STL.64 [R1+0x2490], R32 ;  /* 0x0024902001007387 */ /* 0x0001e20000100a00 */
[----:B------:R-:W-:Y:S01]  /*56130*/  IMAD.X R29, R26, 0x1, R8, P2 ;  /* 0x000000011a1d7824 */ /* 0x000fe200010e0608 */
[----:B------:R-:W-:Y:S02]  /*56140*/  SHF.R.S32.HI R25, RZ, 0x1f, R24 ;  /* 0x0000001fff197819 */ /* 0x000fe40000011418 */
[----:B------:R1:W-:Y:S04]  /*56150*/  STL.64 [R1+0x2488], R30 ;  /* 0x0024881e01007387 */ /* 0x0003e80000100a00 */
[----:B------:R2:W-:Y:S01]  /*56160*/  STL.64 [R1+0x2480], R28 ;  /* 0x0024801c01007387 */ /* 0x0005e20000100a00 */
[----:B0-----:R-:W-:-:S02]  /*56170*/  IADD3 R32, P1, PT, R24, R0, RZ ;  /* 0x0000000018207210 */ /* 0x001fc40007f3e0ff */
        /* <DEDUP_REMOVED lines=145> */
[----:B------:R0:W-:Y:S01]  /*56a90*/  STL.64 [R1+0x2318], R16 ;  /* 0x0023181001007387 */ /* 0x0001e20000100a00 */
[C---:B-1----:R-:W-:Y:S01]  /*56aa0*/  IADD3 R18, P0, PT, R13.reuse, R5, RZ ;  /* 0x000000050d127210 */ /* 0x042fe20007f1e0ff */
[----:B------:R-:W-:Y:S01]  /*56ab0*/  IMAD.X R21, R14, 0x1, R4, P1 ;  /* 0x000000010e157824 */ /* 0x000fe200008e0604 */
        /* <DEDUP_REMOVED lines=11> */
[C---:B------:R-:W-:Y:S02]  /*56b70*/  IMAD.X R19, R13.reuse, 0x1, R4, P0 ;  /* 0x000000010d137824 */ /* 0x040fe400000e0604 */
[C---:B------:R-:W-:Y:S01]  /*56b80*/  VIADD R11, R12.reuse, UR72 ;  /* 0x000000480c0b7c36 */ /* 0x040fe20008000000 */
[----:B------:R-:W-:Y:S01]  /*56b90*/  STL.64 [R1+0x2300], R20 ;  /* 0x0023001401007387 */ /* 0x000fe20000100a00 */
[----:B------:R-:W-:Y:S01]  /*56ba0*/  IMAD.X R17, R13, 0x1, R6, P2 ;  /* 0x000000010d117824 */ /* 0x000fe200010e0606 */
[----:B------:R-:W-:Y:S01]  /*56bb0*/  IADD3 R14, P1, PT, R12, R7, RZ ;  /* 0x000000070c0e7210 */ /* 0x000fe20007f3e0ff */
[----:B------:R-:W0:Y:S01]  /*56bc0*/  LDCU UR72, c[0x0][0x3b8] ;  /* 0x00007700ff4877ac */ /* 0x000e220008000800 */
[----:B------:R1:W-:Y:S01]  /*56bd0*/  STL.64 [R1+0x22f8], R18 ;  /* 0x0022f81201007387 */ /* 0x0003e20000100a00 */
[----:B------:R-:W-:-:S03]  /*56be0*/  SHF.R.S32.HI R12, RZ, 0x1f, R11 ;  /* 0x0000001fff0c7819 */ /* 0x000fc6000001140b */
[----:B------:R2:W-:Y:S01]  /*56bf0*/  STL.64 [R1+0x22e8], R16 ;  /* 0x0022e81001007387 */ /* 0x0005e20000100a00 */
[----:B------:R-:W-:Y:S01]  /*56c00*/  IMAD.X R15, R13, 0x1, R8, P1 ;  /* 0x000000010d0f7824 */ /* 0x000fe200008e0608 */
[C---:B-1----:R-:W-:Y:S02]  /*56c10*/  IADD3 R18, P0, PT, R11.reuse, R0, RZ ;  /* 0x000000000b127210 */ /* 0x042fe40007f1e0ff */
[----:B--2---:R-:W-:-:S03]  /*56c20*/  IADD3 R16, P2, PT, R11, R3, RZ ;  /* 0x000000030b107210 */ /* 0x004fc60007f5e0ff */
[C---:B------:R-:W-:Y:S02]  /*56c30*/  IMAD.X R19, R12.reuse, 0x1, R2, P0 ;  /* 0x000000010c137824 */ /* 0x040fe400000e0602 */
[----:B------:R-:W-:Y:S01]  /*56c40*/  VIADD R10, R11, UR71 ;  /* 0x000000470b0a7c36 */ /* 0x000fe20008000000 */
[----:B------:R1:W-:Y:S01]  /*56c50*/  STL.64 [R1+0x22e0], R14 ;  /* 0x0022e00e01007387 */ /* 0x0003e20000100a00 */
[----:B------:R-:W-:Y:S01]  /*56c60*/  IMAD.X R17, R12, 0x1, R4, P2 ;  /* 0x000000010c117824 */ /* 0x000fe200010e0604 */
[----:B------:R-:W-:Y:S01]  /*56c70*/  LOP3.LUT R9, R9, 0xffffefff, RZ, 0xc0, !PT ;  /* 0xffffefff09097812 */ /* 0x000fe200078ec0ff */
[----:B------:R-:W2:Y:S01]  /*56c80*/  LDCU UR71, c[0x0][0x398] ;  /* 0x00007300ff4777ac */ /* 0x000ea20008000800 */
[----:B------:R3:W-:Y:S04]  /*56c90*/  STL.64 [R1+0x22d8], R18 ;  /* 0x0022d81201007387 */ /* 0x0007e80000100a00 */
[----:B------:R0:W-:Y:S01]  /*56ca0*/  STL.64 [R1+0x22d0], R16 ;  /* 0x0022d01001007387 */ /* 0x0001e20000100a00 */
[----:B-1----:R-:W-:-:S02]  /*56cb0*/  IADD3 R14, P1, PT, R11, R5, RZ ;  /* 0x000000050b0e7210 */ /* 0x002fc40007f3e0ff */
[----:B---3--:R-:W-:Y:S02]  /*56cc0*/  IADD3 R18, P0, PT, R11, R7, RZ ;  /* 0x000000070b127210 */ /* 0x008fe40007f1e0ff */
[----:B------:R-:W-:Y:S02]  /*56cd0*/  SHF.R.S32.HI R11, RZ, 0x1f, R10 ;  /* 0x0000001fff0b7819 */ /* 0x000fe4000001140a */
[----:B0-----:R-:W-:Y:S01]  /*56ce0*/  IADD3 R16, P2, PT, R10, R0, RZ ;  /* 0x000000000a107210 */ /* 0x001fe20007f5e0ff */
[C---:B------:R-:W-:Y:S02]  /*56cf0*/  IMAD.X R15, R12.reuse, 0x1, R6, P1 ;  /* 0x000000010c0f7824 */ /* 0x040fe400008e0606 */
[----:B------:R-:W-:Y:S02]  /*56d00*/  IMAD.X R19, R12, 0x1, R8, P0 ;  /* 0x000000010c137824 */ /* 0x000fe400000e0608 */
[----:B------:R-:W-:Y:S01]  /*56d10*/  IMAD.X R17, R11, 0x1, R2, P2 ;  /* 0x000000010b117824 */ /* 0x000fe200010e0602 */
[----:B------:R0:W-:Y:S01]  /*56d20*/  STL.64 [R1+0x22c8], R14 ;  /* 0x0022c80e01007387 */ /* 0x0001e20000100a00 */
[C---:B------:R-:W-:Y:S01]  /*56d30*/  VIADD R54, R10.reuse, UR67 ;  /* 0x000000430a367c36 */ /* 0x040fe20008000000 */
[----:B------:R-:W1:Y:S02]  /*56d40*/  LDCU UR67, c[0x0][0x398] ;  /* 0x00007300ff4377ac */ /* 0x000e640008000800 */
[----:B------:R3:W-:Y:S04]  /*56d50*/  STL.64 [R1+0x22c0], R18 ;  /* 0x0022c01201007387 */ /* 0x0007e80000100a00 */
[----:B------:R1:W-:Y:S01]  /*56d60*/  STL.64 [R1+0x22b8], R16 ;  /* 0x0022b81001007387 */ /* 0x0003e20000100a00 */
[----:B0-----:R-:W-:-:S02]  /*56d70*/  IADD3 R14, P1, PT, R10, R3, RZ ;  /* 0x000000030a0e7210 */ /* 0x001fc40007f3e0ff */
[----:B---3--:R-:W-:-:S03]  /*56d80*/  IADD3 R18, P0, PT, R10, R5, RZ ;  /* 0x000000050a127210 */ /* 0x008fc60007f1e0ff */
[C---:B------:R-:W-:Y:S01]  /*56d90*/  IMAD.X R15, R11.reuse, 0x1, R4, P1 ;  /* 0x000000010b0f7824 */ /* 0x040fe200008e0604 */
[----:B-1----:R-:W-:Y:S01]  /*56da0*/  IADD3 R16, P2, PT, R10, R7, RZ ;  /* 0x000000070a107210 */ /* 0x002fe20007f5e0ff */
[C---:B------:R-:W-:Y:S01]  /*56db0*/  VIADD R10, R54.reuse, UR75 ;  /* 0x0000004b360a7c36 */ /* 0x040fe20008000000 */
[----:B------:R-:W0:Y:S01]  /*56dc0*/  LDCU UR75, c[0x0][0x3b8] ;  /* 0x00007700ff4b77ac */ /* 0x000e220008000800 */
[C---:B------:R-:W-:Y:S02]  /*56dd0*/  IMAD.X R19, R11.reuse, 0x1, R6, P0 ;  /* 0x000000010b137824 */ /* 0x040fe400000e0606 */
[----:B------:R-:W-:Y:S01]  /*56de0*/  IMAD.X R17, R11, 0x1, R8, P2 ;  /* 0x000000010b117824 */ /* 0x000fe200010e0608 */
[----:B------:R1:W-:Y:S01]  /*56df0*/  STL.64 [R1+0x22b0], R14 ;  /* 0x0022b00e01007387 */ /* 0x0003e20000100a00 */
[----:B------:R-:W-:Y:S02]  /*56e00*/  SHF.R.S32.HI R12, RZ, 0x1f, R54 ;  /* 0x0000001fff0c7819 */ /* 0x000fe40000011436 */
[C---:B------:R-:W-:Y:S01]  /*56e10*/  IADD3 R20, P0, PT, R54.reuse, R3, RZ ;  /* 0x0000000336147210 */ /* 0x040fe20007f1e0ff */
[----:B------:R-:W-:Y:S04]  /*56e20*/  STL.64 [R1+0x22a8], R18 ;  /* 0x0022a81201007387 */ /* 0x000fe80000100a00 */
[----:B------:R3:W-:Y:S01]  /*56e30*/  STL.64 [R1+0x22a0], R16 ;  /* 0x0022a01001007387 */ /* 0x0007e20000100a00 */
[----:B-1----:R-:W-:Y:S01]  /*56e40*/  IADD3 R14, P1, PT, R54, R0, RZ ;  /* 0x00000000360e7210 */ /* 0x002fe20007f3e0ff */
[----:B------:R-:W-:-:S04]  /*56e50*/  IMAD.X R21, R12, 0x1, R4, P0 ;  /* 0x000000010c157824 */ /* 0x000fc800000e0604 */
[----:B------:R-:W-:Y:S01]  /*56e60*/  IMAD.X R15, R12, 0x1, R2, P1 ;  /* 0x000000010c0f7824 */ /* 0x000fe200008e0602 */
[C---:B---3--:R-:W-:Y:S02]  /*56e70*/  IADD3 R16, P2, PT, R54.reuse, R5, RZ ;  /* 0x0000000536107210 */ /* 0x048fe40007f5e0ff */
[----:B------:R-:W-:-:S03]  /*56e80*/  IADD3 R18, P1, PT, R54, R7, RZ ;  /* 0x0000000736127210 */ /* 0x000fc60007f3e0ff */
[C---:B------:R-:W-:Y:S01]  /*56e90*/  IMAD.X R17, R12.reuse, 0x1, R6, P2 ;  /* 0x000000010c117824 */ /* 0x040fe200010e0606 */
[----:B------:R1:W-:Y:S01]  /*56ea0*/  STL.64 [R1+0x2298], R14 ;  /* 0x0022980e01007387 */ /* 0x0003e20000100a00 */
[----:B------:R-:W-:-:S03]  /*56eb0*/  IMAD.X R19, R12, 0x1, R8, P1 ;  /* 0x000000010c137824 */ /* 0x000fc600008e0608 */
[----:B------:R3:W-:Y:S01]  /*56ec0*/  STL.64 [R1+0x2290], R20 ;  /* 0x0022901401007387 */ /* 0x0007e20000100a00 */
[C---:B0-----:R-:W-:Y:S01]  /*56ed0*/  VIADD R11, R10.reuse, UR75 ;  /* 0x0000004b0a0b7c36 */ /* 0x041fe20008000000 */
[----:B------:R-:W0:Y:S02]  /*56ee0*/  LDCU UR75, c[0x0][0x3b8] ;  /* 0x00007700ff4b77ac */ /* 0x000e240008000800 */
[----:B------:R2:W-:Y:S01]  /*56ef0*/  STL.64 [R1+0x2288], R16 ;  /* 0x0022881001007387 */ /* 0x0005e20000100a00 */
[----:B-1----:R-:W-:Y:S02]  /*56f00*/  SHF.R.S32.HI R14, RZ, 0x1f, R10 ;  /* 0x0000001fff0e7819 */ /* 0x002fe4000001140a */
[C---:B---3--:R-:W-:Y:S01]  /*56f10*/  IADD3 R20, P0, PT, R10.reuse, R0, RZ ;  /* 0x000000000a147210 */ /* 0x048fe20007f1e0ff */
[----:B------:R1:W-:Y:S01]  /*56f20*/  STL.64 [R1+0x2280], R18 ;  /* 0x0022801201007387 */ /* 0x0003e20000100a00 */
[----:B--2---:R-:W-:-:S03]  /*56f30*/  IADD3 R16, P2, PT, R10, R3, RZ ;  /* 0x000000030a107210 */ /* 0x004fc60007f5e0ff */
[C---:B------:R-:W-:Y:S02]  /*56f40*/  IMAD.X R21, R14.reuse, 0x1, R2, P0 ;  /* 0x000000010e157824 */ /* 0x040fe400000e0602 */
[----:B------:R-:W-:Y:S01]  /*56f50*/  IMAD.X R17, R14, 0x1, R4, P2 ;  /* 0x000000010e117824 */ /* 0x000fe200010e0604 */
[----:B-1----:R-:W-:Y:S02]  /*56f60*/  IADD3 R18, P1, PT, R10, R5, RZ ;  /* 0x000000050a127210 */ /* 0x002fe40007f3e0ff */
[----:B------:R1:W-:Y:S01]  /*56f70*/  STL.64 [R1+0x2278], R20 ;  /* 0x0022781401007387 */ /* 0x0003e20000100a00 */
[----:B------:R-:W-:Y:S02]  /*56f80*/  SHF.R.S32.HI R13, RZ, 0x1f, R11 ;  /* 0x0000001fff0d7819 */ /* 0x000fe4000001140b */
[----:B------:R-:W-:Y:S01]  /*56f90*/  IMAD.X R19, R14, 0x1, R6, P1 ;  /* 0x000000010e137824 */ /* 0x000fe200008e0606 */
[----:B------:R2:W-:Y:S01]  /*56fa0*/  STL.64 [R1+0x2270], R16 ;  /* 0x0022701001007387 */ /* 0x0005e20000100a00 */
[----:B-1----:R-:W-:-:S03]  /*56fb0*/  IADD3 R20, P0, PT, R10, R7, RZ ;  /* 0x000000070a147210 */ /* 0x002fc60007f1e0ff */
[----:B------:R1:W-:Y:S01]  /*56fc0*/  STL.64 [R1+0x2268], R18 ;  /* 0x0022681201007387 */ /* 0x0003e20000100a00 */
[----:B--2---:R-:W-:Y:S01]  /*56fd0*/  IADD3 R16, P2, PT, R11, R0, RZ ;  /* 0x000000000b107210 */ /* 0x004fe20007f5e0ff */
[----:B------:R-:W-:-:S04]  /*56fe0*/  IMAD.X R21, R14, 0x1, R8, P0 ;  /* 0x000000010e157824 */ /* 0x000fc800000e0608 */
[----:B------:R-:W-:Y:S01]  /*56ff0*/  IMAD.X R17, R13, 0x1, R2, P2 ;  /* 0x000000010d117824 */ /* 0x000fe200010e0602 */
[C---:B-1----:R-:W-:Y:S01]  /*57000*/  IADD3 R18, P1, PT, R11.reuse, R3, RZ ;  /* 0x000000030b127210 */ /* 0x042fe20007f3e0ff */
[----:B0-----:R-:W-:Y:S01]  /*57010*/  VIADD R10, R11, UR75 ;  /* 0x0000004b0b0a7c36 */ /* 0x001fe20008000000 */
[----:B------:R-:W0:Y:S01]  /*57020*/  LDCU UR75, c[0x0][0x3b8] ;  /* 0x00007700ff4b77ac */ /* 0x000e220008000800 */
[----:B------:R1:W-:Y:S02]  /*57030*/  STL.64 [R1+0x2260], R20 ;  /* 0x0022601401007387 */ /* 0x0003e40000100a00 */
[----:B------:R-:W-:Y:S02]  /*57040*/  IMAD.X R19, R13, 0x1, R4, P1 ;  /* 0x000000010d137824 */ /* 0x000fe400008e0604 */
[----:B------:R2:W-:Y:S01]  /*57050*/  STL.64 [R1+0x2258], R16 ;  /* 0x0022581001007387 */ /* 0x0005e20000100a00 */
[----:B------:R-:W-:-:S03]  /*57060*/  SHF.R.S32.HI R15, RZ, 0x1f, R10 ;  /* 0x0000001fff0f7819 */ /* 0x000fc6000001140a */
[----:B------:R3:W-:Y:S01]  /*57070*/  STL.64 [R1+0x2250], R18 ;  /* 0x0022501201007387 */ /* 0x0007e20000100a00 */
[C---:B-1----:R-:W-:Y:S02]  /*57080*/  IADD3 R20, P0, PT, R11.reuse, R5, RZ ;  /* 0x000000050b147210 */ /* 0x042fe40007f1e0ff */
[----:B--2---:R-:W-:-:S03]  /*57090*/  IADD3 R16, P2, PT, R11, R7, RZ ;  /* 0x000000070b107210 */ /* 0x004fc60007f5e0ff */
[C---:B------:R-:W-:Y:S01]  /*570a0*/  IMAD.X R21, R13.reuse, 0x1, R6, P0 ;  /* 0x000000010d157824 */ /* 0x040fe200000e0606 */
[----:B---3--:R-:W-:Y:S01]  /*570b0*/  IADD3 R18, P1, PT, R10, R0, RZ ;  /* 0x000000000a127210 */ /* 0x008fe20007f3e0ff */
[----:B------:R-:W-:-:S03]  /*570c0*/  IMAD.X R17, R13, 0x1, R8, P2 ;  /* 0x000000010d117824 */ /* 0x000fc600010e0608 */
[----:B------:R1:W-:Y:S01]  /*570d0*/  STL.64 [R1+0x2248], R20 ;  /* 0x0022481401007387 */ /* 0x0003e20000100a00 */
[----:B------:R-:W-:-:S03]  /*570e0*/  IMAD.X R19, R15, 0x1, R2, P1 ;  /* 0x000000010f137824 */ /* 0x000fc600008e0602 */
[----:B------:R2:W-:Y:S01]  /*570f0*/  STL.64 [R1+0x2240], R16 ;  /* 0x0022401001007387 */ /* 0x0005e20000100a00 */
[C---:B0-----:R-:W-:Y:S01]  /*57100*/  VIADD R12, R10.reuse, UR75 ;  /* 0x0000004b0a0c7c36 */ /* 0x041fe20008000000 */
[----:B------:R-:W0:Y:S02]  /*57110*/  LDCU UR75, c[0x0][0x398] ;  /* 0x00007300ff4b77ac */ /* 0x000e240008000800 */
[----:B------:R3:W-:Y:S01]  /*57120*/  STL.64 [R1+0x2238], R18 ;  /* 0x0022381201007387 */ /* 0x0007e20000100a00 */
[C---:B-1----:R-:W-:Y:S02]  /*57130*/  IADD3 R20, P0, PT, R10.reuse, R3, RZ ;  /* 0x000000030a147210 */ /* 0x042fe40007f1e0ff */
[----:B--2---:R-:W-:-:S03]  /*57140*/  IADD3 R16, P2, PT, R10, R5, RZ ;  /* 0x000000050a107210 */ /* 0x004fc60007f5e0ff */
[C---:B------:R-:W-:Y:S01]  /*57150*/  IMAD.X R21, R15.reuse, 0x1, R4, P0 ;  /* 0x000000010f157824 */ /* 0x040fe200000e0604 */
[----:B---3--:R-:W-:Y:S01]  /*57160*/  IADD3 R18, P1, PT, R10, R7, RZ ;  /* 0x000000070a127210 */ /* 0x008fe20007f3e0ff */
[----:B------:R-:W-:-:S03]  /*57170*/  IMAD.X R17, R15, 0x1, R6, P2 ;  /* 0x000000010f117824 */ /* 0x000fc600010e0606 */
[----:B------:R1:W-:Y:S01]  /*57180*/  STL.64 [R1+0x2230], R20 ;  /* 0x0022301401007387 */ /* 0x0003e20000100a00 */
[----:B------:R-:W-:Y:S01]  /*57190*/  SHF.R.S32.HI R14, RZ, 0x1f, R12 ;  /* 0x0000001fff0e7819 */ /* 0x000fe2000001140c */
[----:B------:R-:W-:Y:S02]  /*571a0*/  IMAD.X R19, R15, 0x1, R8, P1 ;  /* 0x000000010f137824 */ /* 0x000fe400008e0608 */
[----:B------:R2:W-:Y:S01]  /*571b0*/  STL.64 [R1+0x2228], R16 ;  /* 0x0022281001007387 */ /* 0x0005e20000100a00 */
[C---:B------:R-:W-:Y:S01]  /*571c0*/  VIADD R11, R12.reuse, UR77 ;  /* 0x0000004d0c0b7c36 */ /* 0x040fe20008000000 */
[----:B------:R-:W3:Y:S02]  /*571d0*/  LDCU UR77, c[0x0][0x398] ;  /* 0x00007300ff4d77ac */ /* 0x000ee40008000800 */
[----:B------:R0:W-:Y:S01]  /*571e0*/  STL.64 [R1+0x2220], R18 ;  /* 0x0022201201007387 */ /* 0x0001e20000100a00 */
[C---:B-1----:R-:W-:Y:S02]  /*571f0*/  IADD3 R20, P0, PT, R12.reuse, R0, RZ ;  /* 0x000000000c147210 */ /* 0x042fe40007f1e0ff */
[----:B--2---:R-:W-:-:S03]  /*57200*/  IADD3 R16, P2, PT, R12, R3, RZ ;  /* 0x000000030c107210 */ /* 0x004fc60007f5e0ff */
[----:B------:R-:W-:Y:S01]  /*57210*/  IMAD.X R21, R14, 0x1, R2, P0 ;  /* 0x000000010e157824 */ /* 0x000fe200000e0602 */
[----:B0-----:R-:W-:Y:S01]  /*57220*/  IADD3 R18, P1, PT, R12, R5, RZ ;  /* 0x000000050c127210 */ /* 0x001fe20007f3e0ff */
[----:B------:R-:W-:-:S03]  /*57230*/  IMAD.X R17, R14, 0x1, R4, P2 ;  /* 0x000000010e117824 */ /* 0x000fc600010e0604 */
[----:B------:R0:W-:Y:S01]  /*57240*/  STL.64 [R1+0x2218], R20 ;  /* 0x0022181401007387 */ /* 0x0001e20000100a00 */
[----:B------:R-:W-:Y:S01]  /*57250*/  SHF.R.S32.HI R13, RZ, 0x1f, R11 ;  /* 0x0000001fff0d7819 */ /* 0x000fe2000001140b */
[----:B------:R-:W-:Y:S02]  /*57260*/  IMAD.X R19, R14, 0x1, R6, P1 ;  /* 0x000000010e137824 */ /* 0x000fe400008e0606 */
[----:B------:R1:W-:Y:S04]  /*57270*/  STL.64 [R1+0x2210], R16 ;  /* 0x0022101001007387 */ /* 0x0003e80000100a00 */
[----:B------:R2:W-:Y:S01]  /*57280*/  STL.64 [R1+0x2208], R18 ;  /* 0x0022081201007387 */ /* 0x0005e20000100a00 */
[----:B0-----:R-:W-:Y:S02]  /*57290*/  IADD3 R20, P0, PT, R12, R7, RZ ;  /* 0x000000070c147210 */ /* 0x001fe40007f1e0ff */
[----:B-1----:R-:W-:-:S03]  /*572a0*/  IADD3 R16, P2, PT, R11, R0, RZ ;  /* 0x000000000b107210 */ /* 0x002fc60007f5e0ff */
[----:B------:R-:W-:Y:S01]  /*572b0*/  IMAD.X R21, R14, 0x1, R8, P0 ;  /* 0x000000010e157824 */ /* 0x000fe200000e0608 */
[----:B--2---:R-:W-:Y:S01]  /*572c0*/  IADD3 R18, P1, PT, R11, R3, RZ ;  /* 0x000000030b127210 */ /* 0x004fe20007f3e0ff */
[----:B------:R-:W-:-:S03]  /*572d0*/  IMAD.X R17, R13, 0x1, R2, P2 ;  /* 0x000000010d117824 */ /* 0x000fc600010e0602 */
[----:B------:R-:W-:Y:S01]  /*572e0*/  STL.64 [R1+0x2200], R20 ;  /* 0x0022001401007387 */ /* 0x000fe20000100a00 */
[C---:B------:R-:W-:Y:S01]  /*572f0*/  VIADD R10, R11.reuse, UR76 ;  /* 0x0000004c0b0a7c36 */ /* 0x040fe20008000000 */
[----:B------:R-:W-:Y:S01]  /*57300*/  IADD3 R14, P0, PT, R11, R5, RZ ;  /* 0x000000050b0e7210 */ /* 0x000fe20007f1e0ff */
[C---:B------:R-:W-:Y:S01]  /*57310*/  IMAD.X R19, R13.reuse, 0x1, R4, P1 ;  /* 0x000000010d137824 */ /* 0x040fe200008e0604 */
[----:B------:R0:W-:Y:S01]  /*57320*/  STL.64 [R1+0x21f8], R16 ;  /* 0x0021f81001007387 */ /* 0x0001e20000100a00 */
[----:B------:R-:W1:Y:S01]  /*57330*/  LDCU UR76, c[0x0][0x398] ;  /* 0x00007300ff4c77ac */ /* 0x000e620008000800 */
[----:B------:R-:W-:Y:S01]  /*57340*/  SHF.R.S32.HI R12, RZ, 0x1f, R10 ;  /* 0x0000001fff0c7819 */ /* 0x000fe2000001140a */
[----:B------:R-:W-:Y:S01]  /*57350*/  IMAD.X R15, R13, 0x1, R6, P0 ;  /* 0x000000010d0f7824 */ /* 0x000fe200000e0606 */
[----:B------:R2:W-:Y:S01]  /*57360*/  STL.64 [R1+0x21f0], R18 ;  /* 0x0021f01201007387 */ /* 0x0005e20000100a00 */
[----:B0-----:R-:W-:Y:S02]  /*57370*/  IADD3 R16, P2, PT, R11, R7, RZ ;  /* 0x000000070b107210 */ /* 0x001fe40007f5e0ff */
[----:B--2---:R-:W-:-:S03]  /*57380*/  IADD3 R18, P1, PT, R10, R0, RZ ;  /* 0x000000000a127210 */ /* 0x004fc60007f3e0ff */
[----:B------:R-:W-:Y:S01]  /*57390*/  IMAD.X R17, R13, 0x1, R8, P2 ;  /* 0x000000010d117824 */ /* 0x000fe200010e0608 */
[----:B------:R0:W-:Y:S01]  /*573a0*/  STL.64 [R1+0x21e8], R14 ;  /* 0x0021e80e01007387 */ /* 0x0001e20000100a00 */
[----:B------:R-:W-:-:S03]  /*573b0*/  IMAD.X R19, R12, 0x1, R2, P1 ;  /* 0x000000010c137824 */ /* 0x000fc600008e0602 */
[----:B------:R2:W-:Y:S01]  /*573c0*/  STL.64 [R1+0x21e0], R16 ;  /* 0x0021e01001007387 */ /* 0x0005e20000100a00 */
[C---:B------:R-:W-:Y:S01]  /*573d0*/  VIADD R11, R10.reuse, UR74 ;  /* 0x0000004a0a0b7c36 */ /* 0x040fe20008000000 */
[----:B------:R-:W1:Y:S02]  /*573e0*/  LDCU UR74, c[0x0][0x398] ;  /* 0x00007300ff4a77ac */ /* 0x000e640008000800 */
[----:B------:R3:W-:Y:S01]  /*573f0*/  STL.64 [R1+0x21d8], R18 ;  /* 0x0021d81201007387 */ /* 0x0007e20000100a00 */
[C---:B0-----:R-:W-:Y:S02]  /*57400*/  IADD3 R14, P0, PT, R10.reuse, R3, RZ ;  /* 0x000000030a0e7210 */ /* 0x041fe40007f1e0ff */
[----:B--2---:R-:W-:-:S03]  /*57410*/  IADD3 R16, P2, PT, R10, R5, RZ ;  /* 0x000000050a107210 */ /* 0x004fc60007f5e0ff */
[----:B------:R-:W-:Y:S01]  /*57420*/  IMAD.X R15, R12, 0x1, R4, P0 ;  /* 0x000000010c0f7824 */ /* 0x000fe200000e0604 */
        /* <DEDUP_REMOVED lines=9> */
[C---:B0-----:R-:W-:Y:S02]  /*574c0*/  IADD3 R14, P0, PT, R11.reuse, R0, RZ ;  /* 0x000000000b0e7210 */ /* 0x041fe40007f1e0ff */
[----:B--2---:R-:W-:-:S03]  /*574d0*/  IADD3 R16, P2, PT, R11, R3, RZ ;  /* 0x000000030b107210 */ /* 0x004fc60007f5e0ff */
[----:B------:R-:W-:Y:S01]  /*574e0*/  IMAD.X R15, R13, 0x1, R2, P0 ;  /* 0x000000010d0f7824 */ /* 0x000fe200000e0602 */
[----:B-1----:R-:W-:Y:S01]  /*574f0*/  IADD3 R18, P1, PT, R11, R5, RZ ;  /* 0x000000050b127210 */ /* 0x002fe20007f3e0ff */
        /* <DEDUP_REMOVED lines=11> */
[----:B------:R0:W-:Y:S01]  /*575b0*/  STL.64 [R1+0x21a0], R14 ;  /* 0x0021a00e01007387 */ /* 0x0001e20000100a00 */
[----:B------:R-:W-:Y:S02]  /*575c0*/  VIADD R11, R10, UR5 ;  /* 0x000000050a0b7c36 */ /* 0x000fe40008000000 */
[----:B------:R-:W-:Y:S01]  /*575d0*/  IMAD.X R19, R12, 0x1, R4, P1 ;  /* 0x000000010c137824 */ /* 0x000fe200008e0604 */
[----:B------:R1:W-:Y:S02]  /*575e0*/  STL.64 [R1+0x2198], R16 ;  /* 0x0021981001007387 */ /* 0x0003e40000100a00 */
[----:B------:R-:W-:Y:S02]  /*575f0*/  SHF.R.S32.HI R13, RZ, 0x1f, R11 ;  /* 0x0000001fff0d7819 */ /* 0x000fe4000001140b */
[----:B------:R2:W-:Y:S01]  /*57600*/  STL.64 [R1+0x2190], R18 ;  /* 0x0021901201007387 */ /* 0x0005e20000100a00 */
[C---:B0-----:R-:W-:Y:S02]  /*57610*/  IADD3 R14, P0, PT, R10.reuse, R5, RZ ;  /* 0x000000050a0e7210 */ /* 0x041fe40007f1e0ff */
[----:B-1----:R-:W-:-:S03]  /*57620*/  IADD3 R16, P2, PT, R10, R7, RZ ;  /* 0x000000070a107210 */ /* 0x002fc60007f5e0ff */
[C---:B------:R-:W-:Y:S01]  /*57630*/  IMAD.X R15, R12.reuse, 0x1, R6, P0 ;  /* 0x000000010c0f7824 */ /* 0x040fe200000e0606 */
[----:B--2---:R-:W-:Y:S01]  /*57640*/  IADD3 R18, P1, PT, R11, R0, RZ ;  /* 0x000000000b127210 */ /* 0x004fe20007f3e0ff */
[----:B------:R-:W-:-:S03]  /*57650*/  IMAD.X R17, R12, 0x1, R8, P2 ;  /* 0x000000010c117824 */ /* 0x000fc600010e0608 */
[----:B------:R0:W-:Y:S01]  /*57660*/  STL.64 [R1+0x2188], R14 ;  /* 0x0021880e01007387 */ /* 0x0001e20000100a00 */
[----:B------:R-:W-:-:S03]  /*57670*/  IMAD.X R19, R13, 0x1, R2, P1 ;  /* 0x000000010d137824 */ /* 0x000fc600008e0602 */
[----:B------:R1:W-:Y:S01]  /*57680*/  STL.64 [R1+0x2180], R16 ;  /* 0x0021801001007387 */ /* 0x0003e20000100a00 */
[----:B------:R-:W-:-:S03]  /*57690*/  VIADD R10, R11, UR6 ;  /* 0x000000060b0a7c36 */ /* 0x000fc60008000000 */
[----:B------:R2:W-:Y:S01]  /*576a0*/  STL.64 [R1+0x2178], R18 ;  /* 0x0021781201007387 */ /* 0x0005e20000100a00 */
[C---:B0-----:R-:W-:Y:S02]  /*576b0*/  IADD3 R14, P0, PT, R11.reuse, R3, RZ ;  /* 0x000000030b0e7210 */ /* 0x041fe40007f1e0ff */
[----:B-1----:R-:W-:-:S03]  /*576c0*/  IADD3 R16, P2, PT, R11, R5, RZ ;  /* 0x000000050b107210 */ /* 0x002fc60007f5e0ff */
[----:B------:R-:W-:Y:S01]  /*576d0*/  IMAD.X R15, R13, 0x1, R4, P0 ;  /* 0x000000010d0f7824 */ /* 0x000fe200000e0604 */
[----:B--2---:R-:W-:Y:S01]  /*576e0*/  IADD3 R18, P1, PT, R11, R7, RZ ;  /* 0x000000070b127210 */ /* 0x004fe20007f3e0ff */
[----:B------:R-:W-:-:S03]  /*576f0*/  IMAD.X R17, R13, 0x1, R6, P2 ;  /* 0x000000010d117824 */ /* 0x000fc600010e0606 */
[----:B------:R0:W-:Y:S01]  /*57700*/  STL.64 [R1+0x2170], R14 ;  /* 0x0021700e01007387 */ /* 0x0001e20000100a00 */
[----:B------:R-:W-:Y:S01]  /*57710*/  SHF.R.S32.HI R12, RZ, 0x1f, R10 ;  /* 0x0000001fff0c7819 */ /* 0x000fe2000001140a */
[----:B------:R-:W-:Y:S02]  /*57720*/  IMAD.X R19, R13, 0x1, R8, P1 ;  /* 0x000000010d137824 */ /* 0x000fe400008e0608 */
[----:B------:R1:W-:Y:S01]  /*57730*/  STL.64 [R1+0x2168], R16 ;  /* 0x0021681001007387 */ /* 0x0003e20000100a00 */
[C---:B------:R-:W-:Y:S01]  /*57740*/  VIADD R11, R10.reuse, UR7 ;  /* 0x000000070a0b7c36 */ /* 0x040fe20008000000 */
[----:B------:R-:W2:Y:S02]  /*57750*/  LDCU.64 UR6, c[0x0][0x398] ;  /* 0x00007300ff0677ac */ /* 0x000ea40008000a00 */
[----:B------:R3:W-:Y:S01]  /*57760*/  STL.64 [R1+0x2160], R18 ;  /* 0x0021601201007387 */ /* 0x0007e20000100a00 */
[C---:B0-----:R-:W-:Y:S02]  /*57770*/  IADD3 R14, P0, PT, R10.reuse, R0, RZ ;  /* 0x000000000a0e7210 */ /* 0x041fe40007f1e0ff */
[----:B-1----:R-:W-:-:S03]  /*57780*/  IADD3 R16, P2, PT, R10, R3, RZ ;  /* 0x000000030a107210 */ /* 0x002fc60007f5e0ff */
[----:B------:R-:W-:Y:S01]  /*57790*/  IMAD.X R15, R12, 0x1, R2, P0 ;  /* 0x000000010c0f7824 */ /* 0x000fe200000e0602 */
[----:B---3--:R-:W-:Y:S01]  /*577a0*/  IADD3 R18, P1, PT, R10, R5, RZ ;  /* 0x000000050a127210 */ /* 0x008fe20007f3e0ff */
        /* <DEDUP_REMOVED lines=9> */
[----:B---3--:R-:W-:Y:S01]  /*57840*/  IADD3 R18, P1, PT, R11, R3, RZ ;  /* 0x000000030b127210 */ /* 0x008fe20007f3e0ff */
        /* <DEDUP_REMOVED lines=10> */
[----:B---3--:R-:W-:Y:S01]  /*578f0*/  IADD3 R18, P1, PT, R10, R0, RZ ;  /* 0x000000000a127210 */ /* 0x008fe20007f3e0ff */
[----:B------:R-:W-:-:S03]  /*57900*/  IMAD.X R17, R13, 0x1, R8, P2 ;  /* 0x000000010d117824 */ /* 0x000fc600010e0608 */
[----:B------:R0:W-:Y:S01]  /*57910*/  STL.64 [R1+0x2128], R14 ;  /* 0x0021280e01007387 */ /* 0x0001e20000100a00 */
[----:B------:R-:W-:-:S03]  /*57920*/  IMAD.X R19, R12, 0x1, R2, P1 ;  /* 0x000000010c137824 */ /* 0x000fc600008e0602 */
[----:B------:R1:W-:Y:S01]  /*57930*/  STL.64 [R1+0x2120], R16 ;  /* 0x0021201001007387 */ /* 0x0003e20000100a00 */
[C---:B------:R-:W-:Y:S01]  /*57940*/  VIADD R11, R10.reuse, UR9 ;  /* 0x000000090a0b7c36 */ /* 0x040fe20008000000 */
[----:B------:R-:W3:Y:S02]  /*57950*/  LDCU.64 UR8, c[0x0][0x398] ;  /* 0x00007300ff0877ac */ /* 0x000ee40008000a00 */
        /* <DEDUP_REMOVED lines=28> */
[----:B------:R-:W-:Y:S01]  /*57b20*/  VIADD R11, R10, UR11 ;  /* 0x0000000b0a0b7c36 */ /* 0x000fe20008000000 */
[----:B------:R-:W1:Y:S01]  /*57b30*/  LDCU.64 UR10, c[0x0][0x398] ;  /* 0x00007300ff0a77ac */ /* 0x000e620008000a00 */
[----:B------:R-:W-:Y:S01]  /*57b40*/  IMAD.X R19, R12, 0x1, R4, P1 ;  /* 0x000000010c137824 */ /* 0x000fe200008e0604 */
[----:B------:R2:W-:Y:S02]  /*57b50*/  STL.64 [R1+0x20d8], R16 ;  /* 0x0020d81001007387 */ /* 0x0005e40000100a00 */
[----:B------:R-:W-:Y:S02]  /*57b60*/  SHF.R.S32.HI R13, RZ, 0x1f, R11 ;  /* 0x0000001fff0d7819 */ /* 0x000fe4000001140b */
[----:B------:R1:W-:Y:S01]  /*57b70*/  STL.64 [R1+0x20d0], R18 ;  /* 0x0020d01201007387 */ /* 0x0003e20000100a00 */
[C---:B0-----:R-:W-:Y:S02]  /*57b80*/  IADD3 R14, P0, PT, R10.reuse, R5, RZ ;  /* 0x000000050a0e7210 */ /* 0x041fe40007f1e0ff */
[----:B--2---:R-:W-:-:S03]  /*57b90*/  IADD3 R16, P2, PT, R10, R7, RZ ;  /* 0x000000070a107210 */ /* 0x004fc60007f5e0ff */
[C---:B------:R-:W-:Y:S01]  /*57ba0*/  IMAD.X R15, R12.reuse, 0x1, R6, P0 ;  /* 0x000000010c0f7824 */ /* 0x040fe200000e0606 */
[----:B-1----:R-:W-:Y:S01]  /*57bb0*/  IADD3 R18, P1, PT, R11, R0, RZ ;  /* 0x000000000b127210 */ /* 0x002fe20007f3e0ff */
        /* <DEDUP_REMOVED lines=408> */
[----:B------:R-:W2:Y:S02]  /*59540*/  LDCU UR54, c[0x0][0x398] ;  /* 0x00007300ff3677ac */ /* 0x000ea40008000800 */
        /* <DEDUP_REMOVED lines=17> */
[----:B------:R-:W-:Y:S01]  /*59660*/  VIADD R11, R10, UR55 ;  /* 0x000000370a0b7c36 */ /* 0x000fe20008000000 */
[----:B------:R-:W1:Y:S01]  /*59670*/  LDCU UR55, c[0x0][0x398] ;  /* 0x00007300ff3777ac */ /* 0x000e620008000800 */
[----:B------:R-:W-:Y:S01]  /*59680*/  IMAD.X R19, R12, 0x1, R4, P1 ;  /* 0x000000010c137824 */ /* 0x000fe200008e0604 */
[----:B------:R3:W-:Y:S02]  /*59690*/  STL.64 [R1+0x1d18], R16 ;  /* 0x001d181001007387 */ /* 0x0007e40000100a00 */
[----:B------:R-:W-:Y:S02]  /*596a0*/  SHF.R.S32.HI R13, RZ, 0x1f, R11 ;  /* 0x0000001fff0d7819 */ /* 0x000fe4000001140b */
[----:B------:R1:W-:Y:S01]  /*596b0*/  STL.64 [R1+0x1d10], R18 ;  /* 0x001d101201007387 */ /* 0x0003e20000100a00 */
[C---:B0-----:R-:W-:Y:S02]  /*596c0*/  IADD3 R14, P0, PT, R10.reuse, R5, RZ ;  /* 0x000000050a0e7210 */ /* 0x041fe40007f1e0ff */
[----:B---3--:R-:W-:-:S03]  /*596d0*/  IADD3 R16, P2, PT, R10, R7, RZ ;  /* 0x000000070a107210 */ /* 0x008fc60007f5e0ff */
[C---:B------:R-:W-:Y:S01]  /*596e0*/  IMAD.X R15, R12.reuse, 0x1, R6, P0 ;  /* 0x000000010c0f7824 */ /* 0x040fe200000e0606 */
[----:B-1----:R-:W-:Y:S01]  /*596f0*/  IADD3 R18, P1, PT, R11, R0, RZ ;  /* 0x000000000b127210 */ /* 0x002fe20007f3e0ff */
[----:B------:R-:W-:-:S03]  /*59700*/  IMAD.X R17, R12, 0x1, R8, P2 ;  /* 0x000000010c117824 */ /* 0x000fc600010e0608 */
[----:B------:R0:W-:Y:S01]  /*59710*/  STL.64 [R1+0x1d08], R14 ;  /* 0x001d080e01007387 */ /* 0x0001e20000100a00 */
[----:B------:R-:W-:-:S03]  /*59720*/  IMAD.X R19, R13, 0x1, R2, P1 ;  /* 0x000000010d137824 */ /* 0x000fc600008e0602 */
[----:B------:R1:W-:Y:S01]  /*59730*/  STL.64 [R1+0x1d00], R16 ;  /* 0x001d001001007387 */ /* 0x0003e20000100a00 */
[C---:B------:R-:W-:Y:S01]  /*59740*/  VIADD R10, R11.reuse, UR56 ;  /* 0x000000380b0a7c36 */ /* 0x040fe20008000000 */
[----:B------:R-:W3:Y:S02]  /*59750*/  LDCU UR56, c[0x0][0x398] ;  /* 0x00007300ff3877ac */ /* 0x000ee40008000800 */
        /* <DEDUP_REMOVED lines=199> */
[----:B------:R-:W-:Y:S01]  /*5a3d0*/  IADD3 R20, P0, PT, R10, R7, RZ ;  /* 0x000000070a147210 */ /* 0x000fe20007f1e0ff */
[C---:B------:R-:W-:Y:S02]  /*5a3e0*/  IMAD.X R19, R12.reuse, 0x1, R6, P1 ;  /* 0x000000010c137824 */ /* 0x040fe400008e0606 */
[----:B------:R1:W-:Y:S02]  /*5a3f0*/  STL.64 [R1+0x1b50], R16 ;  /* 0x001b501001007387 */ /* 0x0003e40000100a00 */
[----:B------:R-:W-:Y:S02]  /*5a400*/  IMAD.X R21, R12, 0x1, R8, P0 ;  /* 0x000000010c157824 */ /* 0x000fe400000e0608 */
[----:B------:R3:W-:Y:S01]  /*5a410*/  STL.64 [R1+0x1b48], R18 ;  /* 0x001b481201007387 */ /* 0x0007e20000100a00 */
[----:B0-----:R-:W-:Y:S02]  /*5a420*/  SHF.R.S32.HI R14, RZ, 0x1f, R11 ;  /* 0x0000001fff0e7819 */ /* 0x001fe4000001140b */
[----:B-1----:R-:W-:-:S02]  /*5a430*/  IADD3 R16, P2, PT, R11, R0, RZ ;  /* 0x000000000b107210 */ /* 0x002fc40007f5e0ff */
[----:B---3--:R-:W-:-:S03]  /*5a440*/  IADD3 R18, P1, PT, R11, R3, RZ ;  /* 0x000000030b127210 */ /* 0x008fc60007f3e0ff */
[C---:B------:R-:W-:Y:S01]  /*5a450*/  IMAD.X R17, R14.reuse, 0x1, R2, P2 ;  /* 0x000000010e117824 */ /* 0x040fe200010e0602 */
[----:B------:R0:W-:Y:S01]  /*5a460*/  STL.64 [R1+0x1b40], R20 ;  /* 0x001b401401007387 */ /* 0x0001e20000100a00 */
[C---:B------:R-:W-:Y:S01]  /*5a470*/  VIADD R10, R11.reuse, UR73 ;  /* 0x000000490b0a7c36 */ /* 0x040fe20008000000 */
[----:B------:R-:W1:Y:S01]  /*5a480*/  LDCU UR73, c[0x0][0x398] ;  /* 0x00007300ff4977ac */ /* 0x000e620008000800 */
[----:B------:R-:W-:Y:S01]  /*5a490*/  IMAD.X R19, R14, 0x1, R4, P1 ;  /* 0x000000010e137824 */ /* 0x000fe200008e0604 */
[----:B------:R3:W-:Y:S02]  /*5a4a0*/  STL.64 [R1+0x1b38], R16 ;  /* 0x001b381001007387 */ /* 0x0007e40000100a00 */
[----:B------:R-:W-:Y:S02]  /*5a4b0*/  SHF.R.S32.HI R13, RZ, 0x1f, R10 ;  /* 0x0000001fff0d7819 */ /* 0x000fe4000001140a */
[----:B------:R1:W-:Y:S01]  /*5a4c0*/  STL.64 [R1+0x1b30], R18 ;  /* 0x001b301201007387 */ /* 0x0003e20000100a00 */
[----:B0-----:R-:W-:-:S02]  /*5a4d0*/  IADD3 R20, P0, PT, R11, R5, RZ ;  /* 0x000000050b147210 */ /* 0x001fc40007f1e0ff */
[----:B---3--:R-:W-:-:S03]  /*5a4e0*/  IADD3 R16, P2, PT, R11, R7, RZ ;  /* 0x000000070b107210 */ /* 0x008fc60007f5e0ff */
[----:B------:R-:W-:Y:S01]  /*5a4f0*/  IMAD.X R21, R14, 0x1, R6, P0 ;  /* 0x000000010e157824 */ /* 0x000fe200000e0606 */
[----:B-1----:R-:W-:Y:S01]  /*5a500*/  IADD3 R18, P1, PT, R10, R0, RZ ;  /* 0x000000000a127210 */ /* 0x002fe20007f3e0ff */
[----:B------:R-:W-:-:S03]  /*5a510*/  IMAD.X R17, R14, 0x1, R8, P2 ;  /* 0x000000010e117824 */ /* 0x000fc600010e0608 */
[----:B------:R0:W-:Y:S01]  /*5a520*/  STL.64 [R1+0x1b28], R20 ;  /* 0x001b281401007387 */ /* 0x0001e20000100a00 */
[C---:B------:R-:W-:Y:S01]  /*5a530*/  VIADD R11, R10.reuse, UR72 ;  /* 0x000000480a0b7c36 */ /* 0x040fe20008000000 */
[----:B------:R-:W1:Y:S01]  /*5a540*/  LDCU UR72, c[0x0][0x398] ;  /* 0x00007300ff4877ac */ /* 0x000e620008000800 */
[----:B------:R-:W-:Y:S01]  /*5a550*/  IMAD.X R19, R13, 0x1, R2, P1 ;  /* 0x000000010d137824 */ /* 0x000fe200008e0602 */
[----:B------:R3:W-:Y:S02]  /*5a560*/  STL.64 [R1+0x1b20], R16 ;  /* 0x001b201001007387 */ /* 0x0007e40000100a00 */
[----:B------:R-:W-:Y:S02]  /*5a570*/  SHF.R.S32.HI R12, RZ, 0x1f, R11 ;  /* 0x0000001fff0c7819 */ /* 0x000fe4000001140b */
[----:B------:R1:W-:Y:S01]  /*5a580*/  STL.64 [R1+0x1b18], R18 ;  /* 0x001b181201007387 */ /* 0x0003e20000100a00 */
[C---:B0-----:R-:W-:Y:S02]  /*5a590*/  IADD3 R20, P0, PT, R10.reuse, R3, RZ ;  /* 0x000000030a147210 */ /* 0x041fe40007f1e0ff */
[----:B---3--:R-:W-:-:S03]  /*5a5a0*/  IADD3 R16, P2, PT, R10, R5, RZ ;  /* 0x000000050a107210 */ /* 0x008fc60007f5e0ff */
[----:B------:R-:W-:Y:S01]  /*5a5b0*/  IMAD.X R21, R13, 0x1, R4, P0 ;  /* 0x000000010d157824 */ /* 0x000fe200000e0604 */
[----:B------:R-:W-:Y:S02]  /*5a5c0*/  IADD3 R14, P0, PT, R11, R0, RZ ;  /* 0x000000000b0e7210 */ /* 0x000fe40007f1e0ff */
[----:B-1----:R-:W-:Y:S01]  /*5a5d0*/  IADD3 R18, P1, PT, R10, R7, RZ ;  /* 0x000000070a127210 */ /* 0x002fe20007f3e0ff */
[C---:B------:R-:W-:Y:S02]  /*5a5e0*/  IMAD.X R17, R13.reuse, 0x1, R6, P2 ;  /* 0x000000010d117824 */ /* 0x040fe400010e0606 */
[----:B------:R-:W-:Y:S02]  /*5a5f0*/  IMAD.X R15, R12, 0x1, R2, P0 ;  /* 0x000000010c0f7824 */ /* 0x000fe400000e0602 */
[----:B------:R-:W-:Y:S01]  /*5a600*/  IMAD.X R19, R13, 0x1, R8, P1 ;  /* 0x000000010d137824 */ /* 0x000fe200008e0608 */
[----:B------:R0:W-:Y:S04]  /*5a610*/  STL.64 [R1+0x1b08], R16 ;  /* 0x001b081001007387 */ /* 0x0001e80000100a00 */
[----:B------:R1:W-:Y:S04]  /*5a620*/  STL.64 [R1+0x1b10], R20 ;  /* 0x001b101401007387 */ /* 0x0003e80000100a00 */
[----:B0-----:R-:W3:Y:S04]  /*5a630*/  LDL.LU R17, [R1+0x28c0] ;  /* 0x0028c00001117983 */ /* 0x001ee80000300800 */
[----:B------:R-:W2:Y:S01]  /*5a640*/  LDL.LU R16, [R1+0x28c4] ;  /* 0x0028c40001107983 */ /* 0x000ea20000300800 */
[----:B-1----:R-:W-:-:S03]  /*5a650*/  IADD3 R20, P2, PT, R11, R3, RZ ;  /* 0x000000030b147210 */ /* 0x002fc60007f5e0ff */
[----:B------:R0:W-:Y:S04]  /*5a660*/  STL.64 [R1+0x1b00], R18 ;  /* 0x001b001201007387 */ /* 0x0001e80000100a00 */
[----:B------:R1:W-:Y:S01]  /*5a670*/  STL.64 [R1+0x1af8], R14 ;  /* 0x001af80e01007387 */ /* 0x0003e20000100a00 */
[----:B------:R-:W-:Y:S01]  /*5a680*/  IMAD.X R21, R12, 0x1, R4, P2 ;  /* 0x000000010c157824 */ /* 0x000fe200010e0604 */
[C---:B0-----:R-:W-:Y:S02]  /*5a690*/  IADD3 R18, P1, PT, R11.reuse, R5, RZ ;  /* 0x000000050b127210 */ /* 0x041fe40007f3e0ff */
[----:B-1----:R-:W-:-:S03]  /*5a6a0*/  IADD3 R14, P0, PT, R11, R7, RZ ;  /* 0x000000070b0e7210 */ /* 0x002fc60007f1e0ff */
[C---:B------:R-:W-:Y:S02]  /*5a6b0*/  IMAD.X R19, R12.reuse, 0x1, R6, P1 ;  /* 0x000000010c137824 */ /* 0x040fe400008e0606 */
[----:B----4-:R-:W-:Y:S01]  /*5a6c0*/  VIADD R10, R11, UR45 ;  /* 0x0000002d0b0a7c36 */ /* 0x010fe20008000000 */
[----:B------:R0:W-:Y:S01]  /*5a6d0*/  STL.64 [R1+0x1af0], R20 ;  /* 0x001af01401007387 */ /* 0x0001e20000100a00 */
[----:B------:R-:W-:Y:S01]  /*5a6e0*/  IMAD.X R15, R12, 0x1, R8, P0 ;  /* 0x000000010c0f7824 */ /* 0x000fe200000e0608 */
[----:B------:R-:W1:Y:S02]  /*5a6f0*/  LDCU UR45, c[0x0][0x398] ;  /* 0x00007300ff2d77ac */ /* 0x000e640008000800 */
[----:B------:R4:W-:Y:S01]  /*5a700*/  STL.64 [R1+0x1ae8], R18 ;  /* 0x001ae81201007387 */ /* 0x0009e20000100a00 */
[----:B------:R-:W-:-:S03]  /*5a710*/  SHF.R.S32.HI R11, RZ, 0x1f, R10 ;  /* 0x0000001fff0b7819 */ /* 0x000fc6000001140a */
[----:B------:R1:W-:Y:S01]  /*5a720*/  STL.64 [R1+0x1ae0], R14 ;  /* 0x001ae00e01007387 */ /* 0x0003e20000100a00 */
[C---:B0-----:R-:W-:Y:S02]  /*5a730*/  IADD3 R20, P2, PT, R10.reuse, R0, RZ ;  /* 0x000000000a147210 */ /* 0x041fe40007f5e0ff */
[C---:B----4-:R-:W-:Y:S02]  /*5a740*/  IADD3 R18, P1, PT, R10.reuse, R3, RZ ;  /* 0x000000030a127210 */ /* 0x050fe40007f3e0ff */
[----:B-1----:R-:W-:Y:S01]  /*5a750*/  IADD3 R14, P0, PT, R10, R5, RZ ;  /* 0x000000050a0e7210 */ /* 0x002fe20007f1e0ff */
[----:B------:R-:W-:-:S04]  /*5a760*/  IMAD.X R21, R11, 0x1, R2, P2 ;  /* 0x000000010b157824 */ /* 0x000fc800010e0602 */
[C---:B------:R-:W-:Y:S01]  /*5a770*/  IMAD.X R15, R11.reuse, 0x1, R6, P0 ;  /* 0x000000010b0f7824 */ /* 0x040fe200000e0606 */
[C---:B------:R-:W-:Y:S01]  /*5a780*/  IADD3 R12, P0, PT, R10.reuse, R7, RZ ;  /* 0x000000070a0c7210 */ /* 0x040fe20007f1e0ff */
[C---:B------:R-:W-:Y:S01]  /*5a790*/  IMAD.X R19, R11.reuse, 0x1, R4, P1 ;  /* 0x000000010b137824 */ /* 0x040fe200008e0604 */
[----:B------:R-:W-:Y:S01]  /*5a7a0*/  STL.64 [R1+0x1ad8], R20 ;  /* 0x001ad81401007387 */ /* 0x000fe20000100a00 */
[----:B------:R-:W-:Y:S01]  /*5a7b0*/  VIADD R10, R10, UR43 ;  /* 0x0000002b0a0a7c36 */ /* 0x000fe20008000000 */
[----:B------:R-:W0:Y:S01]  /*5a7c0*/  LDCU UR43, c[0x0][0x398] ;  /* 0x00007300ff2b77ac */ /* 0x000e220008000800 */
[----:B------:R-:W-:Y:S01]  /*5a7d0*/  IMAD.X R13, R11, 0x1, R8, P0 ;  /* 0x000000010b0d7824 */ /* 0x000fe200000e0608 */
[----:B------:R-:W-:Y:S02]  /*5a7e0*/  STL.64 [R1+0x1ad0], R18 ;  /* 0x001ad01201007387 */ /* 0x000fe40000100a00 */
[----:B------:R-:W-:Y:S02]  /*5a7f0*/  SHF.R.S32.HI R11, RZ, 0x1f, R10 ;  /* 0x0000001fff0b7819 */ /* 0x000fe4000001140a */
[----:B------:R-:W-:Y:S04]  /*5a800*/  STL.64 [R1+0x1ac8], R14 ;  /* 0x001ac80e01007387 */ /* 0x000fe80000100a00 */
[----:B------:R1:W-:Y:S02]  /*5a810*/  STL.64 [R1+0x1ac0], R12 ;  /* 0x001ac00c01007387 */ /* 0x0003e40000100a00 */
[----:B-1----:R-:W-:-:S05]  /*5a820*/  IADD3 R12, P0, PT, R10, R0, RZ ;  /* 0x000000000a0c7210 */ /* 0x002fca0007f1e0ff */
[----:B------:R-:W-:-:S05]  /*5a830*/  IMAD.X R13, R11, 0x1, R2, P0 ;  /* 0x000000010b0d7824 */ /* 0x000fca00000e0602 */
[----:B------:R1:W-:Y:S02]  /*5a840*/  STL.64 [R1+0x1ab8], R12 ;  /* 0x001ab80c01007387 */ /* 0x0003e40000100a00 */
[----:B-1----:R-:W-:-:S05]  /*5a850*/  IADD3 R12, P0, PT, R10, R3, RZ ;  /* 0x000000030a0c7210 */ /* 0x002fca0007f1e0ff */
[----:B------:R-:W-:-:S05]  /*5a860*/  IMAD.X R13, R11, 0x1, R4, P0 ;  /* 0x000000010b0d7824 */ /* 0x000fca00000e0604 */
[----:B------:R1:W-:Y:S02]  /*5a870*/  STL.64 [R1+0x1ab0], R12 ;  /* 0x001ab00c01007387 */ /* 0x0003e40000100a00 */
[----:B-1----:R-:W-:-:S05]  /*5a880*/  IADD3 R12, P0, PT, R10, R5, RZ ;  /* 0x000000050a0c7210 */ /* 0x002fca0007f1e0ff */
[----:B------:R-:W-:-:S05]  /*5a890*/  IMAD.X R13, R11, 0x1, R6, P0 ;  /* 0x000000010b0d7824 */ /* 0x000fca00000e0606 */
[----:B------:R1:W-:Y:S02]  /*5a8a0*/  STL.64 [R1+0x1aa8], R12 ;  /* 0x001aa80c01007387 */ /* 0x0003e40000100a00 */
[C---:B-1----:R-:W-:Y:S01]  /*5a8b0*/  IADD3 R12, P0, PT, R10.reuse, R7, RZ ;  /* 0x000000070a0c7210 */ /* 0x042fe20007f1e0ff */
[----:B------:R-:W-:Y:S01]  /*5a8c0*/  VIADD R10, R10, UR4 ;  /* 0x000000040a0a7c36 */ /* 0x000fe20008000000 */
[----:B------:R-:W1:Y:S03]  /*5a8d0*/  LDCU UR4, c[0x0][0x3b8] ;  /* 0x00007700ff0477ac */ /* 0x000e660008000800 */
[----:B------:R-:W-:Y:S01]  /*5a8e0*/  IMAD.X R13, R11, 0x1, R8, P0 ;  /* 0x000000010b0d7824 */ /* 0x000fe200000e0608 */
[----:B------:R-:W-:-:S04]  /*5a8f0*/  SHF.R.S32.HI R11, RZ, 0x1f, R10 ;  /* 0x0000001fff0b7819 */ /* 0x000fc8000001140a */
[----:B------:R4:W-:Y:S02]  /*5a900*/  STL.64 [R1+0x1aa0], R12 ;  /* 0x001aa00c01007387 */ /* 0x0009e40000100a00 */
[----:B----4-:R-:W-:-:S05]  /*5a910*/  IADD3 R12, P0, PT, R10, R0, RZ ;  /* 0x000000000a0c7210 */ /* 0x010fca0007f1e0ff */
[----:B------:R-:W-:-:S05]  /*5a920*/  IMAD.X R13, R11, 0x1, R2, P0 ;  /* 0x000000010b0d7824 */ /* 0x000fca00000e0602 */
[----:B------:R4:W-:Y:S02]  /*5a930*/  STL.64 [R1+0x1a98], R12 ;  /* 0x001a980c01007387 */ /* 0x0009e40000100a00 */
[----:B----4-:R-:W-:-:S05]  /*5a940*/  IADD3 R12, P0, PT, R10, R3, RZ ;  /* 0x000000030a0c7210 */ /* 0x010fca0007f1e0ff */
[----:B------:R-:W-:-:S05]  /*5a950*/  IMAD.X R13, R11, 0x1, R4, P0 ;  /* 0x000000010b0d7824 */ /* 0x000fca00000e0604 */
[----:B------:R4:W-:Y:S02]  /*5a960*/  STL.64 [R1+0x1a90], R12 ;  /* 0x001a900c01007387 */ /* 0x0009e40000100a00 */
[----:B----4-:R-:W-:-:S05]  /*5a970*/  IADD3 R12, P0, PT, R10, R5, RZ ;  /* 0x000000050a0c7210 */ /* 0x010fca0007f1e0ff */
[----:B------:R-:W-:-:S05]  /*5a980*/  IMAD.X R13, R11, 0x1, R6, P0 ;  /* 0x000000010b0d7824 */ /* 0x000fca00000e0606 */
[----:B------:R4:W-:Y:S02]  /*5a990*/  STL.64 [R1+0x1a88], R12 ;  /* 0x001a880c01007387 */ /* 0x0009e40000100a00 */
[C---:B----4-:R-:W-:Y:S01]  /*5a9a0*/  IADD3 R12, P0, PT, R10.reuse, R7, RZ ;  /* 0x000000070a0c7210 */ /* 0x050fe20007f1e0ff */
[----:B-1----:R-:W-:Y:S01]  /*5a9b0*/  VIADD R10, R10, UR4 ;  /* 0x000000040a0a7c36 */ /* 0x002fe20008000000 */
        /* <DEDUP_REMOVED lines=246> */
[----:B------:R4:W-:Y:S04]  /*5b920*/  STL.64 [R1+0x1818], R12 ;  /* 0x0018180c01007387 */ /* 0x0009e80000100a00 */
[----:B----4-:R-:W4:Y:S01]  /*5b930*/  LDL.LU R12, [R1+0x28c8] ;  /* 0x0028c800010c7983 */ /* 0x010f220000300800 */
[----:B------:R-:W-:-:S05]  /*5b940*/  IADD3 R14, P0, PT, R10, R3, RZ ;  /* 0x000000030a0e7210 */ /* 0x000fca0007f1e0ff */
[----:B------:R-:W-:-:S05]  /*5b950*/  IMAD.X R15, R11, 0x1, R4, P0 ;  /* 0x000000010b0f7824 */ /* 0x000fca00000e0604 */
[----:B------:R0:W-:Y:S02]  /*5b960*/  STL.64 [R1+0x1810], R14 ;  /* 0x0018100e01007387 */ /* 0x0001e40000100a00 */
[----:B0-----:R-:W-:-:S05]  /*5b970*/  IADD3 R14, P0, PT, R10, R5, RZ ;  /* 0x000000050a0e7210 */ /* 0x001fca0007f1e0ff */
[----:B------:R-:W-:-:S05]  /*5b980*/  IMAD.X R15, R11, 0x1, R6, P0 ;  /* 0x000000010b0f7824 */ /* 0x000fca00000e0606 */
[----:B------:R0:W-:Y:S01]  /*5b990*/  STL.64 [R1+0x1808], R14 ;  /* 0x0018080e01007387 */ /* 0x0001e20000100a00 */
[----:B--2---:R-:W-:Y:S01]  /*5b9a0*/  ISETP.GE.AND P1, PT, R16, UR47, PT ;  /* 0x0000002f10007c0c */ /* 0x004fe2000bf26270 */
[----:B------:R-:W2:Y:S01]  /*5b9b0*/  LDCU UR47, c[0x0][0x398] ;  /* 0x00007300ff2f77ac */ /* 0x000ea20008000800 */
[----:B------:R-:W-:Y:S01]  /*5b9c0*/  IADD3 R16, P0, PT, R10, R7, RZ ;  /* 0x000000070a107210 */ /* 0x000fe20007f1e0ff */
[----:B0-----:R-:W2:Y:S01]  /*5b9d0*/  LDL.LU R14, [R1+0x28cc] ;  /* 0x0028cc00010e7983 */ /* 0x001ea20000300800 */
[----:B---3--:R-:W-:-:S03]  /*5b9e0*/  ISETP.GE.AND P2, PT, R17, UR39, PT ;  /* 0x0000002711007c0c */ /* 0x008fc6000bf46270 */
[----:B------:R-:W-:Y:S01]  /*5b9f0*/  IMAD.X R17, R11, 0x1, R8, P0 ;  /* 0x000000010b117824 */ /* 0x000fe200000e0608 */
[----:B------:R-:W0:Y:S01]  /*5ba00*/  LDCU UR39, c[0x0][0x398] ;  /* 0x00007300ff2777ac */ /* 0x000e220008000800 */
[----:B-1----:R-:W-:-:S03]  /*5ba10*/  VIADD R10, R10, UR4 ;  /* 0x000000040a0a7c36 */ /* 0x002fc60008000000 */
[----:B------:R1:W-:Y:S01]  /*5ba20*/  STL.64 [R1+0x1800], R16 ;  /* 0x0018001001007387 */ /* 0x0003e20000100a00 */
[----:B------:R-:W3:Y:S01]  /*5ba30*/  LDCU UR4, c[0x0][0x3b8] ;  /* 0x00007700ff0477ac */ /* 0x000ee20008000800 */
[----:B------:R-:W-:Y:S02]  /*5ba40*/  SHF.R.S32.HI R11, RZ, 0x1f, R10 ;  /* 0x0000001fff0b7819 */ /* 0x000fe4000001140a */
[----:B-1----:R-:W-:Y:S02]  /*5ba50*/  IADD3 R16, P0, PT, R10, R0, RZ ;  /* 0x000000000a107210 */ /* 0x002fe40007f1e0ff */
[----:B------:R-:W-:-:S03]  /*5ba60*/  @P2 LOP3.LUT R9, R9, 0x1000, RZ, 0xfc, !PT ;  /* 0x0000100009092812 */ /* 0x000fc600078efcff */
[----:B------:R-:W-:Y:S01]  /*5ba70*/  IMAD.X R17, R11, 0x1, R2, P0 ;  /* 0x000000010b117824 */ /* 0x000fe200000e0602 */
[----:B------:R-:W-:-:S04]  /*5ba80*/  LOP3.LUT R9, R9, 0xfffff7ff, RZ, 0xc0, !PT ;  /* 0xfffff7ff09097812 */ /* 0x000fc800078ec0ff */
[----:B------:R1:W-:Y:S01]  /*5ba90*/  STL.64 [R1+0x17f8], R16 ;  /* 0x0017f81001007387 */ /* 0x0003e20000100a00 */
[----:B------:R-:W-:Y:S02]  /*5baa0*/  @P1 LOP3.LUT R9, R9, 0x800, RZ, 0xfc, !PT ;  /* 0x0000080009091812 */ /* 0x000fe400078efcff */
[----:B-1----:R-:W-:-:S05]  /*5bab0*/  IADD3 R16, P0, PT, R10, R3, RZ ;  /* 0x000000030a107210 */ /* 0x002fca0007f1e0ff */
[----:B------:R-:W-:-:S05]  /*5bac0*/  IMAD.X R17, R11, 0x1, R4, P0 ;  /* 0x000000010b117824 */ /* 0x000fca00000e0604 */
[----:B------:R-:W-:Y:S01]  /*5bad0*/  STL.64 [R1+0x17f0], R16 ;  /* 0x0017f01001007387 */ /* 0x000fe20000100a00 */
[----:B----4-:R-:W-:Y:S01]  /*5bae0*/  ISETP.GE.AND P1, PT, R12, UR51, PT ;  /* 0x000000330c007c0c */ /* 0x010fe2000bf26270 */
[----:B------:R-:W1:Y:S01]  /*5baf0*/  LDCU UR51, c[0x0][0x398] ;  /* 0x00007300ff3377ac */ /* 0x000e620008000800 */
[----:B------:R-:W-:-:S05]  /*5bb00*/  IADD3 R12, P0, PT, R10, R5, RZ ;  /* 0x000000050a0c7210 */ /* 0x000fca0007f1e0ff */
[----:B------:R-:W-:-:S05]  /*5bb10*/  IMAD.X R13, R11, 0x1, R6, P0 ;  /* 0x000000010b0d7824 */ /* 0x000fca00000e0606 */
[----:B------:R4:W-:Y:S04]  /*5bb20*/  STL.64 [R1+0x17e8], R12 ;  /* 0x0017e80c01007387 */ /* 0x0009e80000100a00 */
[----:B----4-:R-:W4:Y:S04]  /*5bb30*/  LDL.LU R13, [R1+0x28d0] ;  /* 0x0028d000010d7983 */ /* 0x010f280000300800 */
[----:B------:R-:W3:Y:S01]  /*5bb40*/  LDL.LU R12, [R1+0x28d4] ;  /* 0x0028d400010c7983 */ /* 0x000ee20000300800 */
[----:B------:R-:W-:-:S04]  /*5bb50*/  LOP3.LUT R9, R9, 0xfffffbff, RZ, 0xc0, !PT ;  /* 0xfffffbff09097812 */ /* 0x000fc800078ec0ff */
[----:B------:R-:W-:Y:S02]  /*5bb60*/  @P1 LOP3.LUT R9, R9, 0x400, RZ, 0xfc, !PT ;  /* 0x0000040009091812 */ /* 0x000fe400078efcff */
[----:B--2---:R-:W-:Y:S01]  /*5bb70*/  ISETP.GE.AND P1, PT, R14, UR49, PT ;  /* 0x000000310e007c0c */ /* 0x004fe2000bf26270 */
[----:B------:R-:W2:Y:S01]  /*5bb80*/  LDCU UR49, c[0x0][0x398] ;  /* 0x00007300ff3177ac */ /* 0x000ea20008000800 */
[----:B------:R-:W-:-:S05]  /*5bb90*/  IADD3 R14, P0, PT, R10, R7, RZ ;  /* 0x000000070a0e7210 */ /* 0x000fca0007f1e0ff */
[----:B------:R-:W-:-:S05]  /*5bba0*/  IMAD.X R15, R11, 0x1, R8, P0 ;  /* 0x000000010b0f7824 */ /* 0x000fca00000e0608 */
[----:B------:R0:W-:Y:S04]  /*5bbb0*/  STL.64 [R1+0x17e0], R14 ;  /* 0x0017e00e01007387 */ /* 0x0001e80000100a00 */
[----:B0-----:R-:W2:Y:S01]  /*5bbc0*/  LDL.LU R14, [R1+0x28d8] ;  /* 0x0028d800010e7983 */ /* 0x001ea20000300800 */
[----:B------:R-:W-:Y:S02]  /*5bbd0*/  LOP3.LUT R9, R9, 0xfffffdff, RZ, 0xc0, !PT ;  /* 0xfffffdff09097812 */ /* 0x000fe400078ec0ff */
[----:B----4-:R-:W-:Y:S02]  /*5bbe0*/  ISETP.GE.AND P0, PT, R13, UR53, PT ;  /* 0x000000350d007c0c */ /* 0x010fe4000bf06270 */
[----:B---3--:R-:W-:Y:S01]  /*5bbf0*/  ISETP.GE.AND P2, PT, R12, UR33, PT ;  /* 0x000000210c007c0c */ /* 0x008fe2000bf46270 */
[----:B------:R-:W3:Y:S01]  /*5bc00*/  LDL.LU R13, [R1+0x28dc] ;  /* 0x0028dc00010d7983 */ /* 0x000ee20000300800 */
[----:B------:R-:W-:Y:S01]  /*5bc10*/  @P1 LOP3.LUT R9, R9, 0x200, RZ, 0xfc, !PT ;  /* 0x0000020009091812 */ /* 0x000fe200078efcff */
[----:B------:R-:W-:Y:S01]  /*5bc20*/  VIADD R10, R10, UR4 ;  /* 0x000000040a0a7c36 */ /* 0x000fe20008000000 */
[----:B------:R-:W0:Y:S01]  /*5bc30*/  LDCU UR4, c[0x0][0x3b8] ;  /* 0x00007700ff0477ac */ /* 0x000e220008000800 */
[----:B------:R-:W4:Y:S01]  /*5bc40*/  LDL.LU R12, [R1+0x28e0] ;  /* 0x0028e000010c7983 */ /* 0x000f220000300800 */
[----:B------:R-:W-:-:S02]  /*5bc50*/  LOP3.LUT R9, R9, 0xfffffeff, RZ, 0xc0, !PT ;  /* 0xfffffeff09097812 */ /* 0x000fc400078ec0ff */
[----:B------:R-:W-:Y:S01]  /*5bc60*/  SHF.R.S32.HI R11, RZ, 0x1f, R10 ;  /* 0x0000001fff0b7819 */ /* 0x000fe2000001140a */
[----:B------:R-:W0:Y:S02]  /*5bc70*/  LDCU UR53, c[0x0][0x398] ;  /* 0x00007300ff3577ac */ /* 0x000e240008000800 */
[----:B------:R-:W-:Y:S01]  /*5bc80*/  @P0 LOP3.LUT R9, R9, 0x100, RZ, 0xfc, !PT ;  /* 0x0000010009090812 */ /* 0x000fe200078efcff */
[----:B------:R-:W0:Y:S03]  /*5bc90*/  LDCU UR33, c[0x0][0x398] ;  /* 0x00007300ff2177ac */ /* 0x000e260008000800 */
[----:B------:R-:W-:Y:S02]  /*5bca0*/  LOP3.LUT R9, R9, 0xffffff7f, RZ, 0xc0, !PT ;  /* 0xffffff7f09097812 */ /* 0x000fe400078ec0ff */
[----:B--2---:R-:W-:Y:S01]  /*5bcb0*/  ISETP.GE.AND P1, PT, R14, UR31, PT ;  /* 0x0000001f0e007c0c */ /* 0x004fe2000bf26270 */
[----:B------:R-:W2:Y:S01]  /*5bcc0*/  LDCU UR31, c[0x0][0x398] ;  /* 0x00007300ff1f77ac */ /* 0x000ea20008000800 */
[----:B------:R-:W-:-:S05]  /*5bcd0*/  IADD3 R14, P0, PT, R10, R0, RZ ;  /* 0x000000000a0e7210 */ /* 0x000fca0007f1e0ff */
[----:B------:R-:W-:-:S05]  /*5bce0*/  IMAD.X R15, R11, 0x1, R2, P0 ;  /* 0x000000010b0f7824 */ /* 0x000fca00000e0602 */
[----:B------:R0:W-:Y:S04]  /*5bcf0*/  STL.64 [R1+0x17d0], R14 ;  /* 0x0017d00e01007387 */ /* 0x0001e80000100a00 */
[----:B0-----:R-:W2:Y:S04]  /*5bd00*/  LDL.LU R15, [R1+0x28e4] ;  /* 0x0028e400010f7983 */ /* 0x001ea80000300800 */
[----:B------:R-:W2:Y:S01]  /*5bd10*/  LDL.LU R14, [R1+0x28e8] ;  /* 0x0028e800010e7983 */ /* 0x000ea20000300800 */
[----:B------:R-:W-:-:S04]  /*5bd20*/  @P2 LOP3.LUT R9, R9, 0x80, RZ, 0xfc, !PT ;  /* 0x0000008009092812 */ /* 0x000fc800078efcff */
[----:B------:R-:W-:-:S04]  /*5bd30*/  LOP3.LUT R9, R9, 0xffffffbf, RZ, 0xc0, !PT ;  /* 0xffffffbf09097812 */ /* 0x000fc800078ec0ff */
[----:B------:R-:W-:Y:S02]  /*5bd40*/  @P1 LOP3.LUT R9, R9, 0x40, RZ, 0xfc, !PT ;  /* 0x0000004009091812 */ /* 0x000fe400078efcff */
[----:B---3--:R-:W-:Y:S01]  /*5bd50*/  ISETP.GE.AND P2, PT, R13, UR29, PT ;  /* 0x0000001d0d007c0c */ /* 0x008fe2000bf46270 */
[----:B------:R-:W0:Y:S01]  /*5bd60*/  LDCU UR29, c[0x0][0x398] ;  /* 0x00007300ff1d77ac */ /* 0x000e220008000800 */
[----:B----4-:R-:W-:Y:S01]  /*5bd70*/  ISETP.GE.AND P1, PT, R12, UR27, PT ;  /* 0x0000001b0c007c0c */ /* 0x010fe2000bf26270 */
[----:B------:R-:W3:Y:S01]  /*5bd80*/  LDCU UR27, c[0x0][0x398] ;  /* 0x00007300ff1b77ac */ /* 0x000ee20008000800 */
[----:B------:R-:W4:Y:S04]  /*5bd90*/  LDL.LU R12, [R1+0x124] ;  /* 0x00012400010c7983 */ /* 0x000f280000300800 */
[----:B------:R-:W3:Y:S01]  /*5bda0*/  LDL.LU R13, [R1+0x28ec] ;  /* 0x0028ec00010d7983 */ /* 0x000ee20000300800 */
[----:B------:R-:W-:-:S04]  /*5bdb0*/  LOP3.LUT R9, R9, 0xffffffdf, RZ, 0xc0, !PT ;  /* 0xffffffdf09097812 */ /* 0x000fc800078ec0ff */
[----:B------:R-:W-:Y:S02]  /*5bdc0*/  @P2 LOP3.LUT R9, R9, 0x20, RZ, 0xfc, !PT ;  /* 0x0000002009092812 */ /* 0x000fe400078efcff */
[----:B------:R-:W-:Y:S02]  /*5bdd0*/  IADD3 R16, P0, PT, R10, R3, RZ ;  /* 0x000000030a107210 */ /* 0x000fe40007f1e0ff */
[----:B------:R-:W-:-:S03]  /*5bde0*/  LOP3.LUT R9, R9, 0xffffffef, RZ, 0xc0, !PT ;  /* 0xffffffef09097812 */ /* 0x000fc600078ec0ff */
[----:B------:R-:W-:Y:S01]  /*5bdf0*/  IMAD.X R17, R11, 0x1, R4, P0 ;  /* 0x000000010b117824 */ /* 0x000fe200000e0604 */
[----:B------:R-:W-:-:S04]  /*5be00*/  @P1 LOP3.LUT R9, R9, 0x10, RZ, 0xfc, !PT ;  /* 0x0000001009091812 */ /* 0x000fc800078efcff */
[----:B------:R-:W-:Y:S01]  /*5be10*/  STL.64 [R1+0x17c8], R16 ;  /* 0x0017c81001007387 */ /* 0x000fe20000100a00 */
[----:B------:R-:W-:Y:S02]  /*5be20*/  LOP3.LUT R9, R9, 0xfffffff7, RZ, 0xc0, !PT ;  /* 0xfffffff709097812 */ /* 0x000fe400078ec0ff */
[----:B--2---:R-:W-:Y:S01]  /*5be30*/  ISETP.GE.AND P1, PT, R14, UR19, PT ;  /* 0x000000130e007c0c */ /* 0x004fe2000bf26270 */
[----:B------:R-:W2:Y:S01]  /*5be40*/  LDCU UR19, c[0x0][0x398] ;  /* 0x00007300ff1377ac */ /* 0x000ea20008000800 */
[----:B------:R-:W-:Y:S02]  /*5be50*/  IADD3 R14, P0, PT, R10, R5, RZ ;  /* 0x000000050a0e7210 */ /* 0x000fe40007f1e0ff */
[----:B------:R-:W-:Y:S01]  /*5be60*/  ISETP.GE.AND P2, PT, R15, UR25, PT ;  /* 0x000000190f007c0c */ /* 0x000fe2000bf46270 */
[----:B------:R-:W0:Y:S02]  /*5be70*/  LDCU UR25, c[0x0][0x398] ;  /* 0x00007300ff1977ac */ /* 0x000e240008000800 */
[----:B------:R-:W-:-:S05]  /*5be80*/  IMAD.X R15, R11, 0x1, R6, P0 ;  /* 0x000000010b0f7824 */ /* 0x000fca00000e0606 */
[----:B------:R0:W-:Y:S05]  /*5be90*/  STL.64 [R1+0x17c0], R14 ;  /* 0x0017c00e01007387 */ /* 0x0001ea0000100a00 */
[----:B------:R-:W-:Y:S01]  /*5bea0*/  @P2 LOP3.LUT R9, R9, 0x8, RZ, 0xfc, !PT ;  /* 0x0000000809092812 */ /* 0x000fe200078efcff */
[----:B0-----:R-:W2:Y:S03]  /*5beb0*/  LDL.LU R15, [R1+0x28f0] ;  /* 0x0028f000010f7983 */ /* 0x001ea60000300800 */
[----:B------:R-:W-:Y:S01]  /*5bec0*/  LOP3.LUT R9, R9, 0xfffffffb, RZ, 0xc0, !PT ;  /* 0xfffffffb09097812 */ /* 0x000fe200078ec0ff */
[----:B------:R-:W2:Y:S03]  /*5bed0*/  LDL.LU R14, [R1+0x28f4] ;  /* 0x0028f400010e7983 */ /* 0x000ea60000300800 */
[----:B------:R-:W-:-:S02]  /*5bee0*/  @P1 LOP3.LUT R9, R9, 0x4, RZ, 0xfc, !PT ;  /* 0x0000000409091812 */ /* 0x000fc400078efcff */
[----:B---3--:R-:W-:Y:S01]  /*5bef0*/  ISETP.GE.AND P1, PT, R13, UR17, PT ;  /* 0x000000110d007c0c */ /* 0x008fe2000bf26270 */
[----:B------:R-:W0:Y:S01]  /*5bf00*/  LDCU UR17, c[0x0][0x398] ;  /* 0x00007300ff1177ac */ /* 0x000e220008000800 */
[----:B------:R-:W3:Y:S01]  /*5bf10*/  LDL.LU R13, [R1+0x28f8] ;  /* 0x0028f800010d7983 */ /* 0x000ee20000300800 */
[----:B------:R-:W-:Y:S02]  /*5bf20*/  IADD3 R16, P0, PT, R10, R7, RZ ;  /* 0x000000070a107210 */ /* 0x000fe40007f1e0ff */
[----:B------:R-:W-:-:S03]  /*5bf30*/  LOP3.LUT R9, R9, 0xfffffffd, RZ, 0xc0, !PT ;  /* 0xfffffffd09097812 */ /* 0x000fc600078ec0ff */
[----:B------:R-:W-:-:S05]  /*5bf40*/  IMAD.X R17, R11, 0x1, R8, P0 ;  /* 0x000000010b117824 */ /* 0x000fca00000e0608 */
[----:B------:R-:W-:Y:S01]  /*5bf50*/  @P1 LOP3.LUT R9, R9, 0x2, RZ, 0xfc, !PT ;  /* 0x0000000209091812 */ /* 0x000fe200078efcff */
[----:B------:R0:W-:Y:S01]  /*5bf60*/  STL.64 [R1+0x17b8], R16 ;  /* 0x0017b81001007387 */ /* 0x0001e20000100a00 */
[----:B------:R-:W-:Y:S01]  /*5bf70*/  VIADD R10, R10, UR4 ;  /* 0x000000040a0a7c36 */ /* 0x000fe20008000000 */
[----:B----4-:R-:W-:Y:S01]  /*5bf80*/  LOP3.LUT R12, R12, 0xfffffbff, RZ, 0xc0, !PT ;  /* 0xfffffbff0c0c7812 */ /* 0x010fe200078ec0ff */
[----:B------:R-:W4:Y:S01]  /*5bf90*/  LDCU.64 UR4, c[0x0][0x398] ;  /* 0x00007300ff0477ac */ /* 0x000f220008000a00 */
[----:B------:R-:W-:Y:S02]  /*5bfa0*/  LOP3.LUT R9, R9, 0xfffffffe, RZ, 0xc0, !PT ;  /* 0xfffffffe09097812 */ /* 0x000fe400078ec0ff */
[----:B------:R-:W-:Y:S02]  /*5bfb0*/  SHF.R.S32.HI R11, RZ, 0x1f, R10 ;  /* 0x0000001fff0b7819 */ /* 0x000fe4000001140a */
[----:B0-----:R-:W-:-:S05]  /*5bfc0*/  IADD3 R16, P2, PT, R10, R0, RZ ;  /* 0x000000000a107210 */ /* 0x001fca0007f5e0ff */
[----:B------:R-:W-:Y:S01]  /*5bfd0*/  IMAD.X R17, R11, 0x1, R2, P2 ;  /* 0x000000010b117824 */ /* 0x000fe200010e0602 */
[----:B--2---:R-:W-:Y:S01]  /*5bfe0*/  ISETP.GE.AND P1, PT, R15, UR15, PT ;  /* 0x0000000f0f007c0c */ /* 0x004fe2000bf26270 */
[----:B------:R-:W0:Y:S01]  /*5bff0*/  LDCU UR15, c[0x0][0x398] ;  /* 0x00007300ff0f77ac */ /* 0x000e220008000800 */
[----:B------:R-:W2:Y:S01]  /*5c000*/  LDL.LU R15, [R1+0x28fc] ;  /* 0x0028fc00010f7983 */ /* 0x000ea20000300800 */
[----:B------:R-:W-:Y:S01]  /*5c010*/  ISETP.GE.AND P0, PT, R14, UR13, PT ;  /* 0x0000000d0e007c0c */ /* 0x000fe2000bf06270 */
[----:B------:R-:W0:Y:S02]  /*5c020*/  LDCU UR13, c[0x0][0x398] ;  /* 0x00007300ff0d77ac */ /* 0x000e240008000800 */
[----:B------:R-:W4:Y:S04]  /*5c030*/  LDL.LU R14, [R1+0x2900] ;  /* 0x00290000010e7983 */ /* 0x000f280000300800 */
[----:B------:R-:W-:Y:S03]  /*5c040*/  STL [R1+0x2b60], R0 ;  /* 0x002b600001007387 */ /* 0x000fe60000100800 */
[----:B------:R-:W-:-:S02]  /*5c050*/  @P1 LOP3.LUT R9, R9, 0x1, RZ, 0xfc, !PT ;  /* 0x0000000109091812 */ /* 0x000fc400078efcff */
[----:B---3--:R-:W-:Y:S01]  /*5c060*/  ISETP.GE.AND P1, PT, R13, UR11, PT ;  /* 0x0000000b0d007c0c */ /* 0x008fe2000bf26270 */
[----:B------:R-:W3:Y:S01]  /*5c070*/  LDCU UR11, c[0x0][0x398] ;  /* 0x00007300ff0b77ac */ /* 0x000ee20008000800 */
[----:B------:R-:W3:Y:S04]  /*5c080*/  LDL.LU R13, [R1+0x2904] ;  /* 0x00290400010d7983 */ /* 0x000ee80000300800 */
[----:B------:R-:W-:Y:S04]  /*5c090*/  STL.64 [R1+0x17a8], R16 ;  /* 0x0017a81001007387 */ /* 0x000fe80000100a00 */
[----:B------:R0:W-:Y:S04]  /*5c0a0*/  STL [R1+0x2b64], R2 ;  /* 0x002b640201007387 */ /* 0x0001e80000100800 */
[----:B0-----:R-:W3:Y:S04]  /*5c0b0*/  LDL.LU R2, [R1+0x2908] ;  /* 0x0029080001027983 */ /* 0x001ee80000300800 */
[----:B------:R0:W-:Y:S04]  /*5c0c0*/  STL [R1+0x2b68], R3 ;  /* 0x002b680301007387 */ /* 0x0001e80000100800 */
[----:B------:R-:W3:Y:S01]  /*5c0d0*/  LDL.LU R0, [R1+0x290c] ;  /* 0x00290c0001007983 */ /* 0x000ee20000300800 */
[----:B------:R-:W-:-:S04]  /*5c0e0*/  @P0 LOP3.LUT R12, R12, 0x400, RZ, 0xfc, !PT ;  /* 0x000004000c0c0812 */ /* 0x000fc800078efcff */
[----:B------:R-:W-:-:S04]  /*5c0f0*/  LOP3.LUT R12, R12, 0xfffffdff, RZ, 0xc0, !PT ;  /* 0xfffffdff0c0c7812 */ /* 0x000fc800078ec0ff */
[----:B------:R-:W-:-:S04]  /*5c100*/  @P1 LOP3.LUT R12, R12, 0x200, RZ, 0xfc, !PT ;  /* 0x000002000c0c1812 */ /* 0x000fc800078efcff */
[----:B------:R-:W-:Y:S01]  /*5c110*/  LOP3.LUT R12, R12, 0xfffff7ff, RZ, 0xc0, !PT ;  /* 0xfffff7ff0c0c7812 */ /* 0x000fe200078ec0ff */
[----:B------:R-:W-:Y:S01]  /*5c120*/  STL [R1+0x2b6c], R4 ;  /* 0x002b6c0401007387 */ /* 0x000fe20000100800 */
[----:B--2---:R-:W-:Y:S01]  /*5c130*/  ISETP.GE.AND P2, PT, R15, UR9, PT ;  /* 0x000000090f007c0c */ /* 0x004fe2000bf46270 */
[----:B------:R-:W2:Y:S01]  /*5c140*/  LDCU UR9, c[0x0][0x398] ;  /* 0x00007300ff0977ac */ /* 0x000ea20008000800 */
[----:B----4-:R-:W-:Y:S01]  /*5c150*/  ISETP.GE.AND P3, PT, R14, UR7, PT ;  /* 0x000000070e007c0c */ /* 0x010fe2000bf66270 */
[----:B------:R-:W4:Y:S01]  /*5c160*/  LDCU UR7, c[0x0][0x398] ;  /* 0x00007300ff0777ac */ /* 0x000f220008000800 */
[----:B------:R-:W-:-:S05]  /*5c170*/  IADD3 R14, P4, PT, R10, R3, RZ ;  /* 0x000000030a0e7210 */ /* 0x000fca0007f9e0ff */
[----:B------:R-:W-:-:S04]  /*5c180*/  IMAD.X R15, R11, 0x1, R4, P4 ;  /* 0x000000010b0f7824 */ /* 0x000fc800020e0604 */
[----:B------:R-:W-:-:S04]  /*5c190*/  @P2 LOP3.LUT R12, R12, 0x800, RZ, 0xfc, !PT ;  /* 0x000008000c0c2812 */ /* 0x000fc800078efcff */
[----:B------:R-:W-:-:S04]  /*5c1a0*/  LOP3.LUT R12, R12, 0xffffefff, RZ, 0xc0, !PT ;  /* 0xffffefff0c0c7812 */ /* 0x000fc800078ec0ff */
[----:B------:R-:W-:-:S04]  /*5c1b0*/  @P3 LOP3.LUT R12, R12, 0x1000, RZ, 0xfc, !PT ;  /* 0x000010000c0c3812 */ /* 0x000fc800078efcff */
[----:B------:R-:W-:Y:S01]  /*5c1c0*/  LOP3.LUT R12, R12, 0xffffdfff, RZ, 0xc0, !PT ;  /* 0xffffdfff0c0c7812 */ /* 0x000fe200078ec0ff */
[----:B------:R-:W-:Y:S04]  /*5c1d0*/  STL.64 [R1+0x17a0], R14 ;  /* 0x0017a00e01007387 */ /* 0x000fe80000100a00 */
[----:B------:R-:W-:Y:S01]  /*5c1e0*/  STL [R1+0x2b70], R5 ;  /* 0x002b700501007387 */ /* 0x000fe20000100800 */
[----:B---3--:R-:W-:Y:S01]  /*5c1f0*/  ISETP.GE.AND P4, PT, R13, UR5, PT ;  /* 0x000000050d007c0c */ /* 0x008fe2000bf86270 */
[----:B------:R-:W3:-:S12]  /*5c200*/  LDCU UR5, c[0x0][0x398] ;  /* 0x00007300ff0577ac */ /* 0x000ed80008000800 */
[----:B------:R-:W-:Y:S02]  /*5c210*/  @P4 LOP3.LUT R12, R12, 0x2000, RZ, 0xfc, !PT ;  /* 0x000020000c0c4812 */ /* 0x000fe400078efcff */
[----:B------:R-:W-:Y:S01]  /*5c220*/  ISETP.GE.AND P5, PT, R2, UR23, PT ;  /* 0x0000001702007c0c */ /* 0x000fe2000bfa6270 */
[----:B------:R-:W1:Y:S01]  /*5c230*/  LDCU UR23, c[0x0][0x398] ;  /* 0x00007300ff1777ac */ /* 0x000e620008000800 */
[----:B------:R-:W-:Y:S02]  /*5c240*/  LOP3.LUT R12, R12, 0xffffbfff, RZ, 0xc0, !PT ;  /* 0xffffbfff0c0c7812 */ /* 0x000fe400078ec0ff */
[----:B------:R-:W-:-:S05]  /*5c250*/  IADD3 R2, P6, PT, R10, R5, RZ ;  /* 0x000000050a027210 */ /* 0x000fca0007fde0ff */
[----:B0-----:R-:W-:-:S04]  /*5c260*/  IMAD.X R3, R11, 0x1, R6, P6 ;  /* 0x000000010b037824 */ /* 0x001fc800030e0606 */
[----:B------:R-:W-:-:S05]  /*5c270*/  @P5 LOP3.LUT R12, R12, 0x4000, RZ, 0xfc, !PT ;  /* 0x000040000c0c5812 */ /* 0x000fca00078efcff */
[----:B------:R-:W-:Y:S04]  /*5c280*/  STL [R1+0x124], R12 ;  /* 0x0001240c01007387 */ /* 0x000fe80000100800 */
[----:B------:R-:W-:Y:S04]  /*5c290*/  STL [R1+0x2b74], R6 ;  /* 0x002b740601007387 */ /* 0x000fe80000100800 */
[----:B------:R0:W-:Y:S02]  /*5c2a0*/  STL.64 [R1+0x1798], R2 ;  /* 0x0017980201007387 */ /* 0x0001e40000100a00 */
[----:B0-----:R-:W-:-:S02]  /*5c2b0*/  IADD3 R2, P0, PT, R10, R7, RZ ;  /* 0x000000070a027210 */ /* 0x001fc40007f1e0ff */
[----:B------:R-:W-:Y:S03]  /*5c2c0*/  STL [R1+0x2b78], R7 ;  /* 0x002b780701007387 */ /* 0x000fe60000100800 */
[----:B------:R-:W-:Y:S01]  /*5c2d0*/  IMAD.X R3, R11, 0x1, R8, P0 ;  /* 0x000000010b037824 */ /* 0x000fe200000e0608 */
[----:B------:R-:W-:Y:S01]  /*5c2e0*/  ISETP.GE.AND P6, PT, R0, UR21, PT ;  /* 0x0000001500007c0c */ /* 0x000fe2000bfc6270 */
[----:B------:R-:W0:Y:S03]  /*5c2f0*/  LDCU UR21, c[0x0][0x398] ;  /* 0x00007300ff1577ac */ /* 0x000e260008000800 */
[----:B------:R0:W-:Y:S04]  /*5c300*/  STL.64 [R1+0x1790], R2 ;  /* 0x0017900201007387 */ /* 0x0001e80000100a00 */
[----:B------:R-:W2:Y:S04]  /*5c310*/  LDL.LU R4, [R1+0x10c] ;  /* 0x00010c0001047983 */ /* 0x000ea80000300800 */
[----:B------:R-:W3:Y:S04]  /*5c320*/  LDL.LU R6, [R1+0x108] ;  /* 0x0001080001067983 */ /* 0x000ee80000300800 */
[----:B------:R-:W-:Y:S04]  /*5c330*/  STL [R1+0x2b7c], R8 ;  /* 0x002b7c0801007387 */ /* 0x000fe80000100800 */
[----:B------:R-:W3:Y:S04]  /*5c340*/  LDL R0, [R1+0x1134] ;  /* 0x0011340001007983 */ /* 0x000ee80000100800 */
[----:B------:R-:W4:Y:S04]  /*5c350*/  LDL R5, [R1+0x1138] ;  /* 0x0011380001057983 */ /* 0x000f280000100800 */
[----:B0-----:R-:W4:Y:S04]  /*5c360*/  LDL R2, [R1+0x1130] ;  /* 0x0011300001027983 */ /* 0x001f280000100800 */
[----:B------:R-:W4:Y:S01]  /*5c370*/  LDL R3, [R1+0x113c] ;  /* 0x00113c0001037983 */ /* 0x000f220000100800 */
[----:B------:R-:W-:-:S02]  /*5c380*/  LOP3.LUT P2, RZ, R9, 0x10000, RZ, 0xc0, !PT ;  /* 0x0001000009ff7812 */ /* 0x000fc4000784c0ff */
[C---:B------:R-:W-:Y:S02]  /*5c390*/  LOP3.LUT P0, RZ, R9.reuse, 0x8000, RZ, 0xc0, !PT ;  /* 0x0000800009ff7812 */ /* 0x040fe4000780c0ff */
[C---:B------:R-:W-:Y:S02]  /*5c3a0*/  LOP3.LUT P4, RZ, R9.reuse, 0x4000, RZ, 0xc0, !PT ;  /* 0x0000400009ff7812 */ /* 0x040fe4000788c0ff */
[C---:B------:R-:W-:Y:S02]  /*5c3b0*/  LOP3.LUT P1, RZ, R9.reuse, 0x2000, RZ, 0xc0, !PT ;  /* 0x0000200009ff7812 */ /* 0x040fe4000782c0ff */
[----:B------:R-:W-:Y:S02]  /*5c3c0*/  LOP3.LUT P3, RZ, R9, 0x1000, RZ, 0xc0, !PT ;  /* 0x0000100009ff7812 */ /* 0x000fe4000786c0ff */
[----:B--2---:R-:W-:Y:S02]  /*5c3d0*/  LOP3.LUT R4, R4, 0xfffffeff, RZ, 0xc0, !PT ;  /* 0xfffffeff04047812 */ /* 0x004fe400078ec0ff */
[----:B---3--:R-:W-:Y:S01]  /*5c3e0*/  ISETP.LT.AND P5, PT, R0, UR40, !P2 ;  /* 0x0000002800007c0c */ /* 0x008fe2000d7a1270 */
[----:B------:R-:W0:-:S12]  /*5c3f0*/  LDCU UR40, c[0x0][0x398] ;  /* 0x00007300ff2877ac */ /* 0x000e180008000800 */
[----:B------:R-:W-:Y:S02]  /*5c400*/  @P5 LOP3.LUT R4, R4, 0x100, RZ, 0xfc, !PT ;  /* 0x0000010004045812 */ /* 0x000fe400078efcff */
[----:B----4-:R-:W-:Y:S01]  /*5c410*/  ISETP.LT.AND P5, PT, R5, UR36, !P2 ;  /* 0x0000002405007c0c */ /* 0x010fe2000d7a1270 */
[----:B------:R-:W2:Y:S01]  /*5c420*/  LDCU UR36, c[0x0][0x398] ;  /* 0x00007300ff2477ac */ /* 0x000ea20008000800 */
[----:B------:R-:W-:-:S11]  /*5c430*/  LOP3.LUT R4, R4, 0xffffff7f, RZ, 0xc0, !PT ;  /* 0xffffff7f04047812 */ /* 0x000fd600078ec0ff */
[----:B------:R-:W-:Y:S02]  /*5c440*/  @P5 LOP3.LUT R4, R4, 0x80, RZ, 0xfc, !PT ;  /* 0x0000008004045812 */ /* 0x000fe400078efcff */
[----:B------:R-:W-:Y:S01]  /*5c450*/  ISETP.LT.AND P5, PT, R2, UR38, !P2 ;  /* 0x0000002602007c0c */ /* 0x000fe2000d7a1270 */
[----:B------:R-:W3:Y:S01]  /*5c460*/  LDCU UR38, c[0x0][0x398] ;  /* 0x00007300ff2677ac */ /* 0x000ee20008000800 */
[----:B------:R-:W-:-:S11]  /*5c470*/  LOP3.LUT R4, R4, 0xffffffbf, RZ, 0xc0, !PT ;  /* 0xffffffbf04047812 */ /* 0x000fd600078ec0ff */
[----:B------:R-:W-:Y:S02]  /*5c480*/  @P5 LOP3.LUT R4, R4, 0x40, RZ, 0xfc, !PT ;  /* 0x0000004004045812 */ /* 0x000fe400078efcff */
[----:B------:R-:W-:Y:S01]  /*5c490*/  ISETP.LT.AND P5, PT, R3, UR5, !P2 ;  /* 0x0000000503007c0c */ /* 0x000fe2000d7a1270 */
[----:B------:R-:W4:Y:S01]  /*5c4a0*/  LDCU UR5, c[0x0][0x398] ;  /* 0x00007300ff0577ac */ /* 0x000f220008000800 */
[----:B------:R-:W-:Y:S02]  /*5c4b0*/  ISETP.LT.AND P2, PT, R2, UR46, !P0 ;  /* 0x0000002e02007c0c */ /* 0x000fe4000c741270 */
[----:B------:R-:W-:Y:S01]  /*5c4c0*/  LOP3.LUT R4, R4, 0xffffffdf, RZ, 0xc0, !PT ;  /* 0xffffffdf04047812 */ /* 0x000fe200078ec0ff */
[----:B------:R-:W0:Y:S08]  /*5c4d0*/  LDCU UR46, c[0x0][0x398] ;  /* 0x00007300ff2e77ac */ /* 0x000e300008000800 */
[----:B------:R-:W-:-:S02]  /*5c4e0*/  @P5 LOP3.LUT R4, R4, 0x20, RZ, 0xfc, !PT ;  /* 0x0000002004045812 */ /* 0x000fc400078efcff */
[----:B------:R-:W-:Y:S01]  /*5c4f0*/  ISETP.LT.AND P5, PT, R0, UR39, !P0 ;  /* 0x0000002700007c0c */ /* 0x000fe2000c7a1270 */
[----:B------:R-:W0:Y:S01]  /*5c500*/  LDCU UR39, c[0x0][0x398] ;  /* 0x00007300ff2777ac */ /* 0x000e220008000800 */
[----:B------:R-:W-:-:S04]  /*5c510*/  LOP3.LUT R4, R4, 0xfffffffb, RZ, 0xc0, !PT ;  /* 0xfffffffb04047812 */ /* 0x000fc800078ec0ff */
[----:B------:R-:W-:-:S04]  /*5c520*/  @P2 LOP3.LUT R4, R4, 0x4, RZ, 0xfc, !PT ;  /* 0x0000000404042812 */ /* 0x000fc800078efcff */
[----:B------:R-:W-:-:S04]  /*5c530*/  LOP3.LUT R4, R4, 0xffffffef, RZ, 0xc0, !PT ;  /* 0xffffffef04047812 */ /* 0x000fc800078ec0ff */
[----:B------:R-:W-:Y:S02]  /*5c540*/  @P5 LOP3.LUT R4, R4, 0x10, RZ, 0xfc, !PT ;  /* 0x0000001004045812 */ /* 0x000fe400078efcff */
[----:B------:R-:W-:Y:S01]  /*5c550*/  ISETP.LT.AND P5, PT, R5, UR64, !P0 ;  /* 0x0000004005007c0c */ /* 0x000fe2000c7a1270 */
[----:B------:R-:W0:Y:S01]  /*5c560*/  LDCU UR64, c[0x0][0x398] ;  /* 0x00007300ff4077ac */ /* 0x000e220008000800 */
[----:B------:R-:W-:Y:S02]  /*5c570*/  ISETP.LT.AND P0, PT, R3, UR77, !P0 ;  /* 0x0000004d03007c0c */ /* 0x000fe4000c701270 */
[----:B------:R-:W-:Y:S01]  /*5c580*/  LOP3.LUT R4, R4, 0xfffffff7, RZ, 0xc0, !PT ;  /* 0xfffffff704047812 */ /* 0x000fe200078ec0ff */
[----:B------:R-:W0:Y:S08]  /*5c590*/  LDCU UR77, c[0x0][0x398] ;  /* 0x00007300ff4d77ac */ /* 0x000e300008000800 */
[----:B------:R-:W-:-:S04]  /*5c5a0*/  @P5 LOP3.LUT R4, R4, 0x8, RZ, 0xfc, !PT ;  /* 0x0000000804045812 */ /* 0x000fc800078efcff */
[----:B------:R-:W-:-:S04]  /*5c5b0*/  LOP3.LUT R4, R4, 0xfffffffd, RZ, 0xc0, !PT ;  /* 0xfffffffd04047812 */ /* 0x000fc800078ec0ff */
[----:B------:R-:W-:Y:S02]  /*5c5c0*/  @P0 LOP3.LUT R4, R4, 0x2, RZ, 0xfc, !PT ;  /* 0x0000000204040812 */ /* 0x000fe400078efcff */
[----:B------:R-:W-:Y:S01]  /*5c5d0*/  ISETP.LT.AND P0, PT, R2, UR50, !P4 ;  /* 0x0000003202007c0c */ /* 0x000fe2000e701270 */
[----:B------:R-:W0:Y:S01]  /*5c5e0*/  LDCU UR50, c[0x0][0x398] ;  /* 0x00007300ff3277ac */ /* 0x000e220008000800 */
[----:B------:R-:W-:-:S11]  /*5c5f0*/  LOP3.LUT R6, R6, 0xbfffffff, RZ, 0xc0, !PT ;  /* 0xbfffffff06067812 */ /* 0x000fd600078ec0ff */
[----:B------:R-:W-:Y:S02]  /*5c600*/  @P0 LOP3.LUT R6, R6, 0x40000000, RZ, 0xfc, !PT ;  /* 0x4000000006060812 */ /* 0x000fe400078efcff */
[----:B------:R-:W-:Y:S01]  /*5c610*/  ISETP.LT.AND P0, PT, R0, UR63, !P4 ;  /* 0x0000003f00007c0c */ /* 0x000fe2000e701270 */
[----:B------:R-:W0:Y:S01]  /*5c620*/  LDCU UR63, c[0x0][0x398] ;  /* 0x00007300ff3f77ac */ /* 0x000e220008000800 */
[----:B------:R-:W-:-:S11]  /*5c630*/  LOP3.LUT R4, R4, 0xfffffffe, RZ, 0xc0, !PT ;  /* 0xfffffffe04047812 */ /* 0x000fd600078ec0ff */
[----:B------:R-:W-:Y:S02]  /*5c640*/  @P0 LOP3.LUT R4, R4, 0x1, RZ, 0xfc, !PT ;  /* 0x0000000104040812 */ /* 0x000fe400078efcff */
[----:B-1----:R-:W-:Y:S01]  /*5c650*/  ISETP.LT.AND P0, PT, R5, UR51, !P4 ;  /* 0x0000003305007c0c */ /* 0x002fe2000e701270 */
[----:B------:R-:W1:Y:S01]  /*5c660*/  LDCU UR51, c[0x0][0x398] ;  /* 0x00007300ff3377ac */ /* 0x000e620008000800 */
[----:B------:R-:W-:Y:S02]  /*5c670*/  ISETP.LT.AND P4, PT, R3, UR76, !P4 ;  /* 0x0000004c03007c0c */ /* 0x000fe4000e781270 */
[----:B------:R-:W-:Y:S01]  /*5c680*/  LOP3.LUT R6, R6, 0x7fffffff, RZ, 0xc0, !PT ;  /* 0x7fffffff06067812 */ /* 0x000fe200078ec0ff */
[----:B------:R0:W-:Y:S01]  /*5c690*/  STL [R1+0x10c], R4 ;  /* 0x00010c0401007387 */ /* 0x0001e20000100800 */
[----:B------:R-:W-:Y:S01]  /*5c6a0*/  LOP3.LUT P2, RZ, R9, 0x800, RZ, 0xc0, !PT ;  /* 0x0000080009ff7812 */ /* 0x000fe2000784c0ff */
[----:B------:R-:W1:Y:S06]  /*5c6b0*/  LDCU UR76, c[0x0][0x398] ;  /* 0x00007300ff4c77ac */ /* 0x000e6c0008000800 */
[----:B------:R-:W-:Y:S01]  /*5c6c0*/  @P0 LOP3.LUT R6, R6, 0x80000000, RZ, 0xfc, !PT ;  /* 0x8000000006060812 */ /* 0x000fe200078efcff */
[----:B0-----:R-:W2:Y:S03]  /*5c6d0*/  LDL.LU R4, [R1+0x104] ;  /* 0x0001040001047983 */ /* 0x001ea60000300800 */
        /* <DEDUP_REMOVED lines=48> */
[----:B------:R-:W-:Y:S02]  /*5c9e0*/  LOP3.LUT R6, R6, 0xfffdffff, RZ, 0xc0, !PT ;  /* 0xfffdffff06067812 */ /* 0x000fe400078ec0ff */
[----:B------:R-:W-:-:S09]  /*5c9f0*/  LOP3.LUT P0, RZ, R9, 0x400, RZ, 0xc0, !PT ;  /* 0x0000040009ff7812 */ /* 0x000fd2000780c0ff */
        /* <DEDUP_REMOVED lines=45> */
[----:B------:R-:W-:Y:S02]  /*5ccd0*/  ISETP.LT.AND P3, PT, R3, UR53, !P3 ;  /* 0x0000003503007c0c */ /* 0x000fe4000df61270 */
[----:B------:R-:W-:Y:S01]  /*5cce0*/  LOP3.LUT R6, R6, 0xffffff7f, RZ, 0xc0, !PT ;  /* 0xffffff7f06067812 */ /* 0x000fe200078ec0ff */
[----:B------:R-:W0:Y:S01]  /*5ccf0*/  LDCU UR53, c[0x0][0x398] ;  /* 0x00007300ff3577ac */ /* 0x000e220008000800 */
[----:B------:R-:W-:-:S07]  /*5cd00*/  LOP3.LUT P2, RZ, R9, 0x80, RZ, 0xc0, !PT ;  /* 0x0000008009ff7812 */ /* 0x000fce000784c0ff */
        /* <DEDUP_REMOVED lines=22> */
[----:B--2---:R-:W-:-:S11]  /*5ce70*/  LOP3.LUT R4, R4, 0xbfffffff, RZ, 0xc0, !PT ;  /* 0xbfffffff04047812 */ /* 0x004fd600078ec0ff */
[----:B------:R-:W-:Y:S02]  /*5ce80*/  @P2 LOP3.LUT R4, R4, 0x40000000, RZ, 0xfc, !PT ;  /* 0x4000000004042812 */ /* 0x000fe400078efcff */
[----:B------:R-:W-:Y:S01]  /*5ce90*/  ISETP.LT.AND P2, PT, R0, UR71, !P0 ;  /* 0x0000004700007c0c */ /* 0x000fe2000c741270 */
[----:B------:R-:W2:Y:S01]  /*5cea0*/  LDCU UR71, c[0x0][0x398] ;  /* 0x00007300ff4777ac */ /* 0x000ea20008000800 */
[----:B------:R-:W-:-:S11]  /*5ceb0*/  LOP3.LUT R6, R6, 0xfffffffe, RZ, 0xc0, !PT ;  /* 0xfffffffe06067812 */ /* 0x000fd600078ec0ff */
[----:B------:R-:W-:Y:S02]  /*5cec0*/  @P2 LOP3.LUT R6, R6, 0x1, RZ, 0xfc, !PT ;  /* 0x0000000106062812 */ /* 0x000fe400078efcff */
[----:B------:R-:W-:Y:S01]  /*5ced0*/  ISETP.LT.AND P2, PT, R5, UR70, !P0 ;  /* 0x0000004605007c0c */ /* 0x000fe2000c741270 */
[----:B------:R-:W0:Y:S01]  /*5cee0*/  LDCU UR70, c[0x0][0x398] ;  /* 0x00007300ff4677ac */ /* 0x000e220008000800 */
[----:B------:R-:W-:Y:S02]  /*5cef0*/  ISETP.LT.AND P0, PT, R3, UR29, !P0 ;  /* 0x0000001d03007c0c */ /* 0x000fe4000c701270 */
[----:B------:R-:W-:Y:S02]  /*5cf00*/  LOP3.LUT R4, R4, 0x7fffffff, RZ, 0xc0, !PT ;  /* 0x7fffffff04047812 */ /* 0x000fe400078ec0ff */
[C---:B------:R-:W-:Y:S02]  /*5cf10*/  LOP3.LUT P1, RZ, R9.reuse, 0x20, RZ, 0xc0, !PT ;  /* 0x0000002009ff7812 */ /* 0x040fe4000782c0ff */
[C---:B------:R-:W-:Y:S01]  /*5cf20*/  LOP3.LUT P4, RZ, R9.reuse, 0x10, RZ, 0xc0, !PT ;  /* 0x0000001009ff7812 */ /* 0x040fe2000788c0ff */
[----:B------:R0:W-:Y:S01]  /*5cf30*/  STL [R1+0x108], R6 ;  /* 0x0001080601007387 */ /* 0x0001e20000100800 */
[----:B------:R-:W-:Y:S01]  /*5cf40*/  LOP3.LUT P3, RZ, R9, 0x8, RZ, 0xc0, !PT ;  /* 0x0000000809ff7812 */ /* 0x000fe2000786c0ff */
[----:B------:R-:W1:Y:S02]  /*5cf50*/  LDCU UR29, c[0x0][0x398] ;  /* 0x00007300ff1d77ac */ /* 0x000e640008000800 */
[----:B------:R-:W-:-:S04]  /*5cf60*/  @P2 LOP3.LUT R4, R4, 0x80000000, RZ, 0xfc, !PT ;  /* 0x8000000004042812 */ /* 0x000fc800078efcff */
[----:B------:R-:W-:Y:S01]  /*5cf70*/  LOP3.LUT R4, R4, 0xdfffffff, RZ, 0xc0, !PT ;  /* 0xdfffffff04047812 */ /* 0x000fe200078ec0ff */
[----:B0-----:R-:W3:Y:S03]  /*5cf80*/  LDL.LU R6, [R1+0x100] ;  /* 0x0001000001067983 */ /* 0x001ee60000300800 */
[----:B------:R-:W-:Y:S02]  /*5cf90*/  @P0 LOP3.LUT R4, R4, 0x20000000, RZ, 0xfc, !PT ;  /* 0x2000000004040812 */ /* 0x000fe400078efcff */
[----:B------:R-:W-:Y:S02]  /*5cfa0*/  ISETP.LT.AND P0, PT, R2, UR16, !P1 ;  /* 0x0000001002007c0c */ /* 0x000fe4000cf01270 */
[----:B------:R-:W-:Y:S01]  /*5cfb0*/  LOP3.LUT P2, RZ, R9, 0x4, RZ, 0xc0, !PT ;  /* 0x0000000409ff7812 */ /* 0x000fe2000784c0ff */
[----:B------:R-:W-:Y:S01]  /*5cfc0*/  STL [R1+0x2b80], R9 ;  /* 0x002b800901007387 */ /* 0x000fe20000100800 */
[----:B------:R-:W-:Y:S01]  /*5cfd0*/  LOP3.LUT R4, R4, 0xfbffffff, RZ, 0xc0, !PT ;  /* 0xfbffffff04047812 */ /* 0x000fe200078ec0ff */
[----:B------:R-:W0:Y:S08]  /*5cfe0*/  LDCU UR16, c[0x0][0x398] ;  /* 0x00007300ff1077ac */ /* 0x000e300008000800 */
[----:B------:R-:W-:-:S02]  /*5cff0*/  @P0 LOP3.LUT R4, R4, 0x4000000, RZ, 0xfc, !PT ;  /* 0x0400000004040812 */ /* 0x000fc400078efcff */
        /* <DEDUP_REMOVED lines=82> */
[----:B--2---:R-:W-:Y:S01]  /*5d520*/  ISETP.LT.AND P0, PT, R0, UR71, !P1 ;  /* 0x0000004700007c0c */ /* 0x004fe2000cf01270 */
[----:B------:R-:W2:Y:S01]  /*5d530*/  LDCU UR71, c[0x0][0x398] ;  /* 0x00007300ff4777ac */ /* 0x000ea20008000800 */
[----:B------:R-:W-:-:S11]  /*5d540*/  LOP3.LUT R4, R4, 0xfffffeff, RZ, 0xc0, !PT ;  /* 0xfffffeff04047812 */ /* 0x000fd600078ec0ff */
[----:B------:R-:W-:Y:S02]  /*5d550*/  @P0 LOP3.LUT R4, R4, 0x100, RZ, 0xfc, !PT ;  /* 0x0000010004040812 */ /* 0x000fe400078efcff */
[----:B------:R-:W-:Y:S01]  /*5d560*/  ISETP.LT.AND P0, PT, R5, UR7, !P1 ;  /* 0x0000000705007c0c */ /* 0x000fe2000cf01270 */
[----:B------:R-:W0:Y:S01]  /*5d570*/  LDCU UR7, c[0x0][0x398] ;  /* 0x00007300ff0777ac */ /* 0x000e220008000800 */
[----:B------:R-:W-:Y:S02]  /*5d580*/  ISETP.LT.AND P1, PT, R3, UR9, !P1 ;  /* 0x0000000903007c0c */ /* 0x000fe4000cf21270 */
[----:B------:R-:W-:Y:S01]  /*5d590*/  LOP3.LUT R4, R4, 0xffffff7f, RZ, 0xc0, !PT ;  /* 0xffffff7f04047812 */ /* 0x000fe200078ec0ff */
[----:B------:R-:W0:Y:S08]  /*5d5a0*/  LDCU UR9, c[0x0][0x398] ;  /* 0x00007300ff0977ac */ /* 0x000e300008000800 */
[----:B------:R-:W-:-:S02]  /*5d5b0*/  @P0 LOP3.LUT R4, R4, 0x80, RZ, 0xfc, !PT ;  /* 0x0000008004040812 */ /* 0x000fc400078efcff */
[----:B------:R-:W-:Y:S02]  /*5d5c0*/  LOP3.LUT P0, RZ, R12, 0x400, RZ, 0xc0, !PT ;  /* 0x000004000cff7812 */ /* 0x000fe4000780c0ff */
[----:B------:R-:W-:-:S04]  /*5d5d0*/  LOP3.LUT R4, R4, 0xffffffdf, RZ, 0xc0, !PT ;  /* 0xffffffdf04047812 */ /* 0x000fc800078ec0ff */
[----:B------:R-:W-:Y:S02]  /*5d5e0*/  @P1 LOP3.LUT R4, R4, 0x20, RZ, 0xfc, !PT ;  /* 0x0000002004041812 */ /* 0x000fe400078efcff */
[----:B------:R-:W-:Y:S01]  /*5d5f0*/  ISETP.LT.AND P1, PT, R2, UR4, !P0 ;  /* 0x0000000402007c0c */ /* 0x000fe2000c721270 */
[----:B------:R-:W1:Y:S01]  /*5d600*/  LDCU UR4, c[0x0][0x398] ;  /* 0x00007300ff0477ac */ /* 0x000e620008000800 */
[----:B------:R-:W-:-:S11]  /*5d610*/  LOP3.LUT R4, R4, 0xfffffffb, RZ, 0xc0, !PT ;  /* 0xfffffffb04047812 */ /* 0x000fd600078ec0ff */
[----:B------:R-:W-:Y:S02]  /*5d620*/  @P1 LOP3.LUT R4, R4, 0x4, RZ, 0xfc, !PT ;  /* 0x0000000404041812 */ /* 0x000fe400078efcff */
[----:B0-----:R-:W-:Y:S01]  /*5d630*/  ISETP.LT.AND P1, PT, R0, UR69, !P0 ;  /* 0x0000004500007c0c */ /* 0x001fe2000c721270 */
[----:B------:R-:W0:Y:S01]  /*5d640*/  LDCU UR69, c[0x0][0x398] ;  /* 0x00007300ff4577ac */ /* 0x000e220008000800 */
[----:B------:R-:W-:-:S11]  /*5d650*/  LOP3.LUT R4, R4, 0xffffffef, RZ, 0xc0, !PT ;  /* 0xffffffef04047812 */ /* 0x000fd600078ec0ff */
[----:B------:R-:W-:Y:S02]  /*5d660*/  @P1 LOP3.LUT R4, R4, 0x10, RZ, 0xfc, !PT ;  /* 0x0000001004041812 */ /* 0x000fe400078efcff */
[----:B--2---:R-:W-:Y:S01]  /*5d670*/  ISETP.LT.AND P1, PT, R5, UR71, !P0 ;  /* 0x0000004705007c0c */ /* 0x004fe2000c721270 */
[----:B------:R-:W2:Y:S01]  /*5d680*/  LDCU UR71, c[0x0][0x398] ;  /* 0x00007300ff4777ac */ /* 0x000ea20008000800 */
[----:B----4-:R-:W-:Y:S02]  /*5d690*/  ISETP.LT.AND P0, PT, R3, UR5, !P0 ;  /* 0x0000000503007c0c */ /* 0x010fe4000c701270 */
[----:B------:R-:W-:Y:S01]  /*5d6a0*/  LOP3.LUT R4, R4, 0xfffffff7, RZ, 0xc0, !PT ;  /* 0xfffffff704047812 */ /* 0x000fe200078ec0ff */
[----:B------:R-:W4:Y:S08]  /*5d6b0*/  LDCU UR5, c[0x0][0x398] ;  /* 0x00007300ff0577ac */ /* 0x000f300008000800 */
[----:B------:R-:W-:-:S02]  /*5d6c0*/  @P1 LOP3.LUT R4, R4, 0x8, RZ, 0xfc, !PT ;  /* 0x0000000804041812 */ /* 0x000fc400078efcff */
[----:B------:R-:W-:Y:S02]  /*5d6d0*/  LOP3.LUT P1, RZ, R12, 0x200, RZ, 0xc0, !PT ;  /* 0x000002000cff7812 */ /* 0x000fe4000782c0ff */
[----:B------:R-:W-:-:S04]  /*5d6e0*/  LOP3.LUT R4, R4, 0xfffffffd, RZ, 0xc0, !PT ;  /* 0xfffffffd04047812 */ /* 0x000fc800078ec0ff */
[----:B------:R-:W-:Y:S02]  /*5d6f0*/  @P0 LOP3.LUT R4, R4, 0x2, RZ, 0xfc, !PT ;  /* 0x0000000204040812 */ /* 0x000fe400078efcff */
[----:B------:R-:W-:Y:S01]  /*5d700*/  ISETP.LT.AND P0, PT, R2, UR22, !P1 ;  /* 0x0000001602007c0c */ /* 0x000fe2000cf01270 */
[----:B------:R-:W0:Y:S01]  /*5d710*/  LDCU UR22, c[0x0][0x398] ;  /* 0x00007300ff1677ac */ /* 0x000e220008000800 */
[----:B---3--:R-:W-:-:S11]  /*5d720*/  LOP3.LUT R6, R6, 0xbfffffff, RZ, 0xc0, !PT ;  /* 0xbfffffff06067812 */ /* 0x008fd600078ec0ff */
[----:B------:R-:W-:Y:S02]  /*5d730*/  @P0 LOP3.LUT R6, R6, 0x40000000, RZ, 0xfc, !PT ;  /* 0x4000000006060812 */ /* 0x000fe400078efcff */
[----:B------:R-:W-:Y:S01]  /*5d740*/  ISETP.LT.AND P0, PT, R0, UR66, !P1 ;  /* 0x0000004200007c0c */ /* 0x000fe2000cf01270 */
[----:B------:R-:W3:Y:S01]  /*5d750*/  LDCU UR66, c[0x0][0x398] ;  /* 0x00007300ff4277ac */ /* 0x000ee20008000800 */
[----:B------:R-:W-:-:S11]  /*5d760*/  LOP3.LUT R4, R4, 0xfffffffe, RZ, 0xc0, !PT ;  /* 0xfffffffe04047812 */ /* 0x000fd600078ec0ff */
[----:B------:R-:W-:-:S05]  /*5d770*/  @P0 LOP3.LUT R4, R4, 0x1, RZ, 0xfc, !PT ;  /* 0x0000000104040812 */ /* 0x000fca00078efcff */
[----:B------:R0:W-:Y:S04]  /*5d780*/  STL [R1+0x104], R4 ;  /* 0x0001040401007387 */ /* 0x0001e80000100800 */
[----:B0-----:R-:W3:Y:S01]  /*5d790*/  LDL.LU R4, [R1+0x2910] ;  /* 0x0029100001047983 */ /* 0x001ee20000300800 */
[----:B------:R-:W-:Y:S01]  /*5d7a0*/  ISETP.LT.AND P0, PT, R5, UR69, !P1 ;  /* 0x0000004505007c0c */ /* 0x000fe2000cf01270 */
[----:B------:R-:W0:Y:S01]  /*5d7b0*/  LDCU UR69, c[0x0][0x398] ;  /* 0x00007300ff4577ac */ /* 0x000e220008000800 */
[----:B------:R-:W-:-:S11]  /*5d7c0*/  LOP3.LUT R6, R6, 0x7fffffff, RZ, 0xc0, !PT ;  /* 0x7fffffff06067812 */ /* 0x000fd600078ec0ff */
[----:B------:R-:W-:Y:S02]  /*5d7d0*/  @P0 LOP3.LUT R6, R6, 0x80000000, RZ, 0xfc, !PT ;  /* 0x8000000006060812 */ /* 0x000fe400078efcff */
[----:B--2---:R-:W-:Y:S01]  /*5d7e0*/  ISETP.LT.AND P0, PT, R3, UR71, !P1 ;  /* 0x0000004703007c0c */ /* 0x004fe2000cf01270 */
[----:B------:R-:W2:Y:S01]  /*5d7f0*/  LDCU UR71, c[0x0][0x398] ;  /* 0x00007300ff4777ac */ /* 0x000ea20008000800 */
[----:B------:R-:W-:Y:S02]  /*5d800*/  LOP3.LUT R6, R6, 0xdfffffff, RZ, 0xc0, !PT ;  /* 0xdfffffff06067812 */ /* 0x000fe400078ec0ff */
[----:B------:R-:W-:-:S09]  /*5d810*/  LOP3.LUT P2, RZ, R12, 0x800, RZ, 0xc0, !PT ;  /* 0x000008000cff7812 */ /* 0x000fd2000784c0ff */
[----:B------:R-:W-:Y:S02]  /*5d820*/  @P0 LOP3.LUT R6, R6, 0x20000000, RZ, 0xfc, !PT ;  /* 0x2000000006060812 */ /* 0x000fe400078efcff */
[----:B------:R-:W-:Y:S02]  /*5d830*/  ISETP.LT.AND P0, PT, R0, UR38, !P2 ;  /* 0x0000002600007c0c */ /* 0x000fe4000d701270 */
[----:B------:R-:W-:Y:S01]  /*5d840*/  ISETP.LT.AND P1, PT, R5, UR39, !P2 ;  /* 0x0000002705007c0c */ /* 0x000fe2000d721270 */
[----:B------:R-:W0:Y:S01]  /*5d850*/  LDCU.64 UR38, c[0x0][0x398] ;  /* 0x00007300ff2677ac */ /* 0x000e220008000a00 */
[----:B------:R-:W-:-:S09]  /*5d860*/  LOP3.LUT R6, R6, 0xefffffff, RZ, 0xc0, !PT ;  /* 0xefffffff06067812 */ /* 0x000fd200078ec0ff */
[----:B------:R-:W-:Y:S02]  /*5d870*/  @P0 LOP3.LUT R6, R6, 0x10000000, RZ, 0xfc, !PT ;  /* 0x1000000006060812 */ /* 0x000fe400078efcff */
[----:B------:R-:W-:Y:S01]  /*5d880*/  ISETP.LT.AND P0, PT, R3, UR64, !P2 ;  /* 0x0000004003007c0c */ /* 0x000fe2000d701270 */
[----:B------:R-:W0:Y:S01]  /*5d890*/  LDCU UR64, c[0x0][0x398] ;  /* 0x00007300ff4077ac */ /* 0x000e220008000800 */
[----:B------:R-:W-:-:S04]  /*5d8a0*/  LOP3.LUT R6, R6, 0xf7ffffff, RZ, 0xc0, !PT ;  /* 0xf7ffffff06067812 */ /* 0x000fc800078ec0ff */
[----:B------:R-:W-:Y:S02]  /*5d8b0*/  @P1 LOP3.LUT R6, R6, 0x8000000, RZ, 0xfc, !PT ;  /* 0x0800000006061812 */ /* 0x000fe400078efcff */
[----:B------:R-:W-:Y:S02]  /*5d8c0*/  ISETP.LT.AND P1, PT, R2, UR20, !P2 ;  /* 0x0000001402007c0c */ /* 0x000fe4000d721270 */
[----:B------:R-:W-:Y:S02]  /*5d8d0*/  LOP3.LUT R6, R6, 0xfbffffff, RZ, 0xc0, !PT ;  /* 0xfbffffff06067812 */ /* 0x000fe400078ec0ff */
[----:B------:R-:W-:Y:S02]  /*5d8e0*/  LOP3.LUT P3, RZ, R12, 0x1000, RZ, 0xc0, !PT ;  /* 0x000010000cff7812 */ /* 0x000fe4000786c0ff */
[----:B------:R-:W-:Y:S02]  /*5d8f0*/  @P0 LOP3.LUT R6, R6, 0x4000000, RZ, 0xfc, !PT ;  /* 0x0400000006060812 */ /* 0x000fe400078efcff */
[----:B------:R-:W-:-:S02]  /*5d900*/  ISETP.LT.AND P0, PT, R0, UR50, !P3 ;  /* 0x0000003200007c0c */ /* 0x000fc4000df01270 */
[----:B------:R-:W-:-:S04]  /*5d910*/  LOP3.LUT R6, R6, 0xfdffffff, RZ, 0xc0, !PT ;  /* 0xfdffffff06067812 */ /* 0x000fc800078ec0ff */
[----:B------:R-:W-:Y:S02]  /*5d920*/  @P1 LOP3.LUT R6, R6, 0x2000000, RZ, 0xfc, !PT ;  /* 0x0200000006061812 */ /* 0x000fe400078efcff */
[----:B-1----:R-:W-:Y:S01]  /*5d930*/  ISETP.LT.AND P2, PT, R5, UR51, !P3 ;  /* 0x0000003305007c0c */ /* 0x002fe2000df41270 */
[----:B------:R-:W1:Y:S01]  /*5d940*/  LDCU.64 UR50, c[0x0][0x398] ;  /* 0x00007300ff3277ac */ /* 0x000e620008000a00 */
[----:B------:R-:W-:-:S04]  /*5d950*/  LOP3.LUT R6, R6, 0xfeffffff, RZ, 0xc0, !PT ;  /* 0xfeffffff06067812 */ /* 0x000fc800078ec0ff */
[----:B------:R-:W-:Y:S02]  /*5d960*/  @P0 LOP3.LUT R6, R6, 0x1000000, RZ, 0xfc, !PT ;  /* 0x0100000006060812 */ /* 0x000fe400078efcff */
[----:B------:R-:W-:Y:S01]  /*5d970*/  ISETP.LT.AND P1, PT, R3, UR63, !P3 ;  /* 0x0000003f03007c0c */ /* 0x000fe2000df21270 */
[----:B------:R-:W1:Y:S01]  /*5d980*/  LDCU UR63, c[0x0][0x398] ;  /* 0x00007300ff3f77ac */ /* 0x000e620008000800 */
[----:B------:R-:W-:-:S04]  /*5d990*/  LOP3.LUT R6, R6, 0xff7fffff, RZ, 0xc0, !PT ;  /* 0xff7fffff06067812 */ /* 0x000fc800078ec0ff */
[----:B------:R-:W-:Y:S02]  /*5d9a0*/  @P2 LOP3.LUT R6, R6, 0x800000, RZ, 0xfc, !PT ;  /* 0x0080000006062812 */ /* 0x000fe400078efcff */
[----:B0-----:R-:W-:Y:S02]  /*5d9b0*/  ISETP.LT.AND P0, PT, R2, UR38, !P3 ;  /* 0x0000002602007c0c */ /* 0x001fe4000df01270 */
[----:B------:R-:W-:-:S04]  /*5d9c0*/  LOP3.LUT R6, R6, 0xffbfffff, RZ, 0xc0, !PT ;  /* 0xffbfffff06067812 */ /* 0x000fc800078ec0ff */
[----:B------:R-:W-:Y:S02]  /*5d9d0*/  @P1 LOP3.LUT R6, R6, 0x400000, RZ, 0xfc, !PT ;  /* 0x0040000006061812 */ /* 0x000fe400078efcff */
[----:B------:R-:W-:Y:S02]  /*5d9e0*/  LOP3.LUT P4, RZ, R12, 0x2000, RZ, 0xc0, !PT ;  /* 0x000020000cff7812 */ /* 0x000fe4000788c0ff */
[----:B------:R-:W-:-:S04]  /*5d9f0*/  LOP3.LUT R6, R6, 0xffdfffff, RZ, 0xc0, !PT ;  /* 0xffdfffff06067812 */ /* 0x000fc800078ec0ff */
[----:B------:R-:W-:Y:S02]  /*5da00*/  @P0 LOP3.LUT R6, R6, 0x200000, RZ, 0xfc, !PT ;  /* 0x0020000006060812 */ /* 0x000fe400078efcff */
[----:B--2---:R-:W-:Y:S01]  /*5da10*/  ISETP.LT.AND P0, PT, R0, UR71, !P4 ;  /* 0x0000004700007c0c */ /* 0x004fe2000e701270 */
[----:B------:R-:W0:Y:S01]  /*5da20*/  LDCU UR71, c[0x0][0x398] ;  /* 0x00007300ff4777ac */ /* 0x000e220008000800 */
[----:B------:R-:W-:Y:S02]  /*5da30*/  ISETP.LT.AND P2, PT, R5, UR46, !P4 ;  /* 0x0000002e05007c0c */ /* 0x000fe4000e741270 */
[----:B------:R-:W-:Y:S02]  /*5da40*/  LOP3.LUT R6, R6, 0xffefffff, RZ, 0xc0, !PT ;  /* 0xffefffff06067812 */ /* 0x000fe400078ec0ff */
[----:B------:R-:W-:Y:S01]  /*5da50*/  ISETP.LT.AND P1, PT, R3, UR47, !P4 ;  /* 0x0000002f03007c0c */ /* 0x000fe2000e721270 */
[----:B------:R-:W2:Y:S06]  /*5da60*/  LDCU.64 UR46, c[0x0][0x398] ;  /* 0x00007300ff2e77ac */ /* 0x000eac0008000a00 */
[----:B------:R-:W-:-:S04]  /*5da70*/  @P0 LOP3.LUT R6, R6, 0x100000, RZ, 0xfc, !PT ;  /* 0x0010000006060812 */ /* 0x000fc800078efcff */
[----:B------:R-:W-:-:S04]  /*5da80*/  LOP3.LUT R6, R6, 0xfff7ffff, RZ, 0xc0, !PT ;  /* 0xfff7ffff06067812 */ /* 0x000fc800078ec0ff */
[----:B------:R-:W-:Y:S02]  /*5da90*/  @P2 LOP3.LUT R6, R6, 0x80000, RZ, 0xfc, !PT ;  /* 0x0008000006062812 */ /* 0x000fe400078efcff */
[----:B-1----:R-:W-:Y:S02]  /*5daa0*/  ISETP.LT.AND P0, PT, R2, UR50, !P4 ;  /* 0x0000003202007c0c */ /* 0x002fe4000e701270 */
[----:B------:R-:W-:Y:S02]  /*5dab0*/  LOP3.LUT R6, R6, 0xfffbffff, RZ, 0xc0, !PT ;  /* 0xfffbffff06067812 */ /* 0x000fe400078ec0ff */
[----:B------:R-:W-:Y:S02]  /*5dac0*/  LOP3.LUT P5, RZ, R12, 0x4000, RZ, 0xc0, !PT ;  /* 0x000040000cff7812 */ /* 0x000fe400078ac0ff */
[----:B------:R-:W-:Y:S02]  /*5dad0*/  @P1 LOP3.LUT R6, R6, 0x40000, RZ, 0xfc, !PT ;  /* 0x0004000006061812 */ /* 0x000fe400078efcff */
[----:B------:R-:W-:Y:S01]  /*5dae0*/  ISETP.LT.AND P1, PT, R0, UR64, !P5 ;  /* 0x0000004000007c0c */ /* 0x000fe2000ef21270 */
[----:B------:R-:W1:Y:S01]  /*5daf0*/  LDCU UR64, c[0x0][0x398] ;  /* 0x00007300ff4077ac */ /* 0x000e620008000800 */
[----:B------:R-:W-:-:S04]  /*5db00*/  LOP3.LUT R6, R6, 0xfffdffff, RZ, 0xc0, !PT ;  /* 0xfffdffff06067812 */ /* 0x000fc800078ec0ff */
[----:B------:R-:W-:Y:S02]  /*5db10*/  @P0 LOP3.LUT R6, R6, 0x20000, RZ, 0xfc, !PT ;  /* 0x0002000006060812 */ /* 0x000fe400078efcff */
[----:B------:R-:W-:Y:S02]  /*5db20*/  ISETP.LT.AND P2, PT, R5, UR48, !P5 ;  /* 0x0000003005007c0c */ /* 0x000fe4000ef41270 */
[----:B------:R-:W-:-:S04]  /*5db30*/  LOP3.LUT R6, R6, 0xfffeffff, RZ, 0xc0, !PT ;  /* 0xfffeffff06067812 */ /* 0x000fc800078ec0ff */
[----:B------:R-:W-:Y:S02]  /*5db40*/  @P1 LOP3.LUT R6, R6, 0x10000, RZ, 0xfc, !PT ;  /* 0x0001000006061812 */ /* 0x000fe400078efcff */
[----:B------:R-:W-:Y:S01]  /*5db50*/  ISETP.LT.AND P0, PT, R3, UR49, !P5 ;  /* 0x0000003103007c0c */ /* 0x000fe2000ef01270 */
[----:B------:R-:W0:Y:S01]  /*5db60*/  LDCU.64 UR48, c[0x0][0x398] ;  /* 0x00007300ff3077ac */ /* 0x000e220008000a00 */
[----:B------:R-:W-:-:S04]  /*5db70*/  LOP3.LUT R6, R6, 0xffff7fff, RZ, 0xc0, !PT ;  /* 0xffff7fff06067812 */ /* 0x000fc800078ec0ff */
[----:B------:R-:W-:Y:S02]  /*5db80*/  @P2 LOP3.LUT R6, R6, 0x8000, RZ, 0xfc, !PT ;  /* 0x0000800006062812 */ /* 0x000fe400078efcff */
[----:B--2---:R-:W-:Y:S02]  /*5db90*/  ISETP.LT.AND P1, PT, R2, UR46, !P5 ;  /* 0x0000002e02007c0c */ /* 0x004fe4000ef21270 */
[----:B------:R-:W-:-:S04]  /*5dba0*/  LOP3.LUT R6, R6, 0xffffbfff, RZ, 0xc0, !PT ;  /* 0xffffbfff06067812 */ /* 0x000fc800078ec0ff */
[----:B------:R-:W-:Y:S02]  /*5dbb0*/  @P0 LOP3.LUT R6, R6, 0x4000, RZ, 0xfc, !PT ;  /* 0x0000400006060812 */ /* 0x000fe400078efcff */
[----:B------:R-:W-:Y:S01]  /*5dbc0*/  ISETP.LT.AND P0, PT, R0, UR77, !P6 ;  /* 0x0000004d00007c0c */ /* 0x000fe2000f701270 */
[----:B------:R-:W2:Y:S01]  /*5dbd0*/  LDCU UR77, c[0x0][0x398] ;  /* 0x00007300ff4d77ac */ /* 0x000ea20008000800 */
[----:B------:R-:W-:-:S04]  /*5dbe0*/  LOP3.LUT R6, R6, 0xffffdfff, RZ, 0xc0, !PT ;  /* 0xffffdfff06067812 */ /* 0x000fc800078ec0ff */
[----:B------:R-:W-:Y:S02]  /*5dbf0*/  @P1 LOP3.LUT R6, R6, 0x2000, RZ, 0xfc, !PT ;  /* 0x0000200006061812 */ /* 0x000fe400078efcff */
[----:B------:R-:W-:Y:S02]  /*5dc00*/  ISETP.LT.AND P2, PT, R5, UR40, !P6 ;  /* 0x0000002805007c0c */ /* 0x000fe4000f741270 */
[----:B------:R-:W-:-:S04]  /*5dc10*/  LOP3.LUT R6, R6, 0xffffefff, RZ, 0xc0, !PT ;  /* 0xffffefff06067812 */ /* 0x000fc800078ec0ff */
[----:B------:R-:W-:Y:S02]  /*5dc20*/  @P0 LOP3.LUT R6, R6, 0x1000, RZ, 0xfc, !PT ;  /* 0x0000100006060812 */ /* 0x000fe400078efcff */
[----:B------:R-:W-:Y:S01]  /*5dc30*/  ISETP.LT.AND P1, PT, R3, UR41, !P6 ;  /* 0x0000002903007c0c */ /* 0x000fe2000f721270 */
[----:B------:R-:W1:Y:S01]  /*5dc40*/  LDCU.64 UR40, c[0x0][0x398] ;  /* 0x00007300ff2877ac */ /* 0x000e620008000a00 */
[----:B------:R-:W-:-:S04]  /*5dc50*/  LOP3.LUT R6, R6, 0xfffff7ff, RZ, 0xc0, !PT ;  /* 0xfffff7ff06067812 */ /* 0x000fc800078ec0ff */
[----:B------:R-:W-:Y:S02]  /*5dc60*/  @P2 LOP3.LUT R6, R6, 0x800, RZ, 0xfc, !PT ;  /* 0x0000080006062812 */ /* 0x000fe400078efcff */
[----:B0-----:R-:W-:Y:S02]  /*5dc70*/  ISETP.LT.AND P0, PT, R2, UR48, !P6 ;  /* 0x0000003002007c0c */ /* 0x001fe4000f701270 */
[----:B------:R-:W-:-:S04]  /*5dc80*/  LOP3.LUT R6, R6, 0xfffffbff, RZ, 0xc0, !PT ;  /* 0xfffffbff06067812 */ /* 0x000fc800078ec0ff */
[----:B------:R-:W-:-:S04]  /*5dc90*/  @P1 LOP3.LUT R6, R6, 0x400, RZ, 0xfc, !PT ;  /* 0x0000040006061812 */ /* 0x000fc800078efcff */
[----:B------:R-:W-:-:S04]  /*5dca0*/  LOP3.LUT R6, R6, 0xfffffdff, RZ, 0xc0, !PT ;  /* 0xfffffdff06067812 */ /* 0x000fc800078ec0ff */
[----:B------:R-:W-:Y:S02]  /*5dcb0*/  @P0 LOP3.LUT R6, R6, 0x200, RZ, 0xfc, !PT ;  /* 0x0000020006060812 */ /* 0x000fe400078efcff */
[----:B---3--:R-:W-:Y:S01]  /*5dcc0*/  ISETP.GE.AND P0, PT, R4, UR39, PT ;  /* 0x0000002704007c0c */ /* 0x008fe2000bf06270 */
[----:B------:R-:W0:Y:S01]  /*5dcd0*/  LDCU.64 UR38, c[0x0][0x398] ;  /* 0x00007300ff2677ac */ /* 0x000e220008000a00 */
[----:B------:R-:W3:Y:S02]  /*5dce0*/  LDL.LU R4, [R1+0x2914] ;  /* 0x0029140001047983 */ /* 0x000ee40000300800 */
[----:B------:R-:W-:Y:S01]  /*5dcf0*/  ISETP.LT.AND P3, PT, R0, UR60, !P0 ;  /* 0x0000003c00007c0c */ /* 0x000fe2000c761270 */
[----:B------:R-:W0:Y:S01]  /*5dd00*/  LDCU UR60, c[0x0][0x398] ;  /* 0x00007300ff3c77ac */ /* 0x000e220008000800 */
[----:B------:R-:W-:Y:S01]  /*5dd10*/  ISETP.LT.AND P2, PT, R5, UR61, !P0 ;  /* 0x0000003d05007c0c */ /* 0x000fe2000c741270 */
[----:B------:R-:W2:Y:S01]  /*5dd20*/  LDL.LU R7, [R1+0xec] ;  /* 0x0000ec0001077983 */ /* 0x000ea20000300800 */
[----:B------:R-:W-:Y:S01]  /*5dd30*/  LOP3.LUT R6, R6, 0xfffffeff, RZ, 0xc0, !PT ;  /* 0xfffffeff06067812 */ /* 0x000fe200078ec0ff */
[----:B------:R-:W0:Y:S01]  /*5dd40*/  LDCU UR61, c[0x0][0x398] ;  /* 0x00007300ff3d77ac */ /* 0x000e220008000800 */
[----:B------:R-:W-:-:S07]  /*5dd50*/  ISETP.LT.AND P1, PT, R3, UR62, !P0 ;  /* 0x0000003e03007c0c */ /* 0x000fce000c721270 */
[----:B------:R-:W-:Y:S01]  /*5dd60*/  @P3 LOP3.LUT R6, R6, 0x100, RZ, 0xfc, !PT ;  /* 0x0000010006063812 */ /* 0x000fe200078efcff */
[----:B------:R-:W0:Y:S03]  /*5dd70*/  LDCU UR62, c[0x0][0x398] ;  /* 0x00007300ff3e77ac */ /* 0x000e260008000800 */
[----:B------:R-:W-:-:S04]  /*5dd80*/  LOP3.LUT R6, R6, 0xffffff7f, RZ, 0xc0, !PT ;  /* 0xffffff7f06067812 */ /* 0x000fc800078ec0ff */
[----:B------:R-:W-:Y:S02]  /*5dd90*/  @P2 LOP3.LUT R6, R6, 0x80, RZ, 0xfc, !PT ;  /* 0x0000008006062812 */ /* 0x000fe400078efcff */
[----:B-1----:R-:W-:Y:S02]  /*5dda0*/  ISETP.LT.AND P0, PT, R2, UR40, !P0 ;  /* 0x0000002802007c0c */ /* 0x002fe4000c701270 */
[----:B------:R-:W-:-:S04]  /*5ddb0*/  LOP3.LUT R6, R6, 0xffffffbf, RZ, 0xc0, !PT ;  /* 0xffffffbf06067812 */ /* 0x000fc800078ec0ff */
[----:B------:R-:W-:-:S04]  /*5ddc0*/  @P1 LOP3.LUT R6, R6, 0x40, RZ, 0xfc, !PT ;  /* 0x0000004006061812 */ /* 0x000fc800078efcff */
[----:B------:R-:W-:-:S04]  /*5ddd0*/  LOP3.LUT R6, R6, 0xffffffdf, RZ, 0xc0, !PT ;  /* 0xffffffdf06067812 */ /* 0x000fc800078ec0ff */
[----:B------:R-:W-:Y:S02]  /*5dde0*/  @P0 LOP3.LUT R6, R6, 0x20, RZ, 0xfc, !PT ;  /* 0x0000002006060812 */ /* 0x000fe400078efcff */
[----:B---3--:R-:W-:Y:S01]  /*5ddf0*/  ISETP.GE.AND P0, PT, R4, UR51, PT ;  /* 0x0000003304007c0c */ /* 0x008fe2000bf06270 */
[----:B------:R-:W1:Y:S01]  /*5de00*/  LDCU.64 UR50, c[0x0][0x398] ;  /* 0x00007300ff3277ac */ /* 0x000e620008000a00 */
[----:B------:R-:W3:Y:S02]  /*5de10*/  LDL.LU R4, [R1+0x2918] ;  /* 0x0029180001047983 */ /* 0x000ee40000300800 */
[----:B------:R-:W-:Y:S01]  /*5de20*/  ISETP.LT.AND P3, PT, R0, UR76, !P0 ;  /* 0x0000004c00007c0c */ /* 0x000fe2000c761270 */
[----:B------:R-:W0:Y:S01]  /*5de30*/  LDCU UR76, c[0x0][0x398] ;  /* 0x00007300ff4c77ac */ /* 0x000e220008000800 */
[----:B------:R-:W-:Y:S02]  /*5de40*/  ISETP.LT.AND P2, PT, R5, UR58, !P0 ;  /* 0x0000003a05007c0c */ /* 0x000fe4000c741270 */
[----:B------:R-:W-:Y:S01]  /*5de50*/  LOP3.LUT R6, R6, 0xffffffef, RZ, 0xc0, !PT ;  /* 0xffffffef06067812 */ /* 0x000fe200078ec0ff */
[----:B------:R-:W0:Y:S01]  /*5de60*/  LDCU UR58, c[0x0][0x398] ;  /* 0x00007300ff3a77ac */ /* 0x000e220008000800 */
[----:B------:R-:W-:-:S07]  /*5de70*/  ISETP.LT.AND P1, PT, R3, UR59, !P0 ;  /* 0x0000003b03007c0c */ /* 0x000fce000c721270 */
[----:B------:R-:W-:Y:S01]  /*5de80*/  @P3 LOP3.LUT R6, R6, 0x10, RZ, 0xfc, !PT ;  /* 0x0000001006063812 */ /* 0x000fe200078efcff */
[----:B------:R-:W1:Y:S03]  /*5de90*/  LDCU UR59, c[0x0][0x398] ;  /* 0x00007300ff3b77ac */ /* 0x000e660008000800 */
        /* <DEDUP_REMOVED lines=12> */
[----:B------:R-:W-:Y:S02]  /*5df60*/  ISETP.LT.AND P1, PT, R3, UR57, !P0 ;  /* 0x0000003903007c0c */ /* 0x000fe4000c721270 */
[----:B--2---:R-:W-:Y:S01]  /*5df70*/  LOP3.LUT R7, R7, 0x7fffffff, RZ, 0xc0, !PT ;  /* 0x7fffffff07077812 */ /* 0x004fe200078ec0ff */
[----:B------:R-:W2:Y:S01]  /*5df80*/  LDCU UR57, c[0x0][0x398] ;  /* 0x00007300ff3977ac */ /* 0x000ea20008000800 */
[----:B------:R-:W-:-:S02]  /*5df90*/  ISETP.LT.AND P3, PT, R0, UR75, !P0 ;  /* 0x0000004b00007c0c */ /* 0x000fc4000c761270 */
[----:B-1----:R-:W-:Y:S01]  /*5dfa0*/  ISETP.LT.AND P0, PT, R2, UR50, !P0 ;  /* 0x0000003202007c0c */ /* 0x002fe2000c701270 */
[----:B------:R-:W1:Y:S04]  /*5dfb0*/  LDCU UR75, c[0x0][0x398] ;  /* 0x00007300ff4b77ac */ /* 0x000e680008000800 */
[----:B------:R-:W-:Y:S01]  /*5dfc0*/  @P2 LOP3.LUT R7, R7, 0x80000000, RZ, 0xfc, !PT ;  /* 0x8000000007072812 */ /* 0x000fe200078efcff */
[----:B------:R-:W0:Y:S03]  /*5dfd0*/  LDCU UR50, c[0x0][0x398] ;  /* 0x00007300ff3277ac */ /* 0x000e260008000800 */
[----:B------:R-:W-:Y:S02]  /*5dfe0*/  LOP3.LUT R7, R7, 0xbfffffff, RZ, 0xc0, !PT ;  /* 0xbfffffff07077812 */ /* 0x000fe400078ec0ff */
[----:B------:R-:W-:-:S02]  /*5dff0*/  LOP3.LUT R6, R6, 0xfffffffe, RZ, 0xc0, !PT ;  /* 0xfffffffe06067812 */ /* 0x000fc400078ec0ff */
[----:B------:R-:W-:Y:S02]  /*5e000*/  @P1 LOP3.LUT R7, R7, 0x40000000, RZ, 0xfc, !PT ;  /* 0x4000000007071812 */ /* 0x000fe400078efcff */
[----:B------:R-:W-:Y:S02]  /*5e010*/  @P3 LOP3.LUT R6, R6, 0x1, RZ, 0xfc, !PT ;  /* 0x0000000106063812 */ /* 0x000fe400078efcff */
[----:B------:R-:W-:-:S03]  /*5e020*/  LOP3.LUT R7, R7, 0xdfffffff, RZ, 0xc0, !PT ;  /* 0xdfffffff07077812 */ /* 0x000fc600078ec0ff */
[----:B------:R0:W-:Y:S01]  /*5e030*/  STL [R1+0x100], R6 ;  /* 0x0001000601007387 */ /* 0x0001e20000100800 */
[----:B------:R-:W-:Y:S02]  /*5e040*/  @P0 LOP3.LUT R7, R7, 0x20000000, RZ, 0xfc, !PT ;  /* 0x2000000007070812 */ /* 0x000fe400078efcff */
[----:B---3--:R-:W-:Y:S01]  /*5e050*/  ISETP.GE.AND P0, PT, R4, UR49, PT ;  /* 0x0000003104007c0c */ /* 0x008fe2000bf06270 */
[----:B------:R-:W3:Y:S01]  /*5e060*/  LDCU.64 UR48, c[0x0][0x398] ;  /* 0x00007300ff3077ac */ /* 0x000ee20008000a00 */
[----:B------:R-:W2:Y:S02]  /*5e070*/  LDL.LU R4, [R1+0x2920] ;  /* 0x0029200001047983 */ /* 0x000ea40000300800 */
        /* <DEDUP_REMOVED lines=10> */
[----:B0-----:R-:W-:Y:S01]  /*5e120*/  ISETP.LT.AND P0, PT, R2, UR46, !P0 ;  /* 0x0000002e02007c0c */ /* 0x001fe2000c701270 */
[----:B------:R-:W0:Y:S01]  /*5e130*/  LDCU UR46, c[0x0][0x398] ;  /* 0x00007300ff2e77ac */ /* 0x000e220008000800 */
[----:B------:R-:W-:-:S04]  /*5e140*/  LOP3.LUT R7, R7, 0xfbffffff, RZ, 0xc0, !PT ;  /* 0xfbffffff07077812 */ /* 0x000fc800078ec0ff */
[----:B------:R-:W-:-:S04]  /*5e150*/  @P1 LOP3.LUT R7, R7, 0x4000000, RZ, 0xfc, !PT ;  /* 0x0400000007071812 */ /* 0x000fc800078efcff */
[----:B------:R-:W-:-:S04]  /*5e160*/  LOP3.LUT R7, R7, 0xfdffffff, RZ, 0xc0, !PT ;  /* 0xfdffffff07077812 */ /* 0x000fc800078ec0ff */
[----:B------:R-:W-:Y:S02]  /*5e170*/  @P0 LOP3.LUT R7, R7, 0x2000000, RZ, 0xfc, !PT ;  /* 0x0200000007070812 */ /* 0x000fe400078efcff */
[----:B--2---:R-:W-:Y:S01]  /*5e180*/  ISETP.GE.AND P0, PT, R4, UR41, PT ;  /* 0x0000002904007c0c */ /* 0x004fe2000bf06270 */
[----:B------:R-:W2:Y:S01]  /*5e190*/  LDCU.64 UR40, c[0x0][0x398] ;  /* 0x00007300ff2877ac */ /* 0x000ea20008000a00 */
        /* <DEDUP_REMOVED lines=8> */
[----:B------:R-:W0:Y:S03]  /*5e220*/  LDCU UR53, c[0x0][0x398] ;  /* 0x00007300ff3577ac */ /* 0x000e260008000800 */
[----:B------:R-:W-:-:S04]  /*5e230*/  LOP3.LUT R7, R7, 0xff7fffff, RZ, 0xc0, !PT ;  /* 0xff7fffff07077812 */ /* 0x000fc800078ec0ff */
[----:B------:R-:W-:Y:S02]  /*5e240*/  @P2 LOP3.LUT R7, R7, 0x800000, RZ, 0xfc, !PT ;  /* 0x0080000007072812 */ /* 0x000fe400078efcff */
[----:B---3--:R-:W-:Y:S01]  /*5e250*/  ISETP.LT.AND P0, PT, R2, UR48, !P0 ;  /* 0x0000003002007c0c */ /* 0x008fe2000c701270 */
[----:B------:R-:W3:Y:S01]  /*5e260*/  LDCU UR48, c[0x0][0x398] ;  /* 0x00007300ff3077ac */ /* 0x000ee20008000800 */
        /* <DEDUP_REMOVED lines=10> */
[----:B------:R-:W-:-:S02]  /*5e310*/  LOP3.LUT R7, R7, 0xffefffff, RZ, 0xc0, !PT ;  /* 0xffefffff07077812 */ /* 0x000fc400078ec0ff */
[----:B------:R-:W-:Y:S01]  /*5e320*/  ISETP.LT.AND P1, PT, R3, UR43, !P0 ;  /* 0x0000002b03007c0c */ /* 0x000fe2000c721270 */
[----:B------:R-:W0:Y:S06]  /*5e330*/  LDCU UR43, c[0x0][0x398] ;  /* 0x00007300ff2b77ac */ /* 0x000e2c0008000800 */
[----:B------:R-:W-:-:S04]  /*5e340*/  @P3 LOP3.LUT R7, R7, 0x100000, RZ, 0xfc, !PT ;  /* 0x0010000007073812 */ /* 0x000fc800078efcff */
[----:B------:R-:W-:-:S04]  /*5e350*/  LOP3.LUT R7, R7, 0xfff7ffff, RZ, 0xc0, !PT ;  /* 0xfff7ffff07077812 */ /* 0x000fc800078ec0ff */
[----:B------:R-:W-:Y:S02]  /*5e360*/  @P2 LOP3.LUT R7, R7, 0x80000, RZ, 0xfc, !PT ;  /* 0x0008000007072812 */ /* 0x000fe400078efcff */
[----:B------:R-:W-:Y:S01]  /*5e370*/  ISETP.LT.AND P0, PT, R2, UR40, !P0 ;  /* 0x0000002802007c0c */ /* 0x000fe2000c701270 */
[----:B------:R-:W0:Y:S01]  /*5e380*/  LDCU UR40, c[0x0][0x398] ;  /* 0x00007300ff2877ac */ /* 0x000e220008000800 */
[----:B------:R-:W-:-:S04]  /*5e390*/  LOP3.LUT R7, R7, 0xfffbffff, RZ, 0xc0, !PT ;  /* 0xfffbffff07077812 */ /* 0x000fc800078ec0ff */
[----:B------:R-:W-:-:S04]  /*5e3a0*/  @P1 LOP3.LUT R7, R7, 0x40000, RZ, 0xfc, !PT ;  /* 0x0004000007071812 */ /* 0x000fc800078efcff */
[----:B------:R-:W-:-:S04]  /*5e3b0*/  LOP3.LUT R7, R7, 0xfffdffff, RZ, 0xc0, !PT ;  /* 0xfffdffff07077812 */ /* 0x000fc800078ec0ff */
[----:B------:R-:W-:Y:S02]  /*5e3c0*/  @P0 LOP3.LUT R7, R7, 0x20000, RZ, 0xfc, !PT ;  /* 0x0002000007070812 */ /* 0x000fe400078efcff */
[----:B--2---:R-:W-:Y:S01]  /*5e3d0*/  ISETP.GE.AND P0, PT, R4, UR51, PT ;  /* 0x0000003304007c0c */ /* 0x004fe2000bf06270 */
[----:B------:R-:W2:Y:S01]  /*5e3e0*/  LDCU UR51, c[0x0][0x398] ;  /* 0x00007300ff3377ac */ /* 0x000ea20008000800 */
[----:B------:R-:W2:Y:S02]  /*5e3f0*/  LDL.LU R4, [R1+0x292c] ;  /* 0x00292c0001047983 */ /* 0x000ea40000300800 */
[----:B------:R-:W-:Y:S01]  /*5e400*/  ISETP.LT.AND P3, PT, R0, UR72, !P0 ;  /* 0x0000004800007c0c */ /* 0x000fe2000c761270 */
[----:B------:R-:W0:Y:S01]  /*5e410*/  LDCU UR72, c[0x0][0x398] ;  /* 0x00007300ff4877ac */ /* 0x000e220008000800 */
[----:B------:R-:W-:Y:S02]  /*5e420*/  ISETP.LT.AND P2, PT, R5, UR33, !P0 ;  /* 0x0000002105007c0c */ /* 0x000fe4000c741270 */
[----:B------:R-:W-:-:S02]  /*5e430*/  LOP3.LUT R7, R7, 0xfffeffff, RZ, 0xc0, !PT ;  /* 0xfffeffff07077812 */ /* 0x000fc400078ec0ff */
[----:B------:R-:W-:Y:S01]  /*5e440*/  ISETP.LT.AND P1, PT, R3, UR36, !P0 ;  /* 0x0000002403007c0c */ /* 0x000fe2000c721270 */
[----:B------:R-:W0:Y:S06]  /*5e450*/  LDCU.64 UR36, c[0x0][0x398] ;  /* 0x00007300ff2477ac */ /* 0x000e2c0008000a00 */
        /* <DEDUP_REMOVED lines=11> */
[----:B------:R-:W2:Y:S04]  /*5e510*/  LDL.LU R4, [R1+0x2930] ;  /* 0x0029300001047983 */ /* 0x000ea80000300800 */
[----:B------:R-:W3:Y:S01]  /*5e520*/  LDL.LU R6, [R1+0x2934] ;  /* 0x0029340001067983 */ /* 0x000ee20000300800 */
[----:B------:R-:W-:Y:S01]  /*5e530*/  ISETP.LT.AND P3, PT, R0, UR70, !P0 ;  /* 0x0000004600007c0c */ /* 0x000fe2000c761270 */
[----:B------:R-:W0:Y:S01]  /*5e540*/  LDCU UR70, c[0x0][0x398] ;  /* 0x00007300ff4677ac */ /* 0x000e220008000800 */
[----:B------:R-:W-:-:S02]  /*5e550*/  ISETP.LT.AND P2, PT, R5, UR28, !P0 ;  /* 0x0000001c05007c0c */ /* 0x000fc4000c741270 */
[----:B------:R-:W-:Y:S02]  /*5e560*/  LOP3.LUT R7, R7, 0xffffefff, RZ, 0xc0, !PT ;  /* 0xffffefff07077812 */ /* 0x000fe400078ec0ff */
[----:B------:R-:W-:Y:S01]  /*5e570*/  ISETP.LT.AND P1, PT, R3, UR29, !P0 ;  /* 0x0000001d03007c0c */ /* 0x000fe2000c721270 */
[----:B------:R-:W1:Y:S06]  /*5e580*/  LDCU.64 UR28, c[0x0][0x398] ;  /* 0x00007300ff1c77ac */ /* 0x000e6c0008000a00 */
[----:B------:R-:W-:-:S04]  /*5e590*/  @P3 LOP3.LUT R7, R7, 0x1000, RZ, 0xfc, !PT ;  /* 0x0000100007073812 */ /* 0x000fc800078efcff */
[----:B------:R-:W-:-:S04]  /*5e5a0*/  LOP3.LUT R7, R7, 0xfffff7ff, RZ, 0xc0, !PT ;  /* 0xfffff7ff07077812 */ /* 0x000fc800078ec0ff */
[----:B------:R-:W-:Y:S02]  /*5e5b0*/  @P2 LOP3.LUT R7, R7, 0x800, RZ, 0xfc, !PT ;  /* 0x0000080007072812 */ /* 0x000fe400078efcff */
[----:B0-----:R-:W-:Y:S02]  /*5e5c0*/  ISETP.LT.AND P0, PT, R2, UR36, !P0 ;  /* 0x0000002402007c0c */ /* 0x001fe4000c701270 */
[----:B------:R-:W-:-:S04]  /*5e5d0*/  LOP3.LUT R7, R7, 0xfffffbff, RZ, 0xc0, !PT ;  /* 0xfffffbff07077812 */ /* 0x000fc800078ec0ff */
[----:B------:R-:W-:-:S04]  /*5e5e0*/  @P1 LOP3.LUT R7, R7, 0x400, RZ, 0xfc, !PT ;  /* 0x0000040007071812 */ /* 0x000fc800078efcff */
[----:B------:R-:W-:-:S04]  /*5e5f0*/  LOP3.LUT R7, R7, 0xfffffdff, RZ, 0xc0, !PT ;  /* 0xfffffdff07077812 */ /* 0x000fc800078ec0ff */
[----:B------:R-:W-:-:S04]  /*5e600*/  @P0 LOP3.LUT R7, R7, 0x200, RZ, 0xfc, !PT ;  /* 0x0000020007070812 */ /* 0x000fc800078efcff */
[----:B------:R-:W-:Y:S02]  /*5e610*/  LOP3.LUT R7, R7, 0xfffffeff, RZ, 0xc0, !PT ;  /* 0xfffffeff07077812 */ /* 0x000fe400078ec0ff */
[----:B--2---:R-:W-:Y:S01]  /*5e620*/  ISETP.GE.AND P0, PT, R4, UR49, PT ;  /* 0x0000003104007c0c */ /* 0x004fe2000bf06270 */
[----:B------:R-:W0:Y:S01]  /*5e630*/  LDCU UR49, c[0x0][0x398] ;  /* 0x00007300ff3177ac */ /* 0x000e220008000800 */
[----:B------:R-:W2:Y:S02]  /*5e640*/  LDL.LU R4, [R1+0xe8] ;  /* 0x0000e80001047983 */ /* 0x000ea40000300800 */
[----:B------:R-:W-:Y:S02]  /*5e650*/  ISETP.LT.AND P3, PT, R0, UR30, !P0 ;  /* 0x0000001e00007c0c */ /* 0x000fe4000c761270 */
[----:B------:R-:W-:Y:S01]  /*5e660*/  ISETP.LT.AND P2, PT, R5, UR31, !P0 ;  /* 0x0000001f05007c0c */ /* 0x000fe2000c741270 */
[----:B------:R-:W0:Y:S01]  /*5e670*/  LDCU.64 UR30, c[0x0][0x398] ;  /* 0x00007300ff1e77ac */ /* 0x000e220008000a00 */
[----:B------:R-:W-:-:S09]  /*5e680*/  ISETP.LT.AND P1, PT, R3, UR32, !P0 ;  /* 0x0000002003007c0c */ /* 0x000fd2000c721270 */
[----:B------:R-:W-:Y:S01]  /*5e690*/  @P3 LOP3.LUT R7, R7, 0x100, RZ, 0xfc, !PT ;  /* 0x0000010007073812 */ /* 0x000fe200078efcff */
[----:B------:R-:W0:Y:S03]  /*5e6a0*/  LDCU.64 UR32, c[0x0][0x398] ;  /* 0x00007300ff2077ac */ /* 0x000e260008000a00 */
[----:B------:R-:W-:-:S04]  /*5e6b0*/  LOP3.LUT R7, R7, 0xffffff7f, RZ, 0xc0, !PT ;  /* 0xffffff7f07077812 */ /* 0x000fc800078ec0ff */
[----:B------:R-:W-:Y:S02]  /*5e6c0*/  @P2 LOP3.LUT R7, R7, 0x80, RZ, 0xfc, !PT ;  /* 0x0000008007072812 */ /* 0x000fe400078efcff */
[----:B-1----:R-:W-:Y:S01]  /*5e6d0*/  ISETP.LT.AND P0, PT, R2, UR28, !P0 ;  /* 0x0000001c02007c0c */ /* 0x002fe2000c701270 */
[----:B------:R-:W1:Y:S01]  /*5e6e0*/  LDCU UR28, c[0x0][0x398] ;  /* 0x00007300ff1c77ac */ /* 0x000e620008000800 */
[----:B------:R-:W-:-:S04]  /*5e6f0*/  LOP3.LUT R7, R7, 0xffffffbf, RZ, 0xc0, !PT ;  /* 0xffffffbf07077812 */ /* 0x000fc800078ec0ff */
[----:B------:R-:W-:-:S04]  /*5e700*/  @P1 LOP3.LUT R7, R7, 0x40, RZ, 0xfc, !PT ;  /* 0x0000004007071812 */ /* 0x000fc800078efcff */
[----:B------:R-:W-:-:S04]  /*5e710*/  LOP3.LUT R7, R7, 0xffffffdf, RZ, 0xc0, !PT ;  /* 0xffffffdf07077812 */ /* 0x000fc800078ec0ff */
[----:B------:R-:W-:Y:S02]  /*5e720*/  @P0 LOP3.LUT R7, R7, 0x20, RZ, 0xfc, !PT ;  /* 0x0000002007070812 */ /* 0x000fe400078efcff */
[----:B---3--:R-:W-:Y:S02]  /*5e730*/  ISETP.GE.AND P0, PT, R6, UR41, PT ;  /* 0x0000002906007c0c */ /* 0x008fe4000bf06270 */
[----:B------:R-:W3:Y:S04]  /*5e740*/  LDL.LU R6, [R1+0x2938] ;  /* 0x0029380001067983 */ /* 0x000ee80000300800 */
[----:B------:R-:W2:Y:S04]  /*5e750*/  LDL.LU R42, [R1+0x138] ;  /* 0x00013800012a7983 */ /* 0x000ea80000300800 */
[----:B------:R-:W2:Y:S01]  /*5e760*/  LDL.LU R43, [R1+0x13c] ;  /* 0x00013c00012b7983 */ /* 0x000ea20000300800 */
        /* <DEDUP_REMOVED lines=9> */
[----:B0-----:R-:W-:Y:S01]  /*5e800*/  ISETP.LT.AND P0, PT, R2, UR30, !P0 ;  /* 0x0000001e02007c0c */ /* 0x001fe2000c701270 */
[----:B------:R-:W0:Y:S01]  /*5e810*/  LDCU UR30, c[0x0][0x398] ;  /* 0x00007300ff1e77ac */ /* 0x000e220008000800 */
[----:B------:R-:W-:-:S04]  /*5e820*/  LOP3.LUT R7, R7, 0xfffffffb, RZ, 0xc0, !PT ;  /* 0xfffffffb07077812 */ /* 0x000fc800078ec0ff */
[----:B------:R-:W-:-:S04]  /*5e830*/  @P1 LOP3.LUT R7, R7, 0x4, RZ, 0xfc, !PT ;  /* 0x0000000407071812 */ /* 0x000fc800078efcff */
[----:B------:R-:W-:-:S04]  /*5e840*/  LOP3.LUT R7, R7, 0xfffffffd, RZ, 0xc0, !PT ;  /* 0xfffffffd07077812 */ /* 0x000fc800078ec0ff */
[----:B------:R-:W-:-:S04]  /*5e850*/  @P0 LOP3.LUT R7, R7, 0x2, RZ, 0xfc, !PT ;  /* 0x0000000207070812 */ /* 0x000fc800078efcff */
[----:B------:R-:W-:Y:S02]  /*5e860*/  LOP3.LUT R7, R7, 0xfffffffe, RZ, 0xc0, !PT ;  /* 0xfffffffe07077812 */ /* 0x000fe400078ec0ff */
[----:B---3--:R-:W-:Y:S02]  /*5e870*/  ISETP.GE.AND P0, PT, R6, UR39, PT ;  /* 0x0000002706007c0c */ /* 0x008fe4000bf06270 */
[----:B------:R-:W3:Y:S02]  /*5e880*/  LDL.LU R6, [R1+0x293c] ;  /* 0x00293c0001067983 */ /* 0x000ee40000300800 */
[----:B------:R-:W-:Y:S01]  /*5e890*/  ISETP.LT.AND P3, PT, R0, UR67, !P0 ;  /* 0x0000004300007c0c */ /* 0x000fe2000c761270 */
[----:B------:R-:W0:Y:S01]  /*5e8a0*/  LDCU UR67, c[0x0][0x398] ;  /* 0x00007300ff4377ac */ /* 0x000e220008000800 */
[----:B--2---:R-:W-:-:S11]  /*5e8b0*/  F2FP.SATFINITE.E5M2.F32.PACK_AB_MERGE_C R16, R43, R42, RZ ;  /* 0x0000002a2b10723e */ /* 0x004fd600048060ff */
[----:B------:R-:W-:-:S05]  /*5e8c0*/  @P3 LOP3.LUT R7, R7, 0x1, RZ, 0xfc, !PT ;  /* 0x0000000107073812 */ /* 0x000fca00078efcff */
[----:B------:R2:W-:Y:S04]  /*5e8d0*/  STL [R1+0xec], R7 ;  /* 0x0000ec0701007387 */ /* 0x0005e80000100800 */
[----:B------:R-:W2:Y:S04]  /*5e8e0*/  LDL.LU R42, [R1+0x160] ;  /* 0x00016000012a7983 */ /* 0x000ea80000300800 */
[----:B------:R-:W2:Y:S01]  /*5e8f0*/  LDL.LU R43, [R1+0x164] ;  /* 0x00016400012b7983 */ /* 0x000ea20000300800 */
[----:B------:R-:W-:Y:S02]  /*5e900*/  ISETP.LT.AND P2, PT, R5, UR24, !P0 ;  /* 0x0000001805007c0c */ /* 0x000fe4000c741270 */
[----:B------:R-:W-:Y:S01]  /*5e910*/  ISETP.LT.AND P1, PT, R3, UR25, !P0 ;  /* 0x0000001903007c0c */ /* 0x000fe2000c721270 */
[----:B------:R-:W0:Y:S01]  /*5e920*/  LDCU.64 UR24, c[0x0][0x398] ;  /* 0x00007300ff1877ac */ /* 0x000e220008000a00 */
[----:B------:R-:W-:-:S02]  /*5e930*/  LOP3.LUT R4, R4, 0x7fffffff, RZ, 0xc0, !PT ;  /* 0x7fffffff04047812 */ /* 0x000fc400078ec0ff */
[----:B-1----:R-:W-:Y:S01]  /*5e940*/  ISETP.LT.AND P0, PT, R2, UR26, !P0 ;  /* 0x0000001a02007c0c */ /* 0x002fe2000c701270 */
[----:B------:R-:W1:Y:S06]  /*5e950*/  LDCU UR26, c[0x0][0x398] ;  /* 0x00007300ff1a77ac */ /* 0x000e6c0008000800 */
[----:B------:R-:W-:-:S04]  /*5e960*/  @P2 LOP3.LUT R4, R4, 0x80000000, RZ, 0xfc, !PT ;  /* 0x8000000004042812 */ /* 0x000fc800078efcff */
[----:B------:R-:W-:-:S04]  /*5e970*/  LOP3.LUT R4, R4, 0xbfffffff, RZ, 0xc0, !PT ;  /* 0xbfffffff04047812 */ /* 0x000fc800078ec0ff */
[----:B------:R-:W-:-:S04]  /*5e980*/  @P1 LOP3.LUT R4, R4, 0x40000000, RZ, 0xfc, !PT ;  /* 0x4000000004041812 */ /* 0x000fc800078efcff */
[----:B------:R-:W-:-:S04]  /*5e990*/  LOP3.LUT R4, R4, 0xdfffffff, RZ, 0xc0, !PT ;  /* 0xdfffffff04047812 */ /* 0x000fc800078ec0ff */
[----:B------:R-:W-:Y:S02]  /*5e9a0*/  @P0 LOP3.LUT R4, R4, 0x20000000, RZ, 0xfc, !PT ;  /* 0x2000000004040812 */ /* 0x000fe400078efcff */
[----:B---3--:R-:W-:Y:S01]  /*5e9b0*/  ISETP.GE.AND P0, PT, R6, UR37, PT ;  /* 0x0000002506007c0c */ /* 0x008fe2000bf06270 */
[----:B------:R-:W3:Y:S01]  /*5e9c0*/  LDCU.64 UR36, c[0x0][0x398] ;  /* 0x00007300ff2477ac */ /* 0x000ee20008000a00 */
[----:B------:R-:W3:Y:S01]  /*5e9d0*/  LDL.LU R6, [R1+0x2940] ;  /* 0x0029400001067983 */ /* 0x000ee20000300800 */
[----:B--2---:R-:W-:-:S03]  /*5e9e0*/  F2FP.SATFINITE.E5M2.F32.PACK_AB_MERGE_C R7, R43, R42, RZ ;  /* 0x0000002a2b07723e */ /* 0x004fc600048060ff */
[----:B------:R-:W2:Y:S04]  /*5e9f0*/  LDL.LU R42, [R1+0x168] ;  /* 0x00016800012a7983 */ /* 0x000ea80000300800 */
[----:B------:R-:W2:Y:S01]  /*5ea00*/  LDL.LU R43, [R1+0x16c] ;  /* 0x00016c00012b7983 */ /* 0x000ea20000300800 */
[----:B------:R-:W-:Y:S01]  /*5ea10*/  ISETP.LT.AND P3, PT, R0, UR19, !P0 ;  /* 0x0000001300007c0c */ /* 0x000fe2000c761270 */
[----:B------:R-:W0:Y:S01]  /*5ea20*/  LDCU UR19, c[0x0][0x398] ;  /* 0x00007300ff1377ac */ /* 0x000e220008000800 */
[----:B------:R-:W-:Y:S02]  /*5ea30*/  ISETP.LT.AND P2, PT, R5, UR21, !P0 ;  /* 0x0000001505007c0c */ /* 0x000fe4000c741270 */
[----:B------:R-:W-:Y:S02]  /*5ea40*/  LOP3.LUT R4, R4, 0xefffffff, RZ, 0xc0, !PT ;  /* 0xefffffff04047812 */ /* 0x000fe400078ec0ff */
[----:B------:R-:W-:Y:S01]  /*5ea50*/  ISETP.LT.AND P1, PT, R3, UR23, !P0 ;  /* 0x0000001703007c0c */ /* 0x000fe2000c721270 */
[----:B------:R2:W-:Y:S01]  /*5ea60*/  STL [R1+0x1a0], R7 ;  /* 0x0001a00701007387 */ /* 0x0005e20000100800 */
[----:B------:R-:W1:Y:S05]  /*5ea70*/  LDCU.64 UR20, c[0x0][0x398] ;  /* 0x00007300ff1477ac */ /* 0x000e6a0008000a00 */
[----:B------:R-:W-:-:S04]  /*5ea80*/  @P3 LOP3.LUT R4, R4, 0x10000000, RZ, 0xfc, !PT ;  /* 0x1000000004043812 */ /* 0x000fc800078efcff */
        /* <DEDUP_REMOVED lines=8> */
[----:B------:R-:W0:Y:S01]  /*5eb10*/  LDCU UR29, c[0x0][0x398] ;  /* 0x00007300ff1d77ac */ /* 0x000e220008000800 */
[----:B------:R-:W3:Y:S01]  /*5eb20*/  LDL.LU R6, [R1+0x2944] ;  /* 0x0029440001067983 */ /* 0x000ee20000300800 */
[----:B--2---:R-:W-:-:S03]  /*5eb30*/  F2FP.SATFINITE.E5M2.F32.PACK_AB_MERGE_C R7, R43, R42, RZ ;  /* 0x0000002a2b07723e */ /* 0x004fc600048060ff */
[----:B------:R-:W2:Y:S04]  /*5eb40*/  LDL.LU R42, [R1+0x190] ;  /* 0x00019000012a7983 */ /* 0x000ea80000300800 */
[----:B------:R-:W2:Y:S01]  /*5eb50*/  LDL.LU R43, [R1+0x194] ;  /* 0x00019400012b7983 */ /* 0x000ea20000300800 */
[----:B------:R-:W-:Y:S02]  /*5eb60*/  ISETP.LT.AND P3, PT, R0, UR16, !P0 ;  /* 0x0000001000007c0c */ /* 0x000fe4000c761270 */
[----:B------:R-:W-:Y:S02]  /*5eb70*/  ISETP.LT.AND P2, PT, R5, UR17, !P0 ;  /* 0x0000001105007c0c */ /* 0x000fe4000c741270 */
[----:B------:R-:W-:Y:S02]  /*5eb80*/  LOP3.LUT R4, R4, 0xfeffffff, RZ, 0xc0, !PT ;  /* 0xfeffffff04047812 */ /* 0x000fe400078ec0ff */
[----:B------:R-:W-:Y:S01]  /*5eb90*/  ISETP.LT.AND P1, PT, R3, UR18, !P0 ;  /* 0x0000001203007c0c */ /* 0x000fe2000c721270 */
[----:B------:R2:W-:Y:S01]  /*5eba0*/  STL [R1+0x18c], R7 ;  /* 0x00018c0701007387 */ /* 0x0005e20000100800 */
[----:B------:R-:W0:Y:S05]  /*5ebb0*/  LDCU.64 UR16, c[0x0][0x398] ;  /* 0x00007300ff1077ac */ /* 0x000e2a0008000a00 */
[----:B------:R-:W-:Y:S01]  /*5ebc0*/  @P3 LOP3.LUT R4, R4, 0x1000000, RZ, 0xfc, !PT ;  /* 0x0100000004043812 */ /* 0x000fe200078efcff */
[----:B------:R-:W0:Y:S03]  /*5ebd0*/  LDCU UR18, c[0x0][0x398] ;  /* 0x00007300ff1277ac */ /* 0x000e260008000800 */
        /* <DEDUP_REMOVED lines=8> */
[----:B---3--:R-:W-:Y:S01]  /*5ec60*/  ISETP.GE.AND P0, PT, R6, UR31, PT ;  /* 0x0000001f06007c0c */ /* 0x008fe2000bf06270 */
[----:B------:R-:W3:Y:S01]  /*5ec70*/  LDCU UR31, c[0x0][0x398] ;  /* 0x00007300ff1f77ac */ /* 0x000ee20008000800 */
        /* <DEDUP_REMOVED lines=8> */
[----:B------:R2:W-:Y:S06]  /*5ed00*/  STL [R1+0x1a4], R7 ;  /* 0x0001a40701007387 */ /* 0x0005ec0000100800 */
[----:B------:R-:W-:Y:S01]  /*5ed10*/  @P3 LOP3.LUT R4, R4, 0x100000, RZ, 0xfc, !PT ;  /* 0x0010000004043812 */ /* 0x000fe200078efcff */
[----:B------:R-:W1:Y:S03]  /*5ed20*/  LDCU.64 UR14, c[0x0][0x398] ;  /* 0x00007300ff0e77ac */ /* 0x000e660008000a00 */
        /* <DEDUP_REMOVED lines=19> */
[----:B------:R-:W0:Y:S05]  /*5ee60*/  LDCU UR11, c[0x0][0x398] ;  /* 0x00007300ff0b77ac */ /* 0x000e2a0008000800 */
[----:B------:R-:W-:Y:S01]  /*5ee70*/  @P3 LOP3.LUT R4, R4, 0x10000, RZ, 0xfc, !PT ;  /* 0x0001000004043812 */ /* 0x000fe200078efcff */
[----:B------:R-:W0:Y:S03]  /*5ee80*/  LDCU.64 UR12, c[0x0][0x398] ;  /* 0x00007300ff0c77ac */ /* 0x000e260008000a00 */
        /* <DEDUP_REMOVED lines=9> */
[----:B------:R-:W3:Y:S01]  /*5ef20*/  LDL.LU R6, [R1+0x2950] ;  /* 0x0029500001067983 */ /* 0x000ee20000300800 */
[----:B--2---:R-:W-:-:S05]  /*5ef30*/  F2FP.SATFINITE.E5M2.F32.PACK_AB_MERGE_C R7, R43, R42, RZ ;  /* 0x0000002a2b07723e */ /* 0x004fca00048060ff */
[----:B------:R2:W-:Y:S04]  /*5ef40*/  STL [R1+0x1c4], R7 ;  /* 0x0001c40701007387 */ /* 0x0005e80000100800 */
[----:B------:R-:W4:Y:S04]  /*5ef50*/  LDL.LU R42, [R1+0x1c8] ;  /* 0x0001c800012a7983 */ /* 0x000f280000300800 */
[----:B------:R-:W4:Y:S01]  /*5ef60*/  LDL.LU R43, [R1+0x1cc] ;  /* 0x0001cc00012b7983 */ /* 0x000f220000300800 */
[----:B------:R-:W-:Y:S02]  /*5ef70*/  ISETP.LT.AND P3, PT, R0, UR7, !P0 ;  /* 0x0000000700007c0c */ /* 0x000fe4000c761270 */
[----:B------:R-:W-:Y:S01]  /*5ef80*/  ISETP.LT.AND P2, PT, R5, UR8, !P0 ;  /* 0x0000000805007c0c */ /* 0x000fe2000c741270 */
[----:B--2---:R-:W2:Y:S01]  /*5ef90*/  LDL.LU R7, [R1+0x2954] ;  /* 0x0029540001077983 */ /* 0x004ea20000300800 */
        /* <DEDUP_REMOVED lines=12> */
[----:B---3--:R-:W-:Y:S01]  /*5f060*/  ISETP.GE.AND P0, PT, R6, UR21, PT ;  /* 0x0000001506007c0c */ /* 0x008fe2000bf06270 */
[----:B------:R-:W3:Y:S01]  /*5f070*/  LDCU UR21, c[0x0][0x398] ;  /* 0x00007300ff1577ac */ /* 0x000ee20008000800 */
[----:B----4-:R-:W-:-:S05]  /*5f080*/  F2FP.SATFINITE.E5M2.F32.PACK_AB_MERGE_C R6, R43, R42, RZ ;  /* 0x0000002a2b06723e */ /* 0x010fca00048060ff */
[----:B------:R4:W-:Y:S04]  /*5f090*/  STL [R1+0x1c0], R6 ;  /* 0x0001c00601007387 */ /* 0x0009e80000100800 */
[----:B------:R-:W3:Y:S04]  /*5f0a0*/  LDL.LU R42, [R1+0x1e0] ;  /* 0x0001e000012a7983 */ /* 0x000ee80000300800 */
[----:B------:R-:W3:Y:S01]  /*5f0b0*/  LDL.LU R43, [R1+0x1e4] ;  /* 0x0001e400012b7983 */ /* 0x000ee20000300800 */
[----:B------:R-:W-:Y:S01]  /*5f0c0*/  ISETP.LT.AND P3, PT, R0, UR4, !P0 ;  /* 0x0000000400007c0c */ /* 0x000fe2000c761270 */
[----:B------:R-:W0:Y:S01]  /*5f0d0*/  LDCU UR4, c[0x0][0x398] ;  /* 0x00007300ff0477ac */ /* 0x000e220008000800 */
[----:B------:R-:W-:Y:S01]  /*5f0e0*/  ISETP.LT.AND P2, PT, R5, UR5, !P0 ;  /* 0x0000000505007c0c */ /* 0x000fe2000c741270 */
[----:B----4-:R-:W4:Y:S01]  /*5f0f0*/  LDL.LU R6, [R1+0xe4] ;  /* 0x0000e40001067983 */ /* 0x010f220000300800 */
[----:B------:R-:W-:Y:S01]  /*5f100*/  LOP3.LUT R4, R4, 0xfffffeff, RZ, 0xc0, !PT ;  /* 0xfffffeff04047812 */ /* 0x000fe200078ec0ff */
[----:B------:R-:W0:Y:S01]  /*5f110*/  LDCU UR5, c[0x0][0x398] ;  /* 0x00007300ff0577ac */ /* 0x000e220008000800 */
[----:B------:R-:W-:-:S07]  /*5f120*/  ISETP.LT.AND P1, PT, R3, UR6, !P0 ;  /* 0x0000000603007c0c */ /* 0x000fce000c721270 */
[----:B------:R-:W-:Y:S01]  /*5f130*/  @P3 LOP3.LUT R4, R4, 0x100, RZ, 0xfc, !PT ;  /* 0x0000010004043812 */ /* 0x000fe200078efcff */
[----:B------:R-:W1:Y:S03]  /*5f140*/  LDCU.64 UR6, c[0x0][0x398] ;  /* 0x00007300ff0677ac */ /* 0x000e660008000a00 */
        /* <DEDUP_REMOVED lines=14> */
[----:B---3--:R-:W-:Y:S01]  /*5f230*/  F2FP.SATFINITE.E5M2.F32.PACK_AB_MERGE_C R8, R43, R42, RZ ;  /* 0x0000002a2b08723e */ /* 0x008fe200048060ff */
[----:B------:R-:W3:Y:S04]  /*5f240*/  LDCU UR65, c[0x0][0x398] ;  /* 0x00007300ff4177ac */ /* 0x000ee80008000800 */
[----:B------:R-:W-:Y:S04]  /*5f250*/  STL [R1+0x1e4], R8 ;  /* 0x0001e40801007387 */ /* 0x000fe80000100800 */
[----:B------:R-:W3:Y:S04]  /*5f260*/  LDL.LU R42, [R1+0x1e8] ;  /* 0x0001e800012a7983 */ /* 0x000ee80000300800 */
[----:B------:R-:W3:Y:S01]  /*5f270*/  LDL.LU R43, [R1+0x1ec] ;  /* 0x0001ec00012b7983 */ /* 0x000ee20000300800 */
[----:B------:R-:W-:-:S04]  /*5f280*/  LOP3.LUT R4, R4, 0xffffffef, RZ, 0xc0, !PT ;  /* 0xffffffef04047812 */ /* 0x000fc800078ec0ff */
[----:B------:R-:W-:Y:S02]  /*5f290*/  @P3 LOP3.LUT R4, R4, 0x10, RZ, 0xfc, !PT ;  /* 0x0000001004043812 */ /* 0x000fe400078efcff */
[----:B------:R-:W-:Y:S01]  /*5f2a0*/  ISETP.LT.AND P1, PT, R3, UR22, !P0 ;  /* 0x0000001603007c0c */ /* 0x000fe2000c721270 */
[----:B------:R-:W0:Y:S01]  /*5f2b0*/  LDCU.64 UR22, c[0x0][0x398] ;  /* 0x00007300ff1677ac */ /* 0x000e220008000a00 */
        /* <DEDUP_REMOVED lines=8> */
[----:B--2---:R-:W-:Y:S01]  /*5f340*/  ISETP.GE.AND P0, PT, R7, UR15, PT ;  /* 0x0000000f07007c0c */ /* 0x004fe2000bf06270 */
[----:B------:R-:W2:Y:S03]  /*5f350*/  LDCU.64 UR14, c[0x0][0x398] ;  /* 0x00007300ff0e77ac */ /* 0x000ea60008000a00 */
[----:B------:R-:W-:Y:S01]  /*5f360*/  ISETP.LT.AND P3, PT, R0, UR74, !P0 ;  /* 0x0000004a00007c0c */ /* 0x000fe2000c761270 */
[----:B------:R-:W0:Y:S01]  /*5f370*/  LDCU UR74, c[0x0][0x398] ;  /* 0x00007300ff4a77ac */ /* 0x000e220008000800 */
[----:B------:R-:W-:-:S11]  /*5f380*/  LOP3.LUT R4, R4, 0xfffffffe, RZ, 0xc0, !PT ;  /* 0xfffffffe04047812 */ /* 0x000fd600078ec0ff */
[----:B------:R-:W-:-:S05]  /*5f390*/  @P3 LOP3.LUT R4, R4, 0x1, RZ, 0xfc, !PT ;  /* 0x0000000104043812 */ /* 0x000fca00078efcff */
[----:B------:R0:W-:Y:S04]  /*5f3a0*/  STL [R1+0xe8], R4 ;  /* 0x0000e80401007387 */ /* 0x0001e80000100800 */
[----:B0-----:R-:W2:Y:S01]  /*5f3b0*/  LDL.LU R4, [R1+0x295c] ;  /* 0x00295c0001047983 */ /* 0x001ea20000300800 */
[----:B---3--:R-:W-:-:S03]  /*5f3c0*/  F2FP.SATFINITE.E5M2.F32.PACK_AB_MERGE_C R7, R43, R42, RZ ;  /* 0x0000002a2b07723e */ /* 0x008fc600048060ff */
[----:B------:R-:W3:Y:S04]  /*5f3d0*/  LDL.LU R42, [R1+0x200] ;  /* 0x00020000012a7983 */ /* 0x000ee80000300800 */
[----:B------:R-:W3:Y:S01]  /*5f3e0*/  LDL.LU R43, [R1+0x204] ;  /* 0x00020400012b7983 */ /* 0x000ee20000300800 */
[----:B------:R-:W-:Y:S01]  /*5f3f0*/  ISETP.LT.AND P2, PT, R5, UR75, !P0 ;  /* 0x0000004b05007c0c */ /* 0x000fe2000c741270 */
[----:B------:R-:W0:Y:S01]  /*5f400*/  LDCU UR75, c[0x0][0x398] ;  /* 0x00007300ff4b77ac */ /* 0x000e220008000800 */
[----:B------:R-:W-:Y:S02]  /*5f410*/  ISETP.LT.AND P1, PT, R3, UR76, !P0 ;  /* 0x0000004c03007c0c */ /* 0x000fe4000c721270 */
[----:B----4-:R-:W-:Y:S01]  /*5f420*/  LOP3.LUT R6, R6, 0x7fffffff, RZ, 0xc0, !PT ;  /* 0x7fffffff06067812 */ /* 0x010fe200078ec0ff */
[----:B------:R3:W-:Y:S01]  /*5f430*/  STL [R1+0x1e0], R7 ;  /* 0x0001e00701007387 */ /* 0x0007e20000100800 */
[----:B------:R-:W-:Y:S01]  /*5f440*/  ISETP.LT.AND P0, PT, R2, UR12, !P0 ;  /* 0x0000000c02007c0c */ /* 0x000fe2000c701270 */
[----:B------:R-:W4:Y:S01]  /*5f450*/  LDCU UR76, c[0x0][0x398] ;  /* 0x00007300ff4c77ac */ /* 0x000f220008000800 */
[----:B------:R-:W0:Y:S05]  /*5f460*/  LDCU UR12, c[0x0][0x398] ;  /* 0x00007300ff0c77ac */ /* 0x000e2a0008000800 */
[----:B------:R-:W-:-:S04]  /*5f470*/  @P2 LOP3.LUT R6, R6, 0x80000000, RZ, 0xfc, !PT ;  /* 0x8000000006062812 */ /* 0x000fc800078efcff */
[----:B------:R-:W-:-:S04]  /*5f480*/  LOP3.LUT R6, R6, 0xbfffffff, RZ, 0xc0, !PT ;  /* 0xbfffffff06067812 */ /* 0x000fc800078ec0ff */
[----:B------:R-:W-:-:S04]  /*5f490*/  @P1 LOP3.LUT R6, R6, 0x40000000, RZ, 0xfc, !PT ;  /* 0x4000000006061812 */ /* 0x000fc800078efcff */
[----:B------:R-:W-:-:S04]  /*5f4a0*/  LOP3.LUT R6, R6, 0xdfffffff, RZ, 0xc0, !PT ;  /* 0xdfffffff06067812 */ /* 0x000fc800078ec0ff */
[----:B------:R-:W-:Y:S02]  /*5f4b0*/  @P0 LOP3.LUT R6, R6, 0x20000000, RZ, 0xfc, !PT ;  /* 0x2000000006060812 */ /* 0x000fe400078efcff */
[----:B--2---:R-:W-:Y:S01]  /*5f4c0*/  ISETP.GE.AND P0, PT, R4, UR33, PT ;  /* 0x0000002104007c0c */ /* 0x004fe2000bf06270 */
[----:B------:R-:W2:Y:S01]  /*5f4d0*/  LDCU UR33, c[0x0][0x398] ;  /* 0x00007300ff2177ac */ /* 0x000ea20008000800 */
[----:B------:R-:W2:Y:S01]  /*5f4e0*/  LDL.LU R4, [R1+0x2960] ;  /* 0x0029600001047983 */ /* 0x000ea20000300800 */
[----:B---3--:R-:W-:-:S03]  /*5f4f0*/  F2FP.SATFINITE.E5M2.F32.PACK_AB_MERGE_C R7, R43, R42, RZ ;  /* 0x0000002a2b07723e */ /* 0x008fc600048060ff */
[----:B------:R-:W3:Y:S04]  /*5f500*/  LDL.LU R42, [R1+0x208] ;  /* 0x00020800012a7983 */ /* 0x000ee80000300800 */
[----:B------:R-:W3:Y:S01]  /*5f510*/  LDL.LU R43, [R1+0x20c] ;  /* 0x00020c00012b7983 */ /* 0x000ee20000300800 */
[----:B0-----:R-:W-:Y:S01]  /*5f520*/  ISETP.LT.AND P3, PT, R0, UR75, !P0 ;  /* 0x0000004b00007c0c */ /* 0x001fe2000c761270 */
[----:B------:R-:W0:Y:S01]  /*5f530*/  LDCU UR75, c[0x0][0x398] ;  /* 0x00007300ff4b77ac */ /* 0x000e220008000800 */
[----:B----4-:R-:W-:Y:S02]  /*5f540*/  ISETP.LT.AND P2, PT, R5, UR76, !P0 ;  /* 0x0000004c05007c0c */ /* 0x010fe4000c741270 */
[----:B------:R-:W-:Y:S02]  /*5f550*/  LOP3.LUT R6, R6, 0xefffffff, RZ, 0xc0, !PT ;  /* 0xefffffff06067812 */ /* 0x000fe400078ec0ff */
[----:B------:R-:W-:Y:S01]  /*5f560*/  ISETP.LT.AND P1, PT, R3, UR66, !P0 ;  /* 0x0000004203007c0c */ /* 0x000fe2000c721270 */
[----:B------:R3:W-:Y:S01]  /*5f570*/  STL [R1+0x204], R7 ;  /* 0x0002040701007387 */ /* 0x0007e20000100800 */
[----:B------:R-:W4:Y:S05]  /*5f580*/  LDCU UR76, c[0x0][0x398] ;  /* 0x00007300ff4c77ac */ /* 0x000f2a0008000800 */
[----:B------:R-:W-:Y:S01]  /*5f590*/  @P3 LOP3.LUT R6, R6, 0x10000000, RZ, 0xfc, !PT ;  /* 0x1000000006063812 */ /* 0x000fe200078efcff */
[----:B------:R-:W0:Y:S03]  /*5f5a0*/  LDCU UR66, c[0x0][0x398] ;  /* 0x00007300ff4277ac */ /* 0x000e260008000800 */
[----:B------:R-:W-:-:S04]  /*5f5b0*/  LOP3.LUT R6, R6, 0xf7ffffff, RZ, 0xc0, !PT ;  /* 0xf7ffffff06067812 */ /* 0x000fc800078ec0ff */
[----:B------:R-:W-:Y:S02]  /*5f5c0*/  @P2 LOP3.LUT R6, R6, 0x8000000, RZ, 0xfc, !PT ;  /* 0x0800000006062812 */ /* 0x000fe400078efcff */
[----:B------:R-:W-:Y:S02]  /*5f5d0*/  ISETP.LT.AND P0, PT, R2, UR22, !P0 ;  /* 0x0000001602007c0c */ /* 0x000fe4000c701270 */
        /* <DEDUP_REMOVED lines=10> */
[----:B----4-:R-:W-:Y:S01]  /*5f680*/  ISETP.LT.AND P3, PT, R0, UR76, !P0 ;  /* 0x0000004c00007c0c */ /* 0x010fe2000c761270 */
[----:B------:R-:W4:Y:S01]  /*5f690*/  LDCU UR76, c[0x0][0x398] ;  /* 0x00007300ff4c77ac */ /* 0x000f220008000800 */
[----:B------:R-:W-:Y:S02]  /*5f6a0*/  ISETP.LT.AND P2, PT, R5, UR71, !P0 ;  /* 0x0000004705007c0c */ /* 0x000fe4000c741270 */
[----:B------:R-:W-:Y:S02]  /*5f6b0*/  LOP3.LUT R6, R6, 0xfeffffff, RZ, 0xc0, !PT ;  /* 0xfeffffff06067812 */ /* 0x000fe400078ec0ff */
[----:B------:R-:W-:Y:S01]  /*5f6c0*/  ISETP.LT.AND P1, PT, R3, UR69, !P0 ;  /* 0x0000004503007c0c */ /* 0x000fe2000c721270 */
[----:B------:R3:W-:Y:S01]  /*5f6d0*/  STL [R1+0x200], R7 ;  /* 0x0002000701007387 */ /* 0x0007e20000100800 */
[----:B------:R-:W0:Y:S05]  /*5f6e0*/  LDCU UR71, c[0x0][0x398] ;  /* 0x00007300ff4777ac */ /* 0x000e2a0008000800 */
        /* <DEDUP_REMOVED lines=55> */
[----:B------:R-:W2:Y:S01]  /*5fa60*/  LDCU.64 UR22, c[0x0][0x398] ;  /* 0x00007300ff1677ac */ /* 0x000ea20008000a00 */
[----:B------:R-:W2:Y:S01]  /*5fa70*/  LDL.LU R4, [R1+0x2970] ;  /* 0x0029700001047983 */ /* 0x000ea20000300800 */
[----:B---3--:R-:W-:-:S03]  /*5fa80*/  F2FP.SATFINITE.E5M2.F32.PACK_AB_MERGE_C R18, R43, R42, RZ ;  /* 0x0000002a2b12723e */ /* 0x008fc600048060ff */
[----:B------:R-:W3:Y:S04]  /*5fa90*/  LDL.LU R42, [R1+0x1128] ;  /* 0x00112800012a7983 */ /* 0x000ee80000300800 */
[----:B------:R-:W3:Y:S01]  /*5faa0*/  LDL.LU R43, [R1+0x112c] ;  /* 0x00112c00012b7983 */ /* 0x000ee20000300800 */
[----:B0-----:R-:W-:Y:S01]  /*5fab0*/  ISETP.LT.AND P3, PT, R0, UR75, !P0 ;  /* 0x0000004b00007c0c */ /* 0x001fe2000c761270 */
[----:B------:R-:W0:Y:S01]  /*5fac0*/  LDCU UR75, c[0x0][0x398] ;  /* 0x00007300ff4b77ac */ /* 0x000e220008000800 */
[----:B----4-:R-:W-:Y:S01]  /*5fad0*/  ISETP.LT.AND P2, PT, R5, UR76, !P0 ;  /* 0x0000004c05007c0c */ /* 0x010fe2000c741270 */
[----:B------:R-:W4:Y:S01]  /*5fae0*/  LDL.LU R7, [R1+0x2974] ;  /* 0x0029740001077983 */ /* 0x000f220000300800 */
[----:B------:R-:W-:Y:S01]  /*5faf0*/  LOP3.LUT R6, R6, 0xffffefff, RZ, 0xc0, !PT ;  /* 0xffffefff06067812 */ /* 0x000fe200078ec0ff */
[----:B------:R-:W0:Y:S01]  /*5fb00*/  LDCU UR76, c[0x0][0x398] ;  /* 0x00007300ff4c77ac */ /* 0x000e220008000800 */
[----:B------:R-:W-:-:S07]  /*5fb10*/  ISETP.LT.AND P1, PT, R3, UR59, !P0 ;  /* 0x0000003b03007c0c */ /* 0x000fce000c721270 */
        /* <DEDUP_REMOVED lines=14> */
[----:B---3--:R-:W-:-:S05]  /*5fc00*/  F2FP.SATFINITE.E5M2.F32.PACK_AB_MERGE_C R4, R43, R42, RZ ;  /* 0x0000002a2b04723e */ /* 0x008fca00048060ff */
[----:B------:R3:W-:Y:S04]  /*5fc10*/  STL [R1+0x160], R4 ;  /* 0x0001600401007387 */ /* 0x0007e80000100800 */
[----:B------:R-:W2:Y:S04]  /*5fc20*/  LDL.LU R42, [R1+0x1110] ;  /* 0x00111000012a7983 */ /* 0x000ea80000300800 */
[----:B------:R-:W2:Y:S01]  /*5fc30*/  LDL.LU R43, [R1+0x1114] ;  /* 0x00111400012b7983 */ /* 0x000ea20000300800 */
[----:B------:R-:W-:Y:S01]  /*5fc40*/  ISETP.LT.AND P2, PT, R5, UR74, !P0 ;  /* 0x0000004a05007c0c */ /* 0x000fe2000c741270 */
[----:B------:R-:W0:Y:S01]  /*5fc50*/  LDCU UR74, c[0x0][0x398] ;  /* 0x00007300ff4a77ac */ /* 0x000e220008000800 */
[----:B------:R-:W-:Y:S01]  /*5fc60*/  LOP3.LUT R6, R6, 0xfffffeff, RZ, 0xc0, !PT ;  /* 0xfffffeff06067812 */ /* 0x000fe200078ec0ff */
[----:B---3--:R-:W3:Y:S03]  /*5fc70*/  LDL.LU R4, [R1+0xe0] ;  /* 0x0000e00001047983 */ /* 0x008ee60000300800 */
[----:B------:R-:W-:-:S02]  /*5fc80*/  @P3 LOP3.LUT R6, R6, 0x100, RZ, 0xfc, !PT ;  /* 0x0000010006063812 */ /* 0x000fc400078efcff */
[----:B------:R-:W-:Y:S01]  /*5fc90*/  ISETP.LT.AND P1, PT, R3, UR56, !P0 ;  /* 0x0000003803007c0c */ /* 0x000fe2000c721270 */
[----:B------:R-:W0:Y:S01]  /*5fca0*/  LDCU UR56, c[0x0][0x398] ;  /* 0x00007300ff3877ac */ /* 0x000e220008000800 */
        /* <DEDUP_REMOVED lines=8> */
[----:B----4-:R-:W-:Y:S01]  /*5fd30*/  ISETP.GE.AND P0, PT, R7, UR37, PT ;  /* 0x0000002507007c0c */ /* 0x010fe2000bf06270 */
[----:B------:R-:W4:Y:S01]  /*5fd40*/  LDCU.64 UR36, c[0x0][0x398] ;  /* 0x00007300ff2477ac */ /* 0x000f220008000a00 */
[----:B------:R-:W3:Y:S02]  /*5fd50*/  LDL.LU R7, [R1+0x2978] ;  /* 0x0029780001077983 */ /* 0x000ee40000300800 */
[----:B------:R-:W-:Y:S01]  /*5fd60*/  ISETP.LT.AND P3, PT, R0, UR72, !P0 ;  /* 0x0000004800007c0c */ /* 0x000fe2000c761270 */
[----:B------:R-:W0:Y:S01]  /*5fd70*/  LDCU UR72, c[0x0][0x398] ;  /* 0x00007300ff4877ac */ /* 0x000e220008000800 */
[----:B------:R-:W-:Y:S02]  /*5fd80*/  ISETP.LT.AND P2, PT, R5, UR40, !P0 ;  /* 0x0000002805007c0c */ /* 0x000fe4000c741270 */
[----:B------:R-:W-:Y:S01]  /*5fd90*/  LOP3.LUT R6, R6, 0xffffffef, RZ, 0xc0, !PT ;  /* 0xffffffef06067812 */ /* 0x000fe200078ec0ff */
[----:B------:R-:W0:Y:S01]  /*5fda0*/  LDCU.64 UR40, c[0x0][0x398] ;  /* 0x00007300ff2877ac */ /* 0x000e220008000a00 */
[----:B--2---:R-:W-:-:S05]  /*5fdb0*/  F2FP.SATFINITE.E5M2.F32.PACK_AB_MERGE_C R8, R43, R42, RZ ;  /* 0x0000002a2b08723e */ /* 0x004fca00048060ff */
[----:B------:R-:W-:Y:S04]  /*5fdc0*/  STL [R1+0x188], R8 ;  /* 0x0001880801007387 */ /* 0x000fe80000100800 */
[----:B------:R-:W2:Y:S04]  /*5fdd0*/  LDL.LU R42, [R1+0x1118] ;  /* 0x00111800012a7983 */ /* 0x000ea80000300800 */
[----:B------:R-:W2:Y:S01]  /*5fde0*/  LDL.LU R43, [R1+0x111c] ;  /* 0x00111c00012b7983 */ /* 0x000ea20000300800 */
[----:B------:R-:W-:Y:S02]  /*5fdf0*/  @P3 LOP3.LUT R6, R6, 0x10, RZ, 0xfc, !PT ;  /* 0x0000001006063812 */ /* 0x000fe400078efcff */
        /* <DEDUP_REMOVED lines=11> */
[----:B------:R-:W3:Y:S03]  /*5feb0*/  LDCU UR15, c[0x0][0x398] ;  /* 0x00007300ff0f77ac */ /* 0x000ee60008000800 */
[----:B------:R-:W-:Y:S01]  /*5fec0*/  ISETP.LT.AND P3, PT, R0, UR47, !P0 ;  /* 0x0000002f00007c0c */ /* 0x000fe2000c761270 */
[----:B------:R-:W0:Y:S01]  /*5fed0*/  LDCU UR47, c[0x0][0x398] ;  /* 0x00007300ff2f77ac */ /* 0x000e220008000800 */
[----:B------:R-:W-:-:S11]  /*5fee0*/  LOP3.LUT R6, R6, 0xfffffffe, RZ, 0xc0, !PT ;  /* 0xfffffffe06067812 */ /* 0x000fd600078ec0ff */
[----:B------:R-:W-:-:S05]  /*5fef0*/  @P3 LOP3.LUT R6, R6, 0x1, RZ, 0xfc, !PT ;  /* 0x0000000106063812 */ /* 0x000fca00078efcff */
[----:B------:R0:W-:Y:S04]  /*5ff00*/  STL [R1+0xe4], R6 ;  /* 0x0000e40601007387 */ /* 0x0001e80000100800 */
[----:B0-----:R-:W3:Y:S01]  /*5ff10*/  LDL.LU R6, [R1+0x297c] ;  /* 0x00297c0001067983 */ /* 0x001ee20000300800 */
[----:B--2---:R-:W-:-:S05]  /*5ff20*/  F2FP.SATFINITE.E5M2.F32.PACK_AB_MERGE_C R7, R43, R42, RZ ;  /* 0x0000002a2b07723e */ /* 0x004fca00048060ff */
[----:B------:R0:W-:Y:S04]  /*5ff30*/  STL [R1+0x184], R7 ;  /* 0x0001840701007387 */ /* 0x0001e80000100800 */
[----:B------:R-:W0:Y:S04]  /*5ff40*/  LDL.LU R42, [R1+0x1100] ;  /* 0x00110000012a7983 */ /* 0x000e280000300800 */
[----:B------:R-:W0:Y:S01]  /*5ff50*/  LDL.LU R43, [R1+0x1104] ;  /* 0x00110400012b7983 */ /* 0x000e220000300800 */
[----:B------:R-:W-:Y:S01]  /*5ff60*/  ISETP.LT.AND P2, PT, R5, UR38, !P0 ;  /* 0x0000002605007c0c */ /* 0x000fe2000c741270 */
[----:B------:R-:W2:Y:S01]  /*5ff70*/  LDCU.64 UR38, c[0x0][0x398] ;  /* 0x00007300ff2677ac */ /* 0x000ea20008000a00 */
[----:B------:R-:W-:-:S02]  /*5ff80*/  ISETP.LT.AND P1, PT, R3, UR50, !P0 ;  /* 0x0000003203007c0c */ /* 0x000fc4000c721270 */
[----:B------:R-:W-:Y:S01]  /*5ff90*/  LOP3.LUT R4, R4, 0x7fffffff, RZ, 0xc0, !PT ;  /* 0x7fffffff04047812 */ /* 0x000fe200078ec0ff */
[----:B------:R-:W0:Y:S01]  /*5ffa0*/  LDCU UR50, c[0x0][0x398] ;  /* 0x00007300ff3277ac */ /* 0x000e220008000800 */
[----:B------:R-:W-:-:S07]  /*5ffb0*/  ISETP.LT.AND P0, PT, R2, UR40, !P0 ;  /* 0x0000002802007c0c */ /* 0x000fce000c701270 */
[----:B------:R-:W-:-:S04]  /*5ffc0*/  @P2 LOP3.LUT R4, R4, 0x80000000, RZ, 0xfc, !PT ;  /* 0x8000000004042812 */ /* 0x000fc800078efcff */
[----:B------:R-:W-:-:S04]  /*5ffd0*/  LOP3.LUT R4, R4, 0xbfffffff, RZ, 0xc0, !PT ;  /* 0xbfffffff04047812 */ /* 0x000fc800078ec0ff */
[----:B------:R-:W-:-:S04]  /*5ffe0*/  @P1 LOP3.LUT R4, R4, 0x40000000, RZ, 0xfc, !PT ;  /* 0x4000000004041812 */ /* 0x000fc800078efcff */
[----:B------:R-:W-:-:S04]  /*5fff0*/  LOP3.LUT R4, R4, 0xdfffffff, RZ, 0xc0, !PT ;  /* 0xdfffffff04047812 */ /* 0x000fc800078ec0ff */
[----:B------:R-:W-:Y:S02]  /*60000*/  @P0 LOP3.LUT R4, R4, 0x20000000, RZ, 0xfc, !PT ;  /* 0x2000000004040812 */ /* 0x000fe400078efcff */
[----:B---3--:R-:W-:Y:S01]  /*60010*/  ISETP.GE.AND P0, PT, R6, UR17, PT ;  /* 0x0000001106007c0c */ /* 0x008fe2000bf06270 */
[----:B------:R-:W3:Y:S01]  /*60020*/  LDCU UR17, c[0x0][0x398] ;  /* 0x00007300ff1177ac */ /* 0x000ee20008000800 */
[----:B------:R-:W3:Y:S01]  /*60030*/  LDL.LU R6, [R1+0x2980] ;  /* 0x0029800001067983 */ /* 0x000ee20000300800 */
[----:B0-----:R-:W-:-:S05]  /*60040*/  F2FP.SATFINITE.E5M2.F32.PACK_AB_MERGE_C R7, R43, R42, RZ ;  /* 0x0000002a2b07723e */ /* 0x001fca00048060ff */
[----:B------:R0:W-:Y:S04]  /*60050*/  STL [R1+0x198], R7 ;  /* 0x0001980701007387 */ /* 0x0001e80000100800 */
[----:B------:R-:W0:Y:S04]  /*60060*/  LDL.LU R42, [R1+0x1108] ;  /* 0x00110800012a7983 */ /* 0x000e280000300800 */
[----:B------:R-:W0:Y:S01]  /*60070*/  LDL.LU R43, [R1+0x110c] ;  /* 0x00110c00012b7983 */ /* 0x000e220000300800 */
[----:B------:R-:W-:Y:S01]  /*60080*/  ISETP.LT.AND P3, PT, R0, UR49, !P0 ;  /* 0x0000003100007c0c */ /* 0x000fe2000c761270 */
[----:B------:R-:W1:Y:S01]  /*60090*/  LDCU UR49, c[0x0][0x398] ;  /* 0x00007300ff3177ac */ /* 0x000e620008000800 */
[----:B------:R-:W-:-:S02]  /*600a0*/  ISETP.LT.AND P2, PT, R5, UR47, !P0 ;  /* 0x0000002f05007c0c */ /* 0x000fc4000c741270 */
[----:B------:R-:W-:Y:S01]  /*600b0*/  LOP3.LUT R4, R4, 0xefffffff, RZ, 0xc0, !PT ;  /* 0xefffffff04047812 */ /* 0x000fe200078ec0ff */
[----:B------:R-:W0:Y:S01]  /*600c0*/  LDCU UR47, c[0x0][0x398] ;  /* 0x00007300ff2f77ac */ /* 0x000e220008000800 */
[----:B------:R-:W-:-:S07]  /*600d0*/  ISETP.LT.AND P1, PT, R3, UR48, !P0 ;  /* 0x0000003003007c0c */ /* 0x000fce000c721270 */
[----:B------:R-:W-:-:S04]  /*600e0*/  @P3 LOP3.LUT R4, R4, 0x10000000, RZ, 0xfc, !PT ;  /* 0x1000000004043812 */ /* 0x000fc800078efcff */
[----:B------:R-:W-:-:S04]  /*600f0*/  LOP3.LUT R4, R4, 0xf7ffffff, RZ, 0xc0, !PT ;  /* 0xf7ffffff04047812 */ /* 0x000fc800078ec0ff */
[----:B------:R-:W-:Y:S02]  /*60100*/  @P2 LOP3.LUT R4, R4, 0x8000000, RZ, 0xfc, !PT ;  /* 0x0800000004042812 */ /* 0x000fe400078efcff */
[----:B--2---:R-:W-:Y:S02]  /*60110*/  ISETP.LT.AND P0, PT, R2, UR38, !P0 ;  /* 0x0000002602007c0c */ /* 0x004fe4000c701270 */
[----:B------:R-:W-:-:S04]  /*60120*/  LOP3.LUT R4, R4, 0xfbffffff, RZ, 0xc0, !PT ;  /* 0xfbffffff04047812 */ /* 0x000fc800078ec0ff */
[----:B------:R-:W-:-:S04]  /*60130*/  @P1 LOP3.LUT R4, R4, 0x4000000, RZ, 0xfc, !PT ;  /* 0x0400000004041812 */ /* 0x000fc800078efcff */
[----:B------:R-:W-:-:S04]  /*60140*/  LOP3.LUT R4, R4, 0xfdffffff, RZ, 0xc0, !PT ;  /* 0xfdffffff04047812 */ /* 0x000fc800078ec0ff */
[----:B------:R-:W-:Y:S02]  /*60150*/  @P0 LOP3.LUT R4, R4, 0x2000000, RZ, 0xfc, !PT ;  /* 0x0200000004040812 */ /* 0x000fe400078efcff */
[----:B---3--:R-:W-:Y:S01]  /*60160*/  ISETP.GE.AND P0, PT, R6, UR23, PT ;  /* 0x0000001706007c0c */ /* 0x008fe2000bf06270 */
[----:B------:R-:W2:Y:S01]  /*60170*/  LDCU UR23, c[0x0][0x398] ;  /* 0x00007300ff1777ac */ /* 0x000ea20008000800 */
[----:B------:R-:W3:Y:S02]  /*60180*/  LDL.LU R6, [R1+0x2984] ;  /* 0x0029840001067983 */ /* 0x000ee40000300800 */
[----:B-1----:R-:W-:Y:S01]  /*60190*/  ISETP.LT.AND P3, PT, R0, UR49, !P0 ;  /* 0x0000003100007c0c */ /* 0x002fe2000c761270 */
[----:B------:R-:W1:Y:S01]  /*601a0*/  LDCU.64 UR48, c[0x0][0x398] ;  /* 0x00007300ff3077ac */ /* 0x000e620008000a00 */
[----:B0-----:R-:W-:-:S05]  /*601b0*/  F2FP.SATFINITE.E5M2.F32.PACK_AB_MERGE_C R7, R43, R42, RZ ;  /* 0x0000002a2b07723e */ /* 0x001fca00048060ff */
[----:B------:R0:W-:Y:S04]  /*601c0*/  STL [R1+0x194], R7 ;  /* 0x0001940701007387 */ /* 0x0001e80000100800 */
[----:B------:R-:W0:Y:S04]  /*601d0*/  LDL.LU R42, [R1+0x10f0] ;  /* 0x0010f000012a7983 */ /* 0x000e280000300800 */
[----:B------:R-:W0:Y:S01]  /*601e0*/  LDL.LU R43, [R1+0x10f4] ;  /* 0x0010f400012b7983 */ /* 0x000e220000300800 */
[----:B------:R-:W-:Y:S01]  /*601f0*/  ISETP.LT.AND P2, PT, R5, UR47, !P0 ;  /* 0x0000002f05007c0c */ /* 0x000fe2000c741270 */
[----:B------:R-:W1:Y:S01]  /*60200*/  LDCU UR47, c[0x0][0x398] ;  /* 0x00007300ff2f77ac */ /* 0x000e620008000800 */
[----:B------:R-:W-:-:S04]  /*60210*/  LOP3.LUT R4, R4, 0xfeffffff, RZ, 0xc0, !PT ;  /* 0xfeffffff04047812 */ /* 0x000fc800078ec0ff */
[----:B------:R-:W-:Y:S02]  /*60220*/  @P3 LOP3.LUT R4, R4, 0x1000000, RZ, 0xfc, !PT ;  /* 0x0100000004043812 */ /* 0x000fe400078efcff */
[----:B------:R-:W-:Y:S02]  /*60230*/  ISETP.LT.AND P1, PT, R3, UR46, !P0 ;  /* 0x0000002e03007c0c */ /* 0x000fe4000c721270 */
[----:B------:R-:W-:-:S04]  /*60240*/  LOP3.LUT R4, R4, 0xff7fffff, RZ, 0xc0, !PT ;  /* 0xff7fffff04047812 */ /* 0x000fc800078ec0ff */
[----:B------:R-:W-:Y:S02]  /*60250*/  @P2 LOP3.LUT R4, R4, 0x800000, RZ, 0xfc, !PT ;  /* 0x0080000004042812 */ /* 0x000fe400078efcff */
[----:B----4-:R-:W-:Y:S02]  /*60260*/  ISETP.LT.AND P0, PT, R2, UR36, !P0 ;  /* 0x0000002402007c0c */ /* 0x010fe4000c701270 */
[----:B------:R-:W-:-:S04]  /*60270*/  LOP3.LUT R4, R4, 0xffbfffff, RZ, 0xc0, !PT ;  /* 0xffbfffff04047812 */ /* 0x000fc800078ec0ff */
[----:B------:R-:W-:-:S04]  /*60280*/  @P1 LOP3.LUT R4, R4, 0x400000, RZ, 0xfc, !PT ;  /* 0x0040000004041812 */ /* 0x000fc800078efcff */
[----:B------:R-:W-:-:S04]  /*60290*/  LOP3.LUT R4, R4, 0xffdfffff, RZ, 0xc0, !PT ;  /* 0xffdfffff04047812 */ /* 0x000fc800078ec0ff */
[----:B------:R-:W-:Y:S02]  /*602a0*/  @P0 LOP3.LUT R4, R4, 0x200000, RZ, 0xfc, !PT ;  /* 0x0020000004040812 */ /* 0x000fe400078efcff */
[----:B---3--:R-:W-:Y:S01]  /*602b0*/  ISETP.GE.AND P0, PT, R6, UR25, PT ;  /* 0x0000001906007c0c */ /* 0x008fe2000bf06270 */
[----:B------:R-:W3:Y:S01]  /*602c0*/  LDCU UR25, c[0x0][0x398] ;  /* 0x00007300ff1977ac */ /* 0x000ee20008000800 */
[----:B------:R-:W4:Y:S02]  /*602d0*/  LDL.LU R6, [R1+0x2988] ;  /* 0x0029880001067983 */ /* 0x000f240000300800 */
[----:B------:R-:W-:Y:S01]  /*602e0*/  ISETP.LT.AND P3, PT, R0, UR33, !P0 ;  /* 0x0000002100007c0c */ /* 0x000fe2000c761270 */
[----:B------:R-:W0:Y:S01]  /*602f0*/  LDCU UR33, c[0x0][0x398] ;  /* 0x00007300ff2177ac */ /* 0x000e220008000800 */
[----:B-1----:R-:W-:Y:S02]  /*60300*/  ISETP.LT.AND P2, PT, R5, UR47, !P0 ;  /* 0x0000002f05007c0c */ /* 0x002fe4000c741270 */
[----:B------:R-:W-:Y:S01]  /*60310*/  LOP3.LUT R4, R4, 0xffefffff, RZ, 0xc0, !PT ;  /* 0xffefffff04047812 */ /* 0x000fe200078ec0ff */
[----:B------:R-:W1:Y:S01]  /*60320*/  LDCU.64 UR46, c[0x0][0x398] ;  /* 0x00007300ff2e77ac */ /* 0x000e620008000a00 */
[----:B------:R-:W-:-:S02]  /*60330*/  ISETP.LT.AND P1, PT, R3, UR43, !P0 ;  /* 0x0000002b03007c0c */ /* 0x000fc4000c721270 */
[----:B0-----:R-:W-:Y:S01]  /*60340*/  F2FP.SATFINITE.E5M2.F32.PACK_AB_MERGE_C R7, R43, R42, RZ ;  /* 0x0000002a2b07723e */ /* 0x001fe200048060ff */
[----:B------:R-:W0:Y:S04]  /*60350*/  LDCU UR43, c[0x0][0x398] ;  /* 0x00007300ff2b77ac */ /* 0x000e280008000800 */
[----:B------:R0:W-:Y:S04]  /*60360*/  STL [R1+0x1ac], R7 ;  /* 0x0001ac0701007387 */ /* 0x0001e80000100800 */
[----:B------:R-:W0:Y:S04]  /*60370*/  LDL.LU R42, [R1+0x10f8] ;  /* 0x0010f800012a7983 */ /* 0x000e280000300800 */
[----:B------:R-:W0:Y:S01]  /*60380*/  LDL.LU R43, [R1+0x10fc] ;  /* 0x0010fc00012b7983 */ /* 0x000e220000300800 */
[----:B------:R-:W-:-:S04]  /*60390*/  @P3 LOP3.LUT R4, R4, 0x100000, RZ, 0xfc, !PT ;  /* 0x0010000004043812 */ /* 0x000fc800078efcff */
[----:B------:R-:W-:-:S04]  /*603a0*/  LOP3.LUT R4, R4, 0xfff7ffff, RZ, 0xc0, !PT ;  /* 0xfff7ffff04047812 */ /* 0x000fc800078ec0ff */
[----:B------:R-:W-:Y:S02]  /*603b0*/  @P2 LOP3.LUT R4, R4, 0x80000, RZ, 0xfc, !PT ;  /* 0x0008000004042812 */ /* 0x000fe400078efcff */
[----:B------:R-:W-:Y:S02]  /*603c0*/  ISETP.LT.AND P0, PT, R2, UR48, !P0 ;  /* 0x0000003002007c0c */ /* 0x000fe4000c701270 */
[----:B------:R-:W-:-:S04]  /*603d0*/  LOP3.LUT R4, R4, 0xfffbffff, RZ, 0xc0, !PT ;  /* 0xfffbffff04047812 */ /* 0x000fc800078ec0ff */
[----:B------:R-:W-:-:S04]  /*603e0*/  @P1 LOP3.LUT R4, R4, 0x40000, RZ, 0xfc, !PT ;  /* 0x0004000004041812 */ /* 0x000fc800078efcff */
[----:B------:R-:W-:-:S04]  /*603f0*/  LOP3.LUT R4, R4, 0xfffdffff, RZ, 0xc0, !PT ;  /* 0xfffdffff04047812 */ /* 0x000fc800078ec0ff */
[----:B------:R-:W-:Y:S02]  /*60400*/  @P0 LOP3.LUT R4, R4, 0x20000, RZ, 0xfc, !PT ;  /* 0x0002000004040812 */ /* 0x000fe400078efcff */
[----:B----4-:R-:W-:Y:S01]  /*60410*/  ISETP.GE.AND P0, PT, R6, UR41, PT ;  /* 0x0000002906007c0c */ /* 0x010fe2000bf06270 */
[----:B------:R-:W4:Y:S01]  /*60420*/  LDCU.64 UR40, c[0x0][0x398] ;  /* 0x00007300ff2877ac */ /* 0x000f220008000a00 */
        /* <DEDUP_REMOVED lines=9> */
[----:B------:R-:W-:Y:S02]  /*604c0*/  LOP3.LUT R4, R4, 0xffff7fff, RZ, 0xc0, !PT ;  /* 0xffff7fff04047812 */ /* 0x000fe400078ec0ff */
[----:B0-----:R-:W-:-:S05]  /*604d0*/  F2FP.SATFINITE.E5M2.F32.PACK_AB_MERGE_C R7, R43, R42, RZ ;  /* 0x0000002a2b07723e */ /* 0x001fca00048060ff */
[----:B------:R0:W-:Y:S04]  /*604e0*/  STL [R1+0x1a8], R7 ;  /* 0x0001a80701007387 */ /* 0x0001e80000100800 */
[----:B------:R-:W0:Y:S04]  /*604f0*/  LDL.LU R42, [R1+0x10e0] ;  /* 0x0010e000012a7983 */ /* 0x000e280000300800 */
[----:B------:R-:W0:Y:S01]  /*60500*/  LDL.LU R43, [R1+0x10e4] ;  /* 0x0010e400012b7983 */ /* 0x000e220000300800 */
        /* <DEDUP_REMOVED lines=20> */
[----:B----4-:R-:W-:Y:S01]  /*60650*/  ISETP.LT.AND P0, PT, R2, UR40, !P0 ;  /* 0x0000002802007c0c */ /* 0x010fe2000c701270 */
[----:B------:R-:W4:Y:S01]  /*60660*/  LDCU UR40, c[0x0][0x398] ;  /* 0x00007300ff2877ac */ /* 0x000f220008000800 */
[----:B0-----:R-:W-:-:S05]  /*60670*/  F2FP.SATFINITE.E5M2.F32.PACK_AB_MERGE_C R7, R43, R42, RZ ;  /* 0x0000002a2b07723e */ /* 0x001fca00048060ff */
[----:B------:R0:W-:Y:S04]  /*60680*/  STL [R1+0x1cc], R7 ;  /* 0x0001cc0701007387 */ /* 0x0001e80000100800 */
[----:B------:R-:W0:Y:S04]  /*60690*/  LDL.LU R42, [R1+0x10e8] ;  /* 0x0010e800012a7983 */ /* 0x000e280000300800 */
[----:B------:R-:W0:Y:S01]  /*606a0*/  LDL.LU R43, [R1+0x10ec] ;  /* 0x0010ec00012b7983 */ /* 0x000e220000300800 */
        /* <DEDUP_REMOVED lines=20> */
[----:B------:R-:W-:Y:S02]  /*607f0*/  @P1 LOP3.LUT R4, R4, 0x40, RZ, 0xfc, !PT ;  /* 0x0000004004041812 */ /* 0x000fe400078efcff */
[----:B0-----:R-:W-:-:S05]  /*60800*/  F2FP.SATFINITE.E5M2.F32.PACK_AB_MERGE_C R7, R43, R42, RZ ;  /* 0x0000002a2b07723e */ /* 0x001fca00048060ff */
[----:B------:R0:W-:Y:S04]  /*60810*/  STL [R1+0x1c8], R7 ;  /* 0x0001c80701007387 */ /* 0x0001e80000100800 */
[----:B------:R-:W0:Y:S04]  /*60820*/  LDL.LU R42, [R1+0x10d0] ;  /* 0x0010d000012a7983 */ /* 0x000e280000300800 */
[----:B------:R-:W0:Y:S01]  /*60830*/  LDL.LU R43, [R1+0x10d4] ;  /* 0x0010d400012b7983 */ /* 0x000e220000300800 */
[----:B------:R-:W-:-:S03]  /*60840*/  LOP3.LUT R4, R4, 0xffffffdf, RZ, 0xc0, !PT ;  /* 0xffffffdf04047812 */ /* 0x000fc600078ec0ff */
[----:B------:R-:W3:Y:S01]  /*60850*/  LDL.LU R8, [R1+0xdc] ;  /* 0x0000dc0001087983 */ /* 0x000ee20000300800 */
        /* <DEDUP_REMOVED lines=18> */
[----:B------:R-:W-:Y:S02]  /*60980*/  LOP3.LUT R4, R4, 0xfffffffd, RZ, 0xc0, !PT ;  /* 0xfffffffd04047812 */ /* 0x000fe400078ec0ff */
[----:B0-----:R-:W-:-:S05]  /*60990*/  F2FP.SATFINITE.E5M2.F32.PACK_AB_MERGE_C R7, R43, R42, RZ ;  /* 0x0000002a2b07723e */ /* 0x001fca00048060ff */
[----:B------:R-:W-:Y:S04]  /*609a0*/  STL [R1+0x1ec], R7 ;  /* 0x0001ec0701007387 */ /* 0x000fe80000100800 */
[----:B------:R-:W4:Y:S04]  /*609b0*/  LDL.LU R42, [R1+0x10d8] ;  /* 0x0010d800012a7983 */ /* 0x000f280000300800 */
[----:B------:R-:W4:Y:S01]  /*609c0*/  LDL.LU R43, [R1+0x10dc] ;  /* 0x0010dc00012b7983 */ /* 0x000f220000300800 */
[----:B------:R-:W-:Y:S02]  /*609d0*/  @P0 LOP3.LUT R4, R4, 0x2, RZ, 0xfc, !PT ;  /* 0x0000000204040812 */ /* 0x000fe400078efcff */
[----:B--2---:R-:W-:-:S04]  /*609e0*/  ISETP.GE.AND P0, PT, R6, UR47, PT ;  /* 0x0000002f06007c0c */ /* 0x004fc8000bf06270 */
[----:B-1----:R-:W-:Y:S01]  /*609f0*/  ISETP.LT.AND P3, PT, R0, UR46, !P0 ;  /* 0x0000002e00007c0c */ /* 0x002fe2000c761270 */
[----:B------:R-:W0:Y:S01]  /*60a00*/  LDCU.64 UR46, c[0x0][0x398] ;  /* 0x00007300ff2e77ac */ /* 0x000e220008000a00 */
[----:B------:R-:W-:-:S11]  /*60a10*/  LOP3.LUT R4, R4, 0xfffffffe, RZ, 0xc0, !PT ;  /* 0xfffffffe04047812 */ /* 0x000fd600078ec0ff */
[----:B------:R-:W-:-:S05]  /*60a20*/  @P3 LOP3.LUT R4, R4, 0x1, RZ, 0xfc, !PT ;  /* 0x0000000104043812 */ /* 0x000fca00078efcff */
[----:B------:R1:W-:Y:S04]  /*60a30*/  STL [R1+0xe0], R4 ;  /* 0x0000e00401007387 */ /* 0x0003e80000100800 */
[----:B-1----:R-:W2:Y:S01]  /*60a40*/  LDL.LU R4, [R1+0x299c] ;  /* 0x00299c0001047983 */ /* 0x002ea20000300800 */
[----:B------:R-:W-:Y:S01]  /*60a50*/  ISETP.LT.AND P2, PT, R5, UR63, !P0 ;  /* 0x0000003f05007c0c */ /* 0x000fe2000c741270 */
[----:B------:R-:W1:Y:S01]  /*60a60*/  LDCU UR63, c[0x0][0x398] ;  /* 0x00007300ff3f77ac */ /* 0x000e620008000800 */
[----:B------:R-:W-:Y:S02]  /*60a70*/  ISETP.LT.AND P1, PT, R3, UR62, !P0 ;  /* 0x0000003e03007c0c */ /* 0x000fe4000c721270 */
[----:B---3--:R-:W-:Y:S01]  /*60a80*/  LOP3.LUT R8, R8, 0x7fffffff, RZ, 0xc0, !PT ;  /* 0x7fffffff08087812 */ /* 0x008fe200078ec0ff */
[----:B------:R-:W3:Y:S01]  /*60a90*/  LDCU UR62, c[0x0][0x398] ;  /* 0x00007300ff3e77ac */ /* 0x000ee20008000800 */
[----:B------:R-:W-:-:S02]  /*60aa0*/  ISETP.LT.AND P0, PT, R2, UR48, !P0 ;  /* 0x0000003002007c0c */ /* 0x000fc4000c701270 */
[----:B------:R-:W-:Y:S01]  /*60ab0*/  F2FP.SATFINITE.E5M2.F32.PACK_AB_MERGE_C R19, R53, R52, RZ ;  /* 0x000000343513723e */ /* 0x000fe200048060ff */
[----:B------:R-:W0:Y:S01]  /*60ac0*/  LDCU UR48, c[0x0][0x398] ;  /* 0x00007300ff3077ac */ /* 0x000e220008000800 */
[----:B----4-:R-:W-:Y:S02]  /*60ad0*/  F2FP.SATFINITE.E5M2.F32.PACK_AB_MERGE_C R6, R43, R42, RZ ;  /* 0x0000002a2b06723e */ /* 0x010fe400048060ff */
[----:B------:R-:W4:Y:S04]  /*60ae0*/  LDL.LU R42, [R1+0x10c0] ;  /* 0x0010c000012a7983 */ /* 0x000f280000300800 */
[----:B------:R-:W4:Y:S01]  /*60af0*/  LDL.LU R43, [R1+0x10c4] ;  /* 0x0010c400012b7983 */ /* 0x000f220000300800 */
[----:B------:R-:W-:-:S04]  /*60b00*/  @P2 LOP3.LUT R8, R8, 0x80000000, RZ, 0xfc, !PT ;  /* 0x8000000008082812 */ /* 0x000fc800078efcff */
[----:B------:R-:W-:-:S04]  /*60b10*/  LOP3.LUT R8, R8, 0xbfffffff, RZ, 0xc0, !PT ;  /* 0xbfffffff08087812 */ /* 0x000fc800078ec0ff */
[----:B------:R-:W-:-:S04]  /*60b20*/  @P1 LOP3.LUT R8, R8, 0x40000000, RZ, 0xfc, !PT ;  /* 0x4000000008081812 */ /* 0x000fc800078efcff */
[----:B------:R-:W-:Y:S01]  /*60b30*/  LOP3.LUT R8, R8, 0xdfffffff, RZ, 0xc0, !PT ;  /* 0xdfffffff08087812 */ /* 0x000fe200078ec0ff */
[----:B------:R4:W-:Y:S03]  /*60b40*/  STL [R1+0x1e8], R6 ;  /* 0x0001e80601007387 */ /* 0x0009e60000100800 */
[----:B------:R-:W-:Y:S02]  /*60b50*/  @P0 LOP3.LUT R8, R8, 0x20000000, RZ, 0xfc, !PT ;  /* 0x2000000008080812 */ /* 0x000fe400078efcff */
[----:B--2---:R-:W-:Y:S02]  /*60b60*/  ISETP.GE.AND P0, PT, R4, UR41, PT ;  /* 0x0000002904007c0c */ /* 0x004fe4000bf06270 */
[----:B------:R-:W2:Y:S02]  /*60b70*/  LDL.LU R4, [R1+0x29a0] ;  /* 0x0029a00001047983 */ /* 0x000ea40000300800 */
[----:B------:R-:W-:Y:S01]  /*60b80*/  ISETP.LT.AND P3, PT, R0, UR38, !P0 ;  /* 0x0000002600007c0c */ /* 0x000fe2000c761270 */
[----:B------:R-:W0:Y:S01]  /*60b90*/  LDCU UR38, c[0x0][0x398] ;  /* 0x00007300ff2677ac */ /* 0x000e220008000800 */
[----:B------:R-:W-:-:S02]  /*60ba0*/  ISETP.LT.AND P2, PT, R5, UR40, !P0 ;  /* 0x0000002805007c0c */ /* 0x000fc4000c741270 */
[----:B------:R-:W-:Y:S01]  /*60bb0*/  LOP3.LUT R8, R8, 0xefffffff, RZ, 0xc0, !PT ;  /* 0xefffffff08087812 */ /* 0x000fe200078ec0ff */
[----:B------:R-:W0:Y:S01]  /*60bc0*/  LDCU.64 UR40, c[0x0][0x398] ;  /* 0x00007300ff2877ac */ /* 0x000e220008000a00 */
[----:B------:R-:W-:-:S07]  /*60bd0*/  ISETP.LT.AND P1, PT, R3, UR64, !P0 ;  /* 0x0000004003007c0c */ /* 0x000fce000c721270 */
[----:B------:R-:W-:Y:S01]  /*60be0*/  @P3 LOP3.LUT R8, R8, 0x10000000, RZ, 0xfc, !PT ;  /* 0x1000000008083812 */ /* 0x000fe200078efcff */
[----:B------:R-:W0:Y:S03]  /*60bf0*/  LDCU UR64, c[0x0][0x398] ;  /* 0x00007300ff4077ac */ /* 0x000e260008000800 */
[----:B------:R-:W-:Y:S02]  /*60c00*/  LOP3.LUT R8, R8, 0xf7ffffff, RZ, 0xc0, !PT ;  /* 0xf7ffffff08087812 */ /* 0x000fe400078ec0ff */
[----:B----4-:R-:W-:Y:S02]  /*60c10*/  F2FP.SATFINITE.E5M2.F32.PACK_AB_MERGE_C R6, R43, R42, RZ ;  /* 0x0000002a2b06723e */ /* 0x010fe400048060ff */
[----:B------:R-:W4:Y:S04]  /*60c20*/  LDL.LU R42, [R1+0x10c8] ;  /* 0x0010c800012a7983 */ /* 0x000f280000300800 */
[----:B------:R-:W4:Y:S01]  /*60c30*/  LDL.LU R43, [R1+0x10cc] ;  /* 0x0010cc00012b7983 */ /* 0x000f220000300800 */
[----:B------:R-:W-:-:S02]  /*60c40*/  @P2 LOP3.LUT R8, R8, 0x8000000, RZ, 0xfc, !PT ;  /* 0x0800000008082812 */ /* 0x000fc400078efcff */
[----:B0-----:R-:W-:Y:S01]  /*60c50*/  ISETP.LT.AND P0, PT, R2, UR46, !P0 ;  /* 0x0000002e02007c0c */ /* 0x001fe2000c701270 */
[----:B------:R4:W-:Y:S01]  /*60c60*/  STL [R1+0x20c], R6 ;  /* 0x00020c0601007387 */ /* 0x0009e20000100800 */
[----:B------:R-:W-:Y:S01]  /*60c70*/  LOP3.LUT R8, R8, 0xfbffffff, RZ, 0xc0, !PT ;  /* 0xfbffffff08087812 */ /* 0x000fe200078ec0ff */
[----:B------:R-:W0:Y:S03]  /*60c80*/  LDCU UR46, c[0x0][0x398] ;  /* 0x00007300ff2e77ac */ /* 0x000e260008000800 */
[----:B------:R-:W-:-:S04]  /*60c90*/  @P1 LOP3.LUT R8, R8, 0x4000000, RZ, 0xfc, !PT ;  /* 0x0400000008081812 */ /* 0x000fc800078efcff */
[----:B------:R-:W-:-:S04]  /*60ca0*/  LOP3.LUT R8, R8, 0xfdffffff, RZ, 0xc0, !PT ;  /* 0xfdffffff08087812 */ /* 0x000fc800078ec0ff */
[----:B------:R-:W-:Y:S02]  /*60cb0*/  @P0 LOP3.LUT R8, R8, 0x2000000, RZ, 0xfc, !PT ;  /* 0x0200000008080812 */ /* 0x000fe400078efcff */
[----:B--2---:R-:W-:Y:S02]  /*60cc0*/  ISETP.GE.AND P0, PT, R4, UR39, PT ;  /* 0x0000002704007c0c */ /* 0x004fe4000bf06270 */
[----:B------:R-:W2:Y:S02]  /*60cd0*/  LDL.LU R4, [R1+0x29a4] ;  /* 0x0029a40001047983 */ /* 0x000ea40000300800 */
[----:B------:R-:W-:Y:S01]  /*60ce0*/  ISETP.LT.AND P3, PT, R0, UR36, !P0 ;  /* 0x0000002400007c0c */ /* 0x000fe2000c761270 */
[----:B------:R-:W0:Y:S01]  /*60cf0*/  LDCU UR36, c[0x0][0x398] ;  /* 0x00007300ff2477ac */ /* 0x000e220008000800 */
[----:B------:R-:W-:Y:S02]  /*60d00*/  ISETP.LT.AND P2, PT, R5, UR38, !P0 ;  /* 0x0000002605007c0c */ /* 0x000fe4000c741270 */
        /* <DEDUP_REMOVED lines=10> */
[----:B------:R-:W-:Y:S01]  /*60db0*/  ISETP.LT.AND P0, PT, R2, UR40, !P0 ;  /* 0x0000002802007c0c */ /* 0x000fe2000c701270 */
        /* <DEDUP_REMOVED lines=8> */
[----:B0-----:R-:W-:Y:S01]  /*60e40*/  ISETP.LT.AND P3, PT, R0, UR61, !P0 ;  /* 0x0000003d00007c0c */ /* 0x001fe2000c761270 */
[----:B------:R-:W0:Y:S01]  /*60e50*/  LDCU UR61, c[0x0][0x398] ;  /* 0x00007300ff3d77ac */ /* 0x000e220008000800 */
[----:B------:R-:W-:Y:S02]  /*60e60*/  ISETP.LT.AND P2, PT, R5, UR36, !P0 ;  /* 0x0000002405007c0c */ /* 0x000fe4000c741270 */
[----:B------:R-:W-:Y:S01]  /*60e70*/  LOP3.LUT R8, R8, 0xffefffff, RZ, 0xc0, !PT ;  /* 0xffefffff08087812 */ /* 0x000fe200078ec0ff */
[----:B------:R-:W0:Y:S01]  /*60e80*/  LDCU.64 UR36, c[0x0][0x398] ;  /* 0x00007300ff2477ac */ /* 0x000e220008000a00 */
[----:B------:R-:W-:-:S07]  /*60e90*/  ISETP.LT.AND P1, PT, R3, UR32, !P0 ;  /* 0x0000002003007c0c */ /* 0x000fce000c721270 */
[----:B------:R-:W-:Y:S01]  /*60ea0*/  @P3 LOP3.LUT R8, R8, 0x100000, RZ, 0xfc, !PT ;  /* 0x0010000008083812 */ /* 0x000fe200078efcff */
[----:B------:R-:W0:Y:S03]  /*60eb0*/  LDCU UR32, c[0x0][0x398] ;  /* 0x00007300ff2077ac */ /* 0x000e260008000800 */
[----:B------:R-:W-:-:S04]  /*60ec0*/  LOP3.LUT R8, R8, 0xfff7ffff, RZ, 0xc0, !PT ;  /* 0xfff7ffff08087812 */ /* 0x000fc800078ec0ff */
[----:B------:R-:W-:Y:S02]  /*60ed0*/  @P2 LOP3.LUT R8, R8, 0x80000, RZ, 0xfc, !PT ;  /* 0x0008000008082812 */ /* 0x000fe400078efcff */
[----:B----4-:R-:W-:Y:S02]  /*60ee0*/  F2FP.SATFINITE.E5M2.F32.PACK_AB_MERGE_C R15, R43, R42, RZ ;  /* 0x0000002a2b0f723e */ /* 0x010fe400048060ff */
[----:B------:R-:W4:Y:S04]  /*60ef0*/  LDL.LU R42, [R1+0xf38] ;  /* 0x000f3800012a7983 */ /* 0x000f280000300800 */
[----:B------:R-:W4:Y:S01]  /*60f00*/  LDL.LU R43, [R1+0xf3c] ;  /* 0x000f3c00012b7983 */ /* 0x000f220000300800 */
        /* <DEDUP_REMOVED lines=14> */
[----:B------:R-:W1:Y:S06]  /*60ff0*/  LDCU.64 UR30, c[0x0][0x398] ;  /* 0x00007300ff1e77ac */ /* 0x000e6c0008000a00 */
[----:B------:R-:W-:-:S04]  /*61000*/  @P3 LOP3.LUT R8, R8, 0x10000, RZ, 0xfc, !PT ;  /* 0x0001000008083812 */ /* 0x000fc800078efcff */
[----:B------:R-:W-:-:S04]  /*61010*/  LOP3.LUT R8, R8, 0xffff7fff, RZ, 0xc0, !PT ;  /* 0xffff7fff08087812 */ /* 0x000fc800078ec0ff */
[----:B------:R-:W-:Y:S02]  /*61020*/  @P2 LOP3.LUT R8, R8, 0x8000, RZ, 0xfc, !PT ;  /* 0x0000800008082812 */ /* 0x000fe400078efcff */
[----:B0-----:R-:W-:Y:S01]  /*61030*/  ISETP.LT.AND P0, PT, R2, UR36, !P0 ;  /* 0x0000002402007c0c */ /* 0x001fe2000c701270 */
[----:B------:R-:W0:Y:S01]  /*61040*/  LDCU UR36, c[0x0][0x398] ;  /* 0x00007300ff2477ac */ /* 0x000e220008000800 */
[----:B------:R-:W-:Y:S02]  /*61050*/  LOP3.LUT R8, R8, 0xffffbfff, RZ, 0xc0, !PT ;  /* 0xffffbfff08087812 */ /* 0x000fe400078ec0ff */
[----:B----4-:R-:W-:Y:S02]  /*61060*/  F2FP.SATFINITE.E5M2.F32.PACK_AB_MERGE_C R14, R43, R42, RZ ;  /* 0x0000002a2b0e723e */ /* 0x010fe400048060ff */
[----:B------:R-:W4:Y:S04]  /*61070*/  LDL.LU R42, [R1+0xf20] ;  /* 0x000f2000012a7983 */ /* 0x000f280000300800 */
[----:B------:R-:W4:Y:S01]  /*61080*/  LDL.LU R43, [R1+0xf24] ;  /* 0x000f2400012b7983 */ /* 0x000f220000300800 */
[----:B------:R-:W-:-:S04]  /*61090*/  @P1 LOP3.LUT R8, R8, 0x4000, RZ, 0xfc, !PT ;  /* 0x0000400008081812 */ /* 0x000fc800078efcff */
[----:B------:R-:W-:-:S04]  /*610a0*/  LOP3.LUT R8, R8, 0xffffdfff, RZ, 0xc0, !PT ;  /* 0xffffdfff08087812 */ /* 0x000fc800078ec0ff */
[----:B------:R-:W-:Y:S02]  /*610b0*/  @P0 LOP3.LUT R8, R8, 0x2000, RZ, 0xfc, !PT ;  /* 0x0000200008080812 */ /* 0x000fe400078efcff */
[----:B--2---:R-:W-:Y:S01]  /*610c0*/  ISETP.GE.AND P0, PT, R4, UR47, PT ;  /* 0x0000002f04007c0c */ /* 0x004fe2000bf06270 */
[----:B------:R-:W2:Y:S01]  /*610d0*/  LDCU UR47, c[0x0][0x3b8] ;  /* 0x00007700ff2f77ac */ /* 0x000ea20008000800 */
[----:B------:R-:W2:Y:S02]  /*610e0*/  LDL.LU R4, [R1+0x29b0] ;  /* 0x0029b00001047983 */ /* 0x000ea40000300800 */
[----:B------:R-:W-:Y:S02]  /*610f0*/  ISETP.LT.AND P3, PT, R0, UR26, !P0 ;  /* 0x0000001a00007c0c */ /* 0x000fe4000c761270 */
[----:B------:R-:W-:Y:S01]  /*61100*/  ISETP.LT.AND P2, PT, R5, UR27, !P0 ;  /* 0x0000001b05007c0c */ /* 0x000fe2000c741270 */
[----:B------:R-:W0:Y:S01]  /*61110*/  LDCU.64 UR26, c[0x0][0x398] ;  /* 0x00007300ff1a77ac */ /* 0x000e220008000a00 */
[----:B------:R-:W-:-:S02]  /*61120*/  LOP3.LUT R8, R8, 0xffffefff, RZ, 0xc0, !PT ;  /* 0xffffefff08087812 */ /* 0x000fc400078ec0ff */
[----:B------:R-:W-:Y:S01]  /*61130*/  ISETP.LT.AND P1, PT, R3, UR28, !P0 ;  /* 0x0000001c03007c0c */ /* 0x000fe2000c721270 */
[----:B------:R-:W0:Y:S06]  /*61140*/  LDCU UR28, c[0x0][0x398] ;  /* 0x00007300ff1c77ac */ /* 0x000e2c0008000800 */
[----:B------:R-:W-:-:S04]  /*61150*/  @P3 LOP3.LUT R8, R8, 0x1000, RZ, 0xfc, !PT ;  /* 0x0000100008083812 */ /* 0x000fc800078efcff */
[----:B------:R-:W-:-:S04]  /*61160*/  LOP3.LUT R8, R8, 0xfffff7ff, RZ, 0xc0, !PT ;  /* 0xfffff7ff08087812 */ /* 0x000fc800078ec0ff */
[----:B------:R-:W-:Y:S02]  /*61170*/  @P2 LOP3.LUT R8, R8, 0x800, RZ, 0xfc, !PT ;  /* 0x0000080008082812 */ /* 0x000fe400078efcff */
[----:B-1----:R-:W-:Y:S01]  /*61180*/  ISETP.LT.AND P0, PT, R2, UR30, !P0 ;  /* 0x0000001e02007c0c */ /* 0x002fe2000c701270 */
[----:B------:R-:W1:Y:S01]  /*61190*/  LDCU UR30, c[0x0][0x398] ;  /* 0x00007300ff1e77ac */ /* 0x000e620008000800 */
[----:B------:R-:W-:Y:S02]  /*611a0*/  LOP3.LUT R8, R8, 0xfffffbff, RZ, 0xc0, !PT ;  /* 0xfffffbff08087812 */ /* 0x000fe400078ec0ff */
[----:B----4-:R-:W-:Y:S02]  /*611b0*/  F2FP.SATFINITE.E5M2.F32.PACK_AB_MERGE_C R6, R43, R42, RZ ;  /* 0x0000002a2b06723e */ /* 0x010fe400048060ff */
[----:B------:R-:W4:Y:S04]  /*611c0*/  LDL.LU R42, [R1+0xf28] ;  /* 0x000f2800012a7983 */ /* 0x000f280000300800 */
[----:B------:R-:W4:Y:S01]  /*611d0*/  LDL.LU R43, [R1+0xf2c] ;  /* 0x000f2c00012b7983 */ /* 0x000f220000300800 */
[----:B------:R-:W-:-:S04]  /*611e0*/  @P1 LOP3.LUT R8, R8, 0x400, RZ, 0xfc, !PT ;  /* 0x0000040008081812 */ /* 0x000fc800078efcff */
[----:B------:R-:W-:Y:S01]  /*611f0*/  LOP3.LUT R8, R8, 0xfffffdff, RZ, 0xc0, !PT ;  /* 0xfffffdff08087812 */ /* 0x000fe200078ec0ff */
[----:B------:R4:W-:Y:S03]  /*61200*/  STL [R1+0x180], R6 ;  /* 0x0001800601007387 */ /* 0x0009e60000100800 */
[----:B------:R-:W-:Y:S02]  /*61210*/  @P0 LOP3.LUT R8, R8, 0x200, RZ, 0xfc, !PT ;  /* 0x0000020008080812 */ /* 0x000fe400078efcff */
[----:B--2---:R-:W-:Y:S01]  /*61220*/  ISETP.GE.AND P0, PT, R4, UR41, PT ;  /* 0x0000002904007c0c */ /* 0x004fe2000bf06270 */
[----:B------:R-:W2:Y:S01]  /*61230*/  LDCU UR41, c[0x0][0x3b8] ;  /* 0x00007700ff2977ac */ /* 0x000ea20008000800 */
[----:B------:R-:W2:Y:S04]  /*61240*/  LDL.LU R4, [R1+0x29b4] ;  /* 0x0029b40001047983 */ /* 0x000ea80000300800 */
[----:B------:R-:W2:Y:S04]  /*61250*/  LDL.LU R40, [R1+0xd40] ;  /* 0x000d400001287983 */ /* 0x000ea80000300800 */
[----:B------:R-:W2:Y:S01]  /*61260*/  LDL.LU R41, [R1+0xd44] ;  /* 0x000d440001297983 */ /* 0x000ea20000300800 */
[----:B------:R-:W-:-:S02]  /*61270*/  ISETP.LT.AND P3, PT, R0, UR18, !P0 ;  /* 0x0000001200007c0c */ /* 0x000fc4000c761270 */
[----:B------:R-:W-:Y:S01]  /*61280*/  ISETP.LT.AND P2, PT, R5, UR19, !P0 ;  /* 0x0000001305007c0c */ /* 0x000fe2000c741270 */
[----:B------:R-:W0:Y:S01]  /*61290*/  LDCU.64 UR18, c[0x0][0x398] ;  /* 0x00007300ff1277ac */ /* 0x000e220008000a00 */
[----:B------:R-:W-:Y:S02]  /*612a0*/  LOP3.LUT R8, R8, 0xfffffeff, RZ, 0xc0, !PT ;  /* 0xfffffeff08087812 */ /* 0x000fe400078ec0ff */
[----:B------:R-:W-:Y:S01]  /*612b0*/  ISETP.LT.AND P1, PT, R3, UR20, !P0 ;  /* 0x0000001403007c0c */ /* 0x000fe2000c721270 */
[----:B------:R-:W1:Y:S06]  /*612c0*/  LDCU UR20, c[0x0][0x398] ;  /* 0x00007300ff1477ac */ /* 0x000e6c0008000800 */
[----:B------:R-:W-:-:S04]  /*612d0*/  @P3 LOP3.LUT R8, R8, 0x100, RZ, 0xfc, !PT ;  /* 0x0000010008083812 */ /* 0x000fc800078efcff */
[----:B------:R-:W-:-:S04]  /*612e0*/  LOP3.LUT R8, R8, 0xffffff7f, RZ, 0xc0, !PT ;  /* 0xffffff7f08087812 */ /* 0x000fc800078ec0ff */
[----:B------:R-:W-:Y:S02]  /*612f0*/  @P2 LOP3.LUT R8, R8, 0x80, RZ, 0xfc, !PT ;  /* 0x0000008008082812 */ /* 0x000fe400078efcff */
[----:B0-----:R-:W-:Y:S01]  /*61300*/  ISETP.LT.AND P0, PT, R2, UR26, !P0 ;  /* 0x0000001a02007c0c */ /* 0x001fe2000c701270 */
[----:B------:R-:W0:Y:S01]  /*61310*/  LDCU UR26, c[0x0][0x398] ;  /* 0x00007300ff1a77ac */ /* 0x000e220008000800 */
[----:B------:R-:W-:Y:S02]  /*61320*/  LOP3.LUT R8, R8, 0xffffffbf, RZ, 0xc0, !PT ;  /* 0xffffffbf08087812 */ /* 0x000fe400078ec0ff */
[----:B----4-:R-:W-:-:S05]  /*61330*/  F2FP.SATFINITE.E5M2.F32.PACK_AB_MERGE_C R6, R43, R42, RZ ;  /* 0x0000002a2b06723e */ /* 0x010fca00048060ff */
[----:B------:R4:W-:Y:S04]  /*61340*/  STL [R1+0x16c], R6 ;  /* 0x00016c0601007387 */ /* 0x0009e80000100800 */
[----:B----4-:R-:W4:Y:S04]  /*61350*/  LDL.LU R6, [R1+0xd8] ;  /* 0x0000d80001067983 */ /* 0x010f280000300800 */
[----:B------:R-:W3:Y:S01]  /*61360*/  LDL.LU R7, [R1+0x29b8] ;  /* 0x0029b80001077983 */ /* 0x000ee20000300800 */
[----:B------:R-:W-:-:S03]  /*61370*/  @P1 LOP3.LUT R8, R8, 0x40, RZ, 0xfc, !PT ;  /* 0x0000004008081812 */ /* 0x000fc600078efcff */
[----:B------:R-:W4:Y:S01]  /*61380*/  LDL.LU R42, [R1+0xd48] ;  /* 0x000d4800012a7983 */ /* 0x000f220000300800 */
[----:B------:R-:W-:-:S03]  /*61390*/  LOP3.LUT R8, R8, 0xffffffdf, RZ, 0xc0, !PT ;  /* 0xffffffdf08087812 */ /* 0x000fc600078ec0ff */
[----:B------:R-:W4:Y:S01]  /*613a0*/  LDL.LU R43, [R1+0xd4c] ;  /* 0x000d4c00012b7983 */ /* 0x000f220000300800 */
[----:B------:R-:W-:Y:S02]  /*613b0*/  @P0 LOP3.LUT R8, R8, 0x20, RZ, 0xfc, !PT ;  /* 0x0000002008080812 */ /* 0x000fe400078efcff */
[----:B--2---:R-:W-:Y:S01]  /*613c0*/  ISETP.GE.AND P0, PT, R4, UR39, PT ;  /* 0x0000002704007c0c */ /* 0x004fe2000bf06270 */
[----:B------:R-:W2:Y:S03]  /*613d0*/  LDCU UR39, c[0x0][0x3b8] ;  /* 0x00007700ff2777ac */ /* 0x000ea60008000800 */
        /* <DEDUP_REMOVED lines=14> */
[----:B---3--:R-:W-:Y:S01]  /*614c0*/  ISETP.GE.AND P0, PT, R7, UR37, PT ;  /* 0x0000002507007c0c */ /* 0x008fe2000bf06270 */
[----:B------:R-:W3:Y:S01]  /*614d0*/  LDCU UR37, c[0x0][0x398] ;  /* 0x00007300ff2577ac */ /* 0x000ee20008000800 */
[----:B------:R-:W2:Y:S02]  /*614e0*/  LDL.LU R7, [R1+0x29bc] ;  /* 0x0029bc0001077983 */ /* 0x000ea40000300800 */
[----:B------:R-:W-:Y:S02]  /*614f0*/  ISETP.LT.AND P2, PT, R5, UR8, !P0 ;  /* 0x0000000805007c0c */ /* 0x000fe4000c741270 */
[----:B------:R-:W-:Y:S02]  /*61500*/  ISETP.LT.AND P3, PT, R0, UR5, !P0 ;  /* 0x0000000500007c0c */ /* 0x000fe4000c761270 */
[----:B------:R-:W-:Y:S01]  /*61510*/  ISETP.LT.AND P1, PT, R3, UR9, !P0 ;  /* 0x0000000903007c0c */ /* 0x000fe2000c721270 */
[----:B------:R-:W1:Y:S01]  /*61520*/  LDCU.64 UR8, c[0x0][0x398] ;  /* 0x00007300ff0877ac */ /* 0x000e620008000a00 */
[----:B----4-:R-:W-:-:S02]  /*61530*/  LOP3.LUT R6, R6, 0x7fffffff, RZ, 0xc0, !PT ;  /* 0x7fffffff06067812 */ /* 0x010fc400078ec0ff */
[----:B------:R-:W-:Y:S02]  /*61540*/  LOP3.LUT R8, R8, 0xfffffffe, RZ, 0xc0, !PT ;  /* 0xfffffffe08087812 */ /* 0x000fe400078ec0ff */
[----:B0-----:R-:W-:-:S03]  /*61550*/  ISETP.LT.AND P0, PT, R2, UR10, !P0 ;  /* 0x0000000a02007c0c */ /* 0x001fc6000c701270 */
[----:B------:R-:W-:Y:S02]  /*61560*/  @P2 LOP3.LUT R6, R6, 0x80000000, RZ, 0xfc, !PT ;  /* 0x8000000006062812 */ /* 0x000fe400078efcff */
[----:B------:R-:W-:Y:S02]  /*61570*/  @P3 LOP3.LUT R8, R8, 0x1, RZ, 0xfc, !PT ;  /* 0x0000000108083812 */ /* 0x000fe400078efcff */
[----:B------:R-:W-:-:S03]  /*61580*/  LOP3.LUT R6, R6, 0xbfffffff, RZ, 0xc0, !PT ;  /* 0xbfffffff06067812 */ /* 0x000fc600078ec0ff */
[----:B------:R0:W-:Y:S01]  /*61590*/  STL [R1+0xdc], R8 ;  /* 0x0000dc0801007387 */ /* 0x0001e20000100800 */
[----:B------:R-:W-:-:S04]  /*615a0*/  @P1 LOP3.LUT R6, R6, 0x40000000, RZ, 0xfc, !PT ;  /* 0x4000000006061812 */ /* 0x000fc800078efcff */
[----:B------:R-:W-:Y:S02]  /*615b0*/  LOP3.LUT R6, R6, 0xdfffffff, RZ, 0xc0, !PT ;  /* 0xdfffffff06067812 */ /* 0x000fe400078ec0ff */
[----:B0-----:R-:W-:Y:S02]  /*615c0*/  F2FP.SATFINITE.E5M2.F32.PACK_AB_MERGE_C R8, R43, R42, RZ ;  /* 0x0000002a2b08723e */ /* 0x001fe400048060ff */
[----:B------:R-:W4:Y:S04]  /*615d0*/  LDL.LU R42, [R1+0xd30] ;  /* 0x000d3000012a7983 */ /* 0x000f280000300800 */
[----:B------:R-:W4:Y:S01]  /*615e0*/  LDL.LU R43, [R1+0xd34] ;  /* 0x000d3400012b7983 */ /* 0x000f220000300800 */
[----:B------:R-:W-:-:S03]  /*615f0*/  @P0 LOP3.LUT R6, R6, 0x20000000, RZ, 0xfc, !PT ;  /* 0x2000000006060812 */ /* 0x000fc600078efcff */
[----:B------:R4:W-:Y:S01]  /*61600*/  STL [R1+0x2b90], R8 ;  /* 0x002b900801007387 */ /* 0x0009e20000100800 */
[----:B--2---:R-:W-:Y:S01]  /*61610*/  ISETP.GE.AND P0, PT, R7, UR31, PT ;  /* 0x0000001f07007c0c */ /* 0x004fe2000bf06270 */
[----:B------:R-:W0:Y:S02]  /*61620*/  LDCU UR31, c[0x0][0x398] ;  /* 0x00007300ff1f77ac */ /* 0x000e240008000800 */
[----:B------:R-:W2:Y:S01]  /*61630*/  LDL.LU R7, [R1+0x29c0] ;  /* 0x0029c00001077983 */ /* 0x000ea20000300800 */
[----:B------:R-:W-:Y:S01]  /*61640*/  ISETP.LT.AND P3, PT, R0, UR4, !P0 ;  /* 0x0000000400007c0c */ /* 0x000fe2000c761270 */
[----:B------:R-:W0:Y:S01]  /*61650*/  LDCU.64 UR4, c[0x0][0x398] ;  /* 0x00007300ff0477ac */ /* 0x000e220008000a00 */
[----:B------:R-:W-:Y:S02]  /*61660*/  ISETP.LT.AND P2, PT, R5, UR6, !P0 ;  /* 0x0000000605007c0c */ /* 0x000fe4000c741270 */
[----:B------:R-:W-:Y:S02]  /*61670*/  LOP3.LUT R6, R6, 0xefffffff, RZ, 0xc0, !PT ;  /* 0xefffffff06067812 */ /* 0x000fe400078ec0ff */
[----:B------:R-:W-:Y:S01]  /*61680*/  ISETP.LT.AND P1, PT, R3, UR7, !P0 ;  /* 0x0000000703007c0c */ /* 0x000fe2000c721270 */
[----:B------:R-:W0:Y:S06]  /*61690*/  LDCU.64 UR6, c[0x0][0x398] ;  /* 0x00007300ff0677ac */ /* 0x000e2c0008000a00 */
[----:B------:R-:W-:-:S04]  /*616a0*/  @P3 LOP3.LUT R6, R6, 0x10000000, RZ, 0xfc, !PT ;  /* 0x1000000006063812 */ /* 0x000fc800078efcff */
[----:B------:R-:W-:-:S04]  /*616b0*/  LOP3.LUT R6, R6, 0xf7ffffff, RZ, 0xc0, !PT ;  /* 0xf7ffffff06067812 */ /* 0x000fc800078ec0ff */
[----:B------:R-:W-:Y:S02]  /*616c0*/  @P2 LOP3.LUT R6, R6, 0x8000000, RZ, 0xfc, !PT ;  /* 0x0800000006062812 */ /* 0x000fe400078efcff */
[----:B-1----:R-:W-:Y:S02]  /*616d0*/  ISETP.LT.AND P0, PT, R2, UR8, !P0 ;  /* 0x0000000802007c0c */ /* 0x002fe4000c701270 */
[----:B------:R-:W-:-:S04]  /*616e0*/  LOP3.LUT R6, R6, 0xfbffffff, RZ, 0xc0, !PT ;  /* 0xfbffffff06067812 */ /* 0x000fc800078ec0ff */
[----:B------:R-:W-:-:S04]  /*616f0*/  @P1 LOP3.LUT R6, R6, 0x4000000, RZ, 0xfc, !PT ;  /* 0x0400000006061812 */ /* 0x000fc800078efcff */
[----:B------:R-:W-:Y:S02]  /*61700*/  LOP3.LUT R6, R6, 0xfdffffff, RZ, 0xc0, !PT ;  /* 0xfdffffff06067812 */ /* 0x000fe400078ec0ff */
[----:B----4-:R-:W-:Y:S02]  /*61710*/  F2FP.SATFINITE.E5M2.F32.PACK_AB_MERGE_C R8, R43, R42, RZ ;  /* 0x0000002a2b08723e */ /* 0x010fe400048060ff */
[----:B------:R-:W4:Y:S01]  /*61720*/  LDL.LU R42, [R1+0xd38] ;  /* 0x000d3800012a7983 */ /* 0x000f220000300800 */
[----:B------:R-:W-:-:S03]  /*61730*/  @P0 LOP3.LUT R6, R6, 0x2000000, RZ, 0xfc, !PT ;  /* 0x0200000006060812 */ /* 0x000fc600078efcff */
[----:B------:R-:W4:Y:S04]  /*61740*/  LDL.LU R43, [R1+0xd3c] ;  /* 0x000d3c00012b7983 */ /* 0x000f280000300800 */
[----:B------:R4:W-:Y:S01]  /*61750*/  STL [R1+0x168], R8 ;  /* 0x0001680801007387 */ /* 0x0009e20000100800 */
[----:B--2---:R-:W-:Y:S01]  /*61760*/  ISETP.GE.AND P0, PT, R7, UR27, PT ;  /* 0x0000001b07007c0c */ /* 0x004fe2000bf06270 */
[----:B------:R-:W1:Y:S02]  /*61770*/  LDCU UR27, c[0x0][0x398] ;  /* 0x00007300ff1b77ac */ /* 0x000e640008000800 */
[----:B------:R-:W2:Y:S01]  /*61780*/  LDL.LU R7, [R1+0x29c4] ;  /* 0x0029c40001077983 */ /* 0x000ea20000300800 */
[----:B------:R-:W-:Y:S01]  /*61790*/  ISETP.LT.AND P3, PT, R0, UR70, !P0 ;  /* 0x0000004600007c0c */ /* 0x000fe2000c761270 */
[----:B------:R-:W0:Y:S01]  /*617a0*/  LDCU UR70, c[0x0][0x398] ;  /* 0x00007300ff4677ac */ /* 0x000e220008000800 */
[----:B------:R-:W-:-:S02]  /*617b0*/  ISETP.LT.AND P2, PT, R5, UR66, !P0 ;  /* 0x0000004205007c0c */ /* 0x000fc4000c741270 */
        /* <DEDUP_REMOVED lines=10> */
[----:B------:R-:W-:Y:S02]  /*61860*/  LOP3.LUT R6, R6, 0xffdfffff, RZ, 0xc0, !PT ;  /* 0xffdfffff06067812 */ /* 0x000fe400078ec0ff */
[----:B----4-:R-:W-:Y:S02]  /*61870*/  F2FP.SATFINITE.E5M2.F32.PACK_AB_MERGE_C R8, R43, R42, RZ ;  /* 0x0000002a2b08723e */ /* 0x010fe400048060ff */
[----:B------:R-:W-:-:S03]  /*61880*/  @P0 LOP3.LUT R6, R6, 0x200000, RZ, 0xfc, !PT ;  /* 0x0020000006060812 */ /* 0x000fc600078efcff */
[----:B------:R0:W-:Y:S01]  /*61890*/  STL [R1+0x164], R8 ;  /* 0x0001640801007387 */ /* 0x0001e20000100800 */
[----:B--2---:R-:W-:Y:S01]  /*618a0*/  ISETP.GE.AND P0, PT, R7, UR19, PT ;  /* 0x0000001307007c0c */ /* 0x004fe2000bf06270 */
[----:B------:R-:W2:Y:S02]  /*618b0*/  LDCU.64 UR18, c[0x0][0x398] ;  /* 0x00007300ff1277ac */ /* 0x000ea40008000a00 */
[----:B------:R-:W4:Y:S01]  /*618c0*/  LDL.LU R7, [R1+0x29c8] ;  /* 0x0029c80001077983 */ /* 0x000f220000300800 */
[----:B------:R-:W-:Y:S01]  /*618d0*/  ISETP.LT.AND P3, PT, R0, UR61, !P0 ;  /* 0x0000003d00007c0c */ /* 0x000fe2000c761270 */
[----:B------:R-:W0:Y:S01]  /*618e0*/  LDCU UR61, c[0x0][0x3b8] ;  /* 0x00007700ff3d77ac */ /* 0x000e220008000800 */
[----:B------:R-:W-:Y:S02]  /*618f0*/  ISETP.LT.AND P2, PT, R5, UR77, !P0 ;  /* 0x0000004d05007c0c */ /* 0x000fe4000c741270 */
[----:B------:R-:W-:Y:S01]  /*61900*/  LOP3.LUT R6, R6, 0xffefffff, RZ, 0xc0, !PT ;  /* 0xffefffff06067812 */ /* 0x000fe200078ec0ff */
[----:B------:R-:W0:Y:S01]  /*61910*/  LDCU UR77, c[0x0][0x398] ;  /* 0x00007300ff4d77ac */ /* 0x000e220008000800 */
[----:B------:R-:W-:-:S07]  /*61920*/  ISETP.LT.AND P1, PT, R3, UR67, !P0 ;  /* 0x0000004303007c0c */ /* 0x000fce000c721270 */
        /* <DEDUP_REMOVED lines=11> */
[----:B------:R-:W3:Y:S04]  /*619e0*/  LDL.LU R7, [R1+0x29cc] ;  /* 0x0029cc0001077983 */ /* 0x000ee80000300800 */
[----:B0-----:R-:W4:Y:S01]  /*619f0*/  LDL.LU R8, [R1+0x29d0] ;  /* 0x0029d00001087983 */ /* 0x001f220000300800 */
[----:B------:R-:W-:Y:S02]  /*61a00*/  ISETP.LT.AND P3, PT, R0, UR76, !P0 ;  /* 0x0000004c00007c0c */ /* 0x000fe4000c761270 */
[----:B------:R-:W-:-:S02]  /*61a10*/  ISETP.LT.AND P2, PT, R5, UR75, !P0 ;  /* 0x0000004b05007c0c */ /* 0x000fc4000c741270 */
[----:B------:R-:W-:Y:S02]  /*61a20*/  LOP3.LUT R6, R6, 0xfffeffff, RZ, 0xc0, !PT ;  /* 0xfffeffff06067812 */ /* 0x000fe400078ec0ff */
[----:B------:R-:W-:-:S07]  /*61a30*/  ISETP.LT.AND P1, PT, R3, UR69, !P0 ;  /* 0x0000004503007c0c */ /* 0x000fce000c721270 */
[----:B------:R-:W-:-:S04]  /*61a40*/  @P3 LOP3.LUT R6, R6, 0x10000, RZ, 0xfc, !PT ;  /* 0x0001000006063812 */ /* 0x000fc800078efcff */
[----:B------:R-:W-:-:S04]  /*61a50*/  LOP3.LUT R6, R6, 0xffff7fff, RZ, 0xc0, !PT ;  /* 0xffff7fff06067812 */ /* 0x000fc800078ec0ff */
[----:B------:R-:W-:Y:S02]  /*61a60*/  @P2 LOP3.LUT R6, R6, 0x8000, RZ, 0xfc, !PT ;  /* 0x0000800006062812 */ /* 0x000fe400078efcff */
[----:B--2---:R-:W-:Y:S01]  /*61a70*/  ISETP.LT.AND P0, PT, R2, UR18, !P0 ;  /* 0x0000001202007c0c */ /* 0x004fe2000c701270 */
[----:B------:R-:W0:Y:S01]  /*61a80*/  LDCU UR18, c[0x0][0x398] ;  /* 0x00007300ff1277ac */ /* 0x000e220008000800 */
[----:B------:R-:W-:-:S04]  /*61a90*/  LOP3.LUT R6, R6, 0xffffbfff, RZ, 0xc0, !PT ;  /* 0xffffbfff06067812 */ /* 0x000fc800078ec0ff */
[----:B------:R-:W-:-:S04]  /*61aa0*/  @P1 LOP3.LUT R6, R6, 0x4000, RZ, 0xfc, !PT ;  /* 0x0000400006061812 */ /* 0x000fc800078efcff */
[----:B------:R-:W-:-:S04]  /*61ab0*/  LOP3.LUT R6, R6, 0xffffdfff, RZ, 0xc0, !PT ;  /* 0xffffdfff06067812 */ /* 0x000fc800078ec0ff */
[----:B------:R-:W-:-:S04]  /*61ac0*/  @P0 LOP3.LUT R6, R6, 0x2000, RZ, 0xfc, !PT ;  /* 0x0000200006060812 */ /* 0x000fc800078efcff */
[----:B------:R-:W-:Y:S02]  /*61ad0*/  LOP3.LUT R6, R6, 0xffffefff, RZ, 0xc0, !PT ;  /* 0xffffefff06067812 */ /* 0x000fe400078ec0ff */
[----:B---3--:R-:W-:Y:S01]  /*61ae0*/  ISETP.GE.AND P0, PT, R7, UR9, PT ;  /* 0x0000000907007c0c */ /* 0x008fe2000bf06270 */
[----:B------:R-:W2:Y:S01]  /*61af0*/  LDCU.64 UR8, c[0x0][0x398] ;  /* 0x00007300ff0877ac */ /* 0x000ea20008000a00 */
[----:B------:R-:W3:Y:S02]  /*61b00*/  LDL.LU R7, [R1+0x29d4] ;  /* 0x0029d40001077983 */ /* 0x000ee40000300800 */
[----:B------:R-:W-:Y:S02]  /*61b10*/  ISETP.LT.AND P3, PT, R0, UR74, !P0 ;  /* 0x0000004a00007c0c */ /* 0x000fe4000c761270 */
[----:B------:R-:W3:Y:S01]  /*61b20*/  LDL.LU R11, [R1+0x29d8] ;  /* 0x0029d800010b7983 */ /* 0x000ee20000300800 */
[----:B------:R-:W-:Y:S02]  /*61b30*/  ISETP.LT.AND P2, PT, R5, UR73, !P0 ;  /* 0x0000004905007c0c */ /* 0x000fe4000c741270 */
[----:B------:R-:W-:-:S08]  /*61b40*/  ISETP.LT.AND P1, PT, R3, UR68, !P0 ;  /* 0x0000004403007c0c */ /* 0x000fd0000c721270 */
[----:B------:R-:W-:-:S04]  /*61b50*/  @P3 LOP3.LUT R6, R6, 0x1000, RZ, 0xfc, !PT ;  /* 0x0000100006063812 */ /* 0x000fc800078efcff */
[----:B------:R-:W-:-:S04]  /*61b60*/  LOP3.LUT R6, R6, 0xfffff7ff, RZ, 0xc0, !PT ;  /* 0xfffff7ff06067812 */ /* 0x000fc800078ec0ff */
[----:B------:R-:W-:Y:S02]  /*61b70*/  @P2 LOP3.LUT R6, R6, 0x800, RZ, 0xfc, !PT ;  /* 0x0000080006062812 */ /* 0x000fe400078efcff */
[----:B----4-:R-:W-:Y:S02]  /*61b80*/  ISETP.LT.AND P0, PT, R2, UR10, !P0 ;  /* 0x0000000a02007c0c */ /* 0x010fe4000c701270 */
[----:B------:R-:W-:-:S04]  /*61b90*/  LOP3.LUT R6, R6, 0xfffffbff, RZ, 0xc0, !PT ;  /* 0xfffffbff06067812 */ /* 0x000fc800078ec0ff */
[----:B------:R-:W-:-:S04]  /*61ba0*/  @P1 LOP3.LUT R6, R6, 0x400, RZ, 0xfc, !PT ;  /* 0x0000040006061812 */ /* 0x000fc800078efcff */
[----:B------:R-:W-:-:S04]  /*61bb0*/  LOP3.LUT R6, R6, 0xfffffdff, RZ, 0xc0, !PT ;  /* 0xfffffdff06067812 */ /* 0x000fc800078ec0ff */
[----:B------:R-:W-:Y:S02]  /*61bc0*/  @P0 LOP3.LUT R6, R6, 0x200, RZ, 0xfc, !PT ;  /* 0x0000020006060812 */ /* 0x000fe400078efcff */
[----:B------:R-:W-:Y:S01]  /*61bd0*/  ISETP.GE.AND P0, PT, R8, UR5, PT ;  /* 0x0000000508007c0c */ /* 0x000fe2000bf06270 */
[----:B------:R-:W4:Y:S03]  /*61be0*/  LDCU.64 UR4, c[0x0][0x398] ;  /* 0x00007300ff0477ac */ /* 0x000f260008000a00 */
[----:B------:R-:W-:Y:S02]  /*61bf0*/  ISETP.LT.AND P3, PT, R0, UR72, !P0 ;  /* 0x0000004800007c0c */ /* 0x000fe4000c761270 */
[----:B------:R-:W-:Y:S02]  /*61c00*/  ISETP.LT.AND P2, PT, R5, UR71, !P0 ;  /* 0x0000004705007c0c */ /* 0x000fe4000c741270 */
[----:B------:R-:W-:-:S02]  /*61c10*/  LOP3.LUT R6, R6, 0xfffffeff, RZ, 0xc0, !PT ;  /* 0xfffffeff06067812 */ /* 0x000fc400078ec0ff */
        /* <DEDUP_REMOVED lines=8> */
[----:B------:R-:W-:-:S04]  /*61ca0*/  @P0 LOP3.LUT R6, R6, 0x20, RZ, 0xfc, !PT ;  /* 0x0000002006060812 */ /* 0x000fc800078efcff */
[----:B------:R-:W-:Y:S02]  /*61cb0*/  LOP3.LUT R6, R6, 0xffffffef, RZ, 0xc0, !PT ;  /* 0xffffffef06067812 */ /* 0x000fe400078ec0ff */
[----:B---3--:R-:W-:Y:S01]  /*61cc0*/  ISETP.GE.AND P0, PT, R7, UR7, PT ;  /* 0x0000000707007c0c */ /* 0x008fe2000bf06270 */
[----:B------:R-:W2:Y:S01]  /*61cd0*/  LDCU UR7, c[0x0][0x3b8] ;  /* 0x00007700ff0777ac */ /* 0x000ea20008000800 */
[----:B------:R-:W3:Y:S04]  /*61ce0*/  LDL.LU R7, [R1+0x29dc] ;  /* 0x0029dc0001077983 */ /* 0x000ee80000300800 */
[----:B------:R-:W2:Y:S01]  /*61cf0*/  LDL.LU R8, [R1+0xd4] ;  /* 0x0000d40001087983 */ /* 0x000ea20000300800 */
[----:B------:R-:W-:Y:S01]  /*61d00*/  ISETP.LT.AND P3, PT, R0, UR15, !P0 ;  /* 0x0000000f00007c0c */ /* 0x000fe2000c761270 */
[----:B------:R-:W0:Y:S01]  /*61d10*/  LDCU.64 UR14, c[0x0][0x398] ;  /* 0x00007300ff0e77ac */ /* 0x000e220008000a00 */
[----:B------:R-:W-:-:S02]  /*61d20*/  ISETP.LT.AND P2, PT, R5, UR13, !P0 ;  /* 0x0000000d05007c0c */ /* 0x000fc4000c741270 */
[----:B------:R-:W-:Y:S01]  /*61d30*/  ISETP.LT.AND P1, PT, R3, UR16, !P0 ;  /* 0x0000001003007c0c */ /* 0x000fe2000c721270 */
[----:B------:R-:W-:Y:S08]  /*61d40*/  STL [R1+0x158], R19 ;  /* 0x0001581301007387 */ /* 0x000ff00000100800 */
[----:B------:R-:W-:Y:S01]  /*61d50*/  @P3 LOP3.LUT R6, R6, 0x10, RZ, 0xfc, !PT ;  /* 0x0000001006063812 */ /* 0x000fe200078efcff */
[----:B------:R-:W0:Y:S03]  /*61d60*/  LDCU UR13, c[0x0][0x3b8] ;  /* 0x00007700ff0d77ac */ /* 0x000e260008000800 */
[----:B------:R-:W-:-:S04]  /*61d70*/  LOP3.LUT R6, R6, 0xfffffff7, RZ, 0xc0, !PT ;  /* 0xfffffff706067812 */ /* 0x000fc800078ec0ff */
[----:B------:R-:W-:Y:S02]  /*61d80*/  @P2 LOP3.LUT R6, R6, 0x8, RZ, 0xfc, !PT ;  /* 0x0000000806062812 */ /* 0x000fe400078efcff */
[----:B----4-:R-:W-:Y:S01]  /*61d90*/  ISETP.LT.AND P0, PT, R2, UR4, !P0 ;  /* 0x0000000402007c0c */ /* 0x010fe2000c701270 */
[----:B------:R-:W4:Y:S01]  /*61da0*/  LDCU UR4, c[0x0][0x3b8] ;  /* 0x00007700ff0477ac */ /* 0x000f220008000800 */
[----:B------:R-:W-:-:S04]  /*61db0*/  LOP3.LUT R6, R6, 0xfffffffb, RZ, 0xc0, !PT ;  /* 0xfffffffb06067812 */ /* 0x000fc800078ec0ff */
[----:B------:R-:W-:-:S04]  /*61dc0*/  @P1 LOP3.LUT R6, R6, 0x4, RZ, 0xfc, !PT ;  /* 0x0000000406061812 */ /* 0x000fc800078efcff */
[----:B------:R-:W-:-:S04]  /*61dd0*/  LOP3.LUT R6, R6, 0xfffffffd, RZ, 0xc0, !PT ;  /* 0xfffffffd06067812 */ /* 0x000fc800078ec0ff */
[----:B------:R-:W-:Y:S02]  /*61de0*/  @P0 LOP3.LUT R6, R6, 0x2, RZ, 0xfc, !PT ;  /* 0x0000000206060812 */ /* 0x000fe400078efcff */
[----:B------:R-:W-:Y:S01]  /*61df0*/  ISETP.GE.AND P0, PT, R11, UR19, PT ;  /* 0x000000130b007c0c */ /* 0x000fe2000bf06270 */
[----:B------:R-:W0:Y:S03]  /*61e00*/  LDCU UR19, c[0x0][0x3b8] ;  /* 0x00007700ff1377ac */ /* 0x000e260008000800 */
[----:B------:R-:W-:Y:S01]  /*61e10*/  ISETP.LT.AND P3, PT, R0, UR17, !P0 ;  /* 0x0000001100007c0c */ /* 0x000fe2000c761270 */
[----:B------:R-:W0:Y:S01]  /*61e20*/  LDCU.64 UR16, c[0x0][0x398] ;  /* 0x00007300ff1077ac */ /* 0x000e220008000a00 */
[----:B------:R-:W-:-:S11]  /*61e30*/  LOP3.LUT R6, R6, 0xfffffffe, RZ, 0xc0, !PT ;  /* 0xfffffffe06067812 */ /* 0x000fd600078ec0ff */
[----:B------:R-:W-:-:S05]  /*61e40*/  @P3 LOP3.LUT R6, R6, 0x1, RZ, 0xfc, !PT ;  /* 0x0000000106063812 */ /* 0x000fca00078efcff */
[----:B------:R0:W-:Y:S04]  /*61e50*/  STL [R1+0xd8], R6 ;  /* 0x0000d80601007387 */ /* 0x0001e80000100800 */
[----:B0-----:R-:W4:Y:S01]  /*61e60*/  LDL.LU R6, [R1+0x29e0] ;  /* 0x0029e00001067983 */ /* 0x001f220000300800 */
[----:B------:R-:W-:Y:S02]  /*61e70*/  F2FP.SATFINITE.E5M2.F32.PACK_AB_MERGE_C R11, R57, R55, RZ ;  /* 0x00000037390b723e */ /* 0x000fe400048060ff */
[----:B------:R-:W-:Y:S01]  /*61e80*/  ISETP.LT.AND P2, PT, R5, UR21, !P0 ;  /* 0x0000001505007c0c */ /* 0x000fe2000c741270 */
[----:B------:R-:W0:Y:S02]  /*61e90*/  LDCU UR21, c[0x0][0x3b8] ;  /* 0x00007700ff1577ac */ /* 0x000e240008000800 */
[----:B------:R1:W-:Y:S01]  /*61ea0*/  STL [R1+0x150], R11 ;  /* 0x0001500b01007387 */ /* 0x0003e20000100800 */
[----:B------:R-:W-:Y:S01]  /*61eb0*/  ISETP.LT.AND P1, PT, R3, UR24, !P0 ;  /* 0x0000001803007c0c */ /* 0x000fe2000c721270 */
[----:B------:R-:W0:Y:S02]  /*61ec0*/  LDCU UR24, c[0x0][0x3b8] ;  /* 0x00007700ff1877ac */ /* 0x000e240008000800 */
[----:B-1----:R-:W4:Y:S01]  /*61ed0*/  LDL.LU R11, [R1+0x29e4] ;  /* 0x0029e400010b7983 */ /* 0x002f220000300800 */
[----:B------:R-:W-:-:S02]  /*61ee0*/  ISETP.LT.AND P0, PT, R2, UR14, !P0 ;  /* 0x0000000e02007c0c */ /* 0x000fc4000c701270 */
[----:B--2---:R-:W-:-:S04]  /*61ef0*/  LOP3.LUT R8, R8, 0x7fffffff, RZ, 0xc0, !PT ;  /* 0x7fffffff08087812 */ /* 0x004fc800078ec0ff */
[----:B------:R-:W-:-:S04]  /*61f00*/  @P2 LOP3.LUT R8, R8, 0x80000000, RZ, 0xfc, !PT ;  /* 0x8000000008082812 */ /* 0x000fc800078efcff */
[----:B------:R-:W-:-:S04]  /*61f10*/  LOP3.LUT R8, R8, 0xbfffffff, RZ, 0xc0, !PT ;  /* 0xbfffffff08087812 */ /* 0x000fc800078ec0ff */
[----:B------:R-:W-:-:S04]  /*61f20*/  @P1 LOP3.LUT R8, R8, 0x40000000, RZ, 0xfc, !PT ;  /* 0x4000000008081812 */ /* 0x000fc800078efcff */
[----:B------:R-:W-:-:S04]  /*61f30*/  LOP3.LUT R8, R8, 0xdfffffff, RZ, 0xc0, !PT ;  /* 0xdfffffff08087812 */ /* 0x000fc800078ec0ff */
[----:B------:R-:W-:Y:S02]  /*61f40*/  @P0 LOP3.LUT R8, R8, 0x20000000, RZ, 0xfc, !PT ;  /* 0x2000000008080812 */ /* 0x000fe400078efcff */
[----:B---3--:R-:W-:Y:S01]  /*61f50*/  ISETP.GE.AND P0, PT, R7, UR11, PT ;  /* 0x0000000b07007c0c */ /* 0x008fe2000bf06270 */
[----:B------:R-:W1:Y:S01]  /*61f60*/  LDCU.64 UR10, c[0x0][0x398] ;  /* 0x00007300ff0a77ac */ /* 0x000e620008000a00 */
[----:B------:R-:W-:-:S05]  /*61f70*/  F2FP.SATFINITE.E5M2.F32.PACK_AB_MERGE_C R7, R59, R60, RZ ;  /* 0x0000003c3b07723e */ /* 0x000fca00048060ff */
[----:B------:R2:W-:Y:S04]  /*61f80*/  STL [R1+0x2b8c], R7 ;  /* 0x002b8c0701007387 */ /* 0x0005e80000100800 */
[----:B------:R-:W3:Y:S04]  /*61f90*/  LDL.LU R60, [R1+0x130] ;  /* 0x00013000013c7983 */ /* 0x000ee80000300800 */
[----:B------:R-:W3:Y:S04]  /*61fa0*/  LDL.LU R59, [R1+0x134] ;  /* 0x00013400013b7983 */ /* 0x000ee80000300800 */
[----:B--2---:R-:W2:Y:S01]  /*61fb0*/  LDL.LU R7, [R1+0x29e8] ;  /* 0x0029e80001077983 */ /* 0x004ea20000300800 */
[----:B------:R-:W-:-:S02]  /*61fc0*/  ISETP.LT.AND P3, PT, R0, UR23, !P0 ;  /* 0x0000001700007c0c */ /* 0x000fc4000c761270 */
[----:B------:R-:W-:Y:S01]  /*61fd0*/  ISETP.LT.AND P2, PT, R5, UR22, !P0 ;  /* 0x0000001605007c0c */ /* 0x000fe2000c741270 */
[----:B------:R-:W0:Y:S01]  /*61fe0*/  LDCU.64 UR22, c[0x0][0x398] ;  /* 0x00007300ff1677ac */ /* 0x000e220008000a00 */
[----:B------:R-:W-:Y:S02]  /*61ff0*/  LOP3.LUT R8, R8, 0xefffffff, RZ, 0xc0, !PT ;  /* 0xefffffff08087812 */ /* 0x000fe400078ec0ff */
        /* <DEDUP_REMOVED lines=13> */
[----:B------:R-:W-:-:S05]  /*620d0*/  F2FP.SATFINITE.E5M2.F32.PACK_AB_MERGE_C R6, R56, R58, RZ ;  /* 0x0000003a3806723e */ /* 0x000fca00048060ff */
[----:B------:R0:W-:Y:S04]  /*620e0*/  STL [R1+0x2b84], R6 ;  /* 0x002b840601007387 */ /* 0x0001e80000100800 */
[----:B------:R-:W2:Y:S01]  /*620f0*/  LDL.LU R20, [R1+0x29ec] ;  /* 0x0029ec0001147983 */ /* 0x000ea20000300800 */
[----:B------:R-:W-:Y:S01]  /*62100*/  ISETP.LT.AND P3, PT, R0, UR33, !P0 ;  /* 0x0000002100007c0c */ /* 0x000fe2000c761270 */
[----:B------:R-:W1:Y:S01]  /*62110*/  LDCU UR33, c[0x0][0x3b8] ;  /* 0x00007700ff2177ac */ /* 0x000e620008000800 */
[----:B------:R-:W-:Y:S02]  /*62120*/  ISETP.LT.AND P2, PT, R5, UR25, !P0 ;  /* 0x0000001905007c0c */ /* 0x000fe4000c741270 */
[----:B------:R-:W-:Y:S01]  /*62130*/  LOP3.LUT R8, R8, 0xfeffffff, RZ, 0xc0, !PT ;  /* 0xfeffffff08087812 */ /* 0x000fe200078ec0ff */
[----:B0-----:R-:W2:Y:S01]  /*62140*/  LDL.LU R6, [R1+0x29f0] ;  /* 0x0029f00001067983 */ /* 0x001ea20000300800 */
[----:B------:R-:W-:Y:S01]  /*62150*/  ISETP.LT.AND P1, PT, R3, UR50, !P0 ;  /* 0x0000003203007c0c */ /* 0x000fe2000c721270 */
[----:B------:R-:W0:Y:S06]  /*62160*/  LDCU UR25, c[0x0][0x3b8] ;  /* 0x00007700ff1977ac */ /* 0x000e2c0008000800 */
        /* <DEDUP_REMOVED lines=9> */
[----:B------:R-:W-:Y:S01]  /*62200*/  ISETP.GE.AND P0, PT, R11, UR5, PT ;  /* 0x000000050b007c0c */ /* 0x000fe2000bf06270 */
[----:B------:R-:W1:Y:S03]  /*62210*/  LDCU UR5, c[0x0][0x3b8] ;  /* 0x00007700ff0577ac */ /* 0x000e660008000800 */
        /* <DEDUP_REMOVED lines=12> */
[----:B------:R-:W-:-:S04]  /*622e0*/  LOP3.LUT R8, R8, 0xfffbffff, RZ, 0xc0, !PT ;  /* 0xfffbffff08087812 */ /* 0x000fc800078ec0ff */
[----:B------:R-:W-:Y:S02]  /*622f0*/  @P1 LOP3.LUT R8, R8, 0x40000, RZ, 0xfc, !PT ;  /* 0x0004000008081812 */ /* 0x000fe400078efcff */
[----:B------:R-:W-:Y:S02]  /*62300*/  F2FP.SATFINITE.E5M2.F32.PACK_AB_MERGE_C R13, R45, R44, RZ ;  /* 0x0000002c2d0d723e */ /* 0x000fe400048060ff */
[----:B------:R-:W-:Y:S02]  /*62310*/  LOP3.LUT R8, R8, 0xfffdffff, RZ, 0xc0, !PT ;  /* 0xfffdffff08087812 */ /* 0x000fe400078ec0ff */
[----:B------:R-:W-:Y:S02]  /*62320*/  LOP3.LUT R19, R15, 0xffff, RZ, 0xc0, !PT ;  /* 0x0000ffff0f137812 */ /* 0x000fe400078ec0ff */
[----:B------:R-:W-:Y:S02]  /*62330*/  @P0 LOP3.LUT R8, R8, 0x20000, RZ, 0xfc, !PT ;  /* 0x0002000008080812 */ /* 0x000fe400078efcff */
[----:B------:R-:W-:Y:S01]  /*62340*/  LOP3.LUT R13, R13, 0xffff, RZ, 0xc0, !PT ;  /* 0x0000ffff0d0d7812 */ /* 0x000fe200078ec0ff */
[----:B------:R-:W-:Y:S04]  /*62350*/  STL [R1+0x778], R19 ;  /* 0x0007781301007387 */ /* 0x000fe80000100800 */
[----:B------:R0:W-:Y:S01]  /*62360*/  STL [R1+0x968], R13 ;  /* 0x0009680d01007387 */ /* 0x0001e20000100800 */
[----:B---3--:R-:W-:-:S02]  /*62370*/  F2FP.SATFINITE.E5M2.F32.PACK_AB_MERGE_C R11, R59, R60, RZ ;  /* 0x0000003c3b0b723e */ /* 0x008fc400048060ff */
[----:B--2---:R-:W-:Y:S01]  /*62380*/  ISETP.GE.AND P0, PT, R7, UR15, PT ;  /* 0x0000000f07007c0c */ /* 0x004fe2000bf06270 */
[----:B------:R-:W2:Y:S01]  /*62390*/  LDCU.64 UR14, c[0x0][0x398] ;  /* 0x00007300ff0e77ac */ /* 0x000ea20008000a00 */
[----:B------:R-:W-:-:S05]  /*623a0*/  LOP3.LUT R7, R11, 0xffff, RZ, 0xc0, !PT ;  /* 0x0000ffff0b077812 */ /* 0x000fca00078ec0ff */
[----:B------:R3:W-:Y:S04]  /*623b0*/  STL [R1+0x22c], R7 ;  /* 0x00022c0701007387 */ /* 0x0007e80000100800 */
[----:B------:R-:W4:Y:S01]  /*623c0*/  LDL.LU R15, [R1+0x29f4] ;  /* 0x0029f400010f7983 */ /* 0x000f220000300800 */
        /* <DEDUP_REMOVED lines=16> */
[----:B------:R-:W-:Y:S01]  /*624d0*/  ISETP.GE.AND P0, PT, R20, UR17, PT ;  /* 0x0000001114007c0c */ /* 0x000fe2000bf06270 */
[----:B------:R-:W0:Y:S03]  /*624e0*/  LDCU UR17, c[0x0][0x3b8] ;  /* 0x00007700ff1177ac */ /* 0x000e260008000800 */
        /* <DEDUP_REMOVED lines=10> */
[----:B------:R-:W-:Y:S01]  /*62590*/  ISETP.LT.AND P0, PT, R2, UR60, !P0 ;  /* 0x0000003c02007c0c */ /* 0x000fe2000c701270 */
[----:B------:R-:W1:Y:S01]  /*625a0*/  LDCU UR60, c[0x0][0x3b8] ;  /* 0x00007700ff3c77ac */ /* 0x000e620008000800 */
[----:B------:R-:W-:Y:S02]  /*625b0*/  LOP3.LUT R8, R8, 0xfffffbff, RZ, 0xc0, !PT ;  /* 0xfffffbff08087812 */ /* 0x000fe400078ec0ff */
[----:B------:R-:W-:Y:S02]  /*625c0*/  PRMT R11, R13, 0x3340, R1 ;  /* 0x000033400d0b7816 */ /* 0x000fe40000000001 */
[----:B------:R-:W-:Y:S02]  /*625d0*/  @P1 LOP3.LUT R8, R8, 0x400, RZ, 0xfc, !PT ;  /* 0x0000040008081812 */ /* 0x000fe400078efcff */
[----:B0-----:R-:W-:-:S02]  /*625e0*/  PRMT R13, R7, 0x3340, R19 ;  /* 0x00003340070d7816 */ /* 0x001fc40000000013 */
[----:B------:R-:W-:Y:S02]  /*625f0*/  LOP3.LUT R8, R8, 0xfffffdff, RZ, 0xc0, !PT ;  /* 0xfffffdff08087812 */ /* 0x000fe400078ec0ff */
[----:B---3--:R-:W-:Y:S02]  /*62600*/  PRMT R7, R13, 0x5410, R11 ;  /* 0x000054100d077816 */ /* 0x008fe4000000000b */
[----:B------:R-:W-:Y:S02]  /*62610*/  F2FP.SATFINITE.E5M2.F32.PACK_AB_MERGE_C R12, R47, R46, RZ ;  /* 0x0000002e2f0c723e */ /* 0x000fe400048060ff */
[----:B------:R-:W-:Y:S01]  /*62620*/  @P0 LOP3.LUT R8, R8, 0x200, RZ, 0xfc, !PT ;  /* 0x0000020008080812 */ /* 0x000fe200078efcff */
[----:B------:R0:W-:Y:S01]  /*62630*/  STL [R1+0x190], R7 ;  /* 0x0001900701007387 */ /* 0x0001e20000100800 */
[----:B------:R-:W-:Y:S01]  /*62640*/  ISETP.GE.AND P0, PT, R6, UR11, PT ;  /* 0x0000000b06007c0c */ /* 0x000fe2000bf06270 */
[----:B------:R-:W3:Y:S01]  /*62650*/  LDCU.64 UR10, c[0x0][0x398] ;  /* 0x00007300ff0a77ac */ /* 0x000ee20008000a00 */
[----:B------:R-:W-:-:S02]  /*62660*/  LOP3.LUT R6, R16, 0xffff, RZ, 0xc0, !PT ;  /* 0x0000ffff10067812 */ /* 0x000fc400078ec0ff */
[----:B------:R-:W-:Y:S02]  /*62670*/  LOP3.LUT R11, R12, 0xffff, RZ, 0xc0, !PT ;  /* 0x0000ffff0c0b7812 */ /* 0x000fe400078ec0ff */
[----:B0-----:R-:W-:Y:S01]  /*62680*/  LOP3.LUT R7, R14, 0xffff, RZ, 0xc0, !PT ;  /* 0x0000ffff0e077812 */ /* 0x001fe200078ec0ff */
[----:B------:R0:W-:Y:S04]  /*62690*/  STL [R1+0x77c], R6 ;  /* 0x00077c0601007387 */ /* 0x0001e80000100800 */
[----:B------:R-:W-:Y:S01]  /*626a0*/  STL [R1+0x774], R7 ;  /* 0x0007740701007387 */ /* 0x000fe20000100800 */
[----:B------:R-:W-:-:S03]  /*626b0*/  PRMT R13, R6, 0x3340, R7 ;  /* 0x00003340060d7816 */ /* 0x000fc60000000007 */
[----:B------:R1:W-:Y:S01]  /*626c0*/  STL [R1+0x50c], R11 ;  /* 0x00050c0b01007387 */ /* 0x0003e20000100800 */
[----:B--2---:R-:W-:Y:S01]  /*626d0*/  ISETP.LT.AND P3, PT, R0, UR14, !P0 ;  /* 0x0000000e00007c0c */ /* 0x004fe2000c761270 */
[----:B0-----:R-:W-:Y:S01]  /*626e0*/  VIADD R6, R10, UR38 ;  /* 0x000000260a067c36 */ /* 0x001fe20008000000 */
[----:B------:R-:W-:Y:S01]  /*626f0*/  ISETP.LT.AND P2, PT, R5, UR59, !P0 ;  /* 0x0000003b05007c0c */ /* 0x000fe2000c741270 */
[----:B------:R-:W0:Y:S01]  /*62700*/  LDCU UR14, c[0x0][0x3b8] ;  /* 0x00007700ff0e77ac */ /* 0x000e220008000800 */
[----:B------:R-:W-:Y:S02]  /*62710*/  LOP3.LUT R8, R8, 0xfffffeff, RZ, 0xc0, !PT ;  /* 0xfffffeff08087812 */ /* 0x000fe400078ec0ff */
[----:B------:R-:W-:Y:S01]  /*62720*/  ISETP.LT.AND P1, PT, R3, UR63, !P0 ;  /* 0x0000003f03007c0c */ /* 0x000fe2000c721270 */
[----:B------:R-:W2:Y:S01]  /*62730*/  LDCU UR38, c[0x0][0x3b8] ;  /* 0x00007700ff2677ac */ /* 0x000ea20008000800 */
[----:B-1----:R-:W-:Y:S02]  /*62740*/  PRMT R11, R11, 0x3340, R1 ;  /* 0x000033400b0b7816 */ /* 0x002fe40000000001 */
[----:B------:R-:W-:Y:S01]  /*62750*/  F2FP.SATFINITE.E5M2.F32.PACK_AB_MERGE_C R17, R49, R48, RZ ;  /* 0x000000303111723e */ /* 0x000fe200048060ff */
[----:B------:R-:W1:Y:S01]  /*62760*/  LDCU UR59, c[0x0][0x3b8] ;  /* 0x00007700ff3b77ac */ /* 0x000e620008000800 */
[----:B------:R-:W-:-:S02]  /*62770*/  PRMT R13, R13, 0x5410, R11 ;  /* 0x000054100d0d7816 */ /* 0x000fc4000000000b */
[----:B------:R-:W-:Y:S01]  /*62780*/  @P3 LOP3.LUT R8, R8, 0x100, RZ, 0xfc, !PT ;  /* 0x0000010008083812 */ /* 0x000fe200078efcff */
[----:B------:R-:W0:Y:S02]  /*62790*/  LDCU UR63, c[0x0][0x3b8] ;  /* 0x00007700ff3f77ac */ /* 0x000e240008000800 */
[----:B------:R-:W-:Y:S04]  /*627a0*/  STL [R1+0x2b88], R13 ;  /* 0x002b880d01007387 */ /* 0x000fe80000100800 */
[----:B------:R1:W-:Y:S01]  /*627b0*/  STL [R1+0x138], R6 ;  /* 0x0001380601007387 */ /* 0x0003e20000100800 */
[----:B------:R-:W-:Y:S01]  /*627c0*/  LOP3.LUT R8, R8, 0xffffff7f, RZ, 0xc0, !PT ;  /* 0xffffff7f08087812 */ /* 0x000fe200078ec0ff */
[----:B-1----:R-:W-:-:S03]  /*627d0*/  VIADD R6, R6, UR4 ;  /* 0x0000000406067c36 */ /* 0x002fc60008000000 */
[----:B------:R-:W-:Y:S01]  /*627e0*/  @P2 LOP3.LUT R8, R8, 0x80, RZ, 0xfc, !PT ;  /* 0x0000008008082812 */ /* 0x000fe200078efcff */
[----:B------:R-:W1:Y:S01]  /*627f0*/  LDCU UR4, c[0x0][0x3b8] ;  /* 0x00007700ff0477ac */ /* 0x000e620008000800 */
[----:B------:R0:W-:Y:S02]  /*62800*/  STL [R1+0x134], R6 ;  /* 0x0001340601007387 */ /* 0x0001e40000100800 */
[----:B0-----:R-:W-:Y:S01]  /*62810*/  VIADD R6, R6, UR13 ;  /* 0x0000000d06067c36 */ /* 0x001fe20008000000 */
[----:B------:R-:W-:Y:S01]  /*62820*/  ISETP.LT.AND P0, PT, R2, UR62, !P0 ;  /* 0x0000003e02007c0c */ /* 0x000fe2000c701270 */
[----:B------:R-:W0:Y:S03]  /*62830*/  LDCU UR13, c[0x0][0x3b8] ;  /* 0x00007700ff0d77ac */ /* 0x000e260008000800 */
[----:B------:R1:W-:Y:S01]  /*62840*/  STL [R1+0x130], R6 ;  /* 0x0001300601007387 */ /* 0x0003e20000100800 */
[----:B------:R-:W-:Y:S01]  /*62850*/  LOP3.LUT R8, R8, 0xffffffbf, RZ, 0xc0, !PT ;  /* 0xffffffbf08087812 */ /* 0x000fe200078ec0ff */
[----:B------:R-:W0:Y:S01]  /*62860*/  LDCU UR62, c[0x0][0x3b8] ;  /* 0x00007700ff3e77ac */ /* 0x000e220008000800 */
[----:B-1----:R-:W-:-:S02]  /*62870*/  VIADD R6, R6, UR7 ;  /* 0x0000000706067c36 */ /* 0x002fc40008000000 */
[----:B------:R-:W-:Y:S01]  /*62880*/  @P1 LOP3.LUT R8, R8, 0x40, RZ, 0xfc, !PT ;  /* 0x0000004008081812 */ /* 0x000fe200078efcff */
[----:B------:R-:W1:Y:S01]  /*62890*/  LDCU UR7, c[0x0][0x3b8] ;  /* 0x00007700ff0777ac */ /* 0x000e620008000800 */
[----:B------:R-:W-:Y:S02]  /*628a0*/  VIADD R48, R6, UR24 ;  /* 0x0000001806307c36 */ /* 0x000fe40008000000 */
[----:B------:R-:W-:Y:S01]  /*628b0*/  LOP3.LUT R8, R8, 0xffffffdf, RZ, 0xc0, !PT ;  /* 0xffffffdf08087812 */ /* 0x000fe200078ec0ff */
[----:B------:R0:W-:Y:S01]  /*628c0*/  STL [R1+0x60], R6 ;  /* 0x0000600601007387 */ /* 0x0001e20000100800 */
[----:B------:R-:W1:Y:S01]  /*628d0*/  LDCU UR24, c[0x0][0x3b8] ;  /* 0x00007700ff1877ac */ /* 0x000e620008000800 */
[----:B------:R-:W-:Y:S01]  /*628e0*/  VIADD R10, R48, UR21 ;  /* 0x00000015300a7c36 */ /* 0x000fe20008000000 */
[----:B------:R-:W-:Y:S01]  /*628f0*/  @P0 LOP3.LUT R8, R8, 0x20, RZ, 0xfc, !PT ;  /* 0x0000002008080812 */ /* 0x000fe200078efcff */
[----:B------:R-:W1:Y:S02]  /*62900*/  LDCU UR21, c[0x0][0x3b8] ;  /* 0x00007700ff1577ac */ /* 0x000e640008000800 */
[----:B------:R-:W-:Y:S01]  /*62910*/  VIADD R11, R10, UR19 ;  /* 0x000000130a0b7c36 */ /* 0x000fe20008000000 */
[----:B------:R-:W1:Y:S01]  /*62920*/  LDCU UR19, c[0x0][0x3b8] ;  /* 0x00007700ff1377ac */ /* 0x000e620008000800 */
[----:B0-----:R-:W-:-:S02]  /*62930*/  IMAD.MOV.U32 R6, RZ, RZ, R18 ;  /* 0x000000ffff067224 */ /* 0x001fc400078e0012 */
[----:B------:R-:W-:Y:S01]  /*62940*/  VIADD R18, R11, UR40 ;  /* 0x000000280b127c36 */ /* 0x000fe20008000000 */
[----:B------:R-:W-:Y:S01]  /*62950*/  F2FP.SATFINITE.E5M2.F32.PACK_AB_MERGE_C R4, R41, R40, RZ ;  /* 0x000000282904723e */ /* 0x000fe200048060ff */
[----:B------:R-:W0:Y:S01]  /*62960*/  LDCU UR40, c[0x0][0x3b8] ;  /* 0x00007700ff2877ac */ /* 0x000e220008000800 */
[----:B----4-:R-:W-:Y:S01]  /*62970*/  ISETP.GE.AND P0, PT, R15, UR9, PT ;  /* 0x000000090f007c0c */ /* 0x010fe2000bf06270 */
[----:B------:R-:W-:Y:S01]  /*62980*/  IMAD.MOV.U32 R15, RZ, RZ, R17 ;  /* 0x000000ffff0f7224 */ /* 0x000fe200078e0011 */
[----:B------:R-:W4:Y:S01]  /*62990*/  LDCU UR9, c[0x0][0x3b8] ;  /* 0x00007700ff0977ac */ /* 0x000f220008000800 */
[----:B------:R-:W-:Y:S01]  /*629a0*/  VIADD R17, R18, UR39 ;  /* 0x0000002712117c36 */ /* 0x000fe20008000000 */
[----:B---3--:R-:W-:Y:S01]  /*629b0*/  ISETP.LT.AND P3, PT, R0, UR10, !P0 ;  /* 0x0000000a00007c0c */ /* 0x008fe2000c761270 */
[----:B------:R-:W3:Y:S02]  /*629c0*/  LDCU UR10, c[0x0][0x3b8] ;  /* 0x00007700ff0a77ac */ /* 0x000ee40008000800 */
        /* <DEDUP_REMOVED lines=15> */
[----:B------:R-:W-:Y:S01]  /*62ac0*/  F2FP.SATFINITE.E5M2.F32.PACK_AB_MERGE_C R9, R51, R50, RZ ;  /* 0x000000323309723e */ /* 0x000fe200048060ff */
[----:B------:R-:W0:Y:S02]  /*62ad0*/  LDCU UR43, c[0x0][0x3b8] ;  /* 0x00007700ff2b77ac */ /* 0x000e240008000800 */
[----:B------:R-:W-:Y:S01]  /*62ae0*/  VIADD R24, R25, UR22 ;  /* 0x0000001619187c36 */ /* 0x000fe20008000000 */
[----:B------:R-:W0:Y:S03]  /*62af0*/  LDCU UR22, c[0x0][0x3b8] ;  /* 0x00007700ff1677ac */ /* 0x000e260008000800 */
[----:B------:R-:W-:Y:S01]  /*62b00*/  VIADD R27, R24, UR49 ;  /* 0x00000031181b7c36 */ /* 0x000fe20008000000 */
[----:B------:R-:W-:Y:S01]  /*62b10*/  ISETP.LT.AND P1, PT, R3, UR46, !P0 ;  /* 0x0000002e03007c0c */ /* 0x000fe2000c721270 */
[----:B------:R-:W0:Y:S02]  /*62b20*/  LDCU UR46, c[0x0][0x3b8] ;  /* 0x00007700ff2e77ac */ /* 0x000e240008000800 */
[----:B------:R-:W-:Y:S01]  /*62b30*/  VIADD R30, R27, UR45 ;  /* 0x0000002d1b1e7c36 */ /* 0x000fe20008000000 */
[----:B------:R-:W0:Y:S03]  /*62b40*/  LDCU UR45, c[0x0][0x3b8] ;  /* 0x00007700ff2d77ac */ /* 0x000e260008000800 */
        /* <DEDUP_REMOVED lines=13> */
[----:B------:R-:W-:-:S02]  /*62c20*/  VIADD R35, R32, UR14 ;  /* 0x0000000e20237c36 */ /* 0x000fc40008000000 */
[----:B------:R-:W-:Y:S01]  /*62c30*/  IMAD.MOV.U32 R7, RZ, RZ, R4 ;  /* 0x000000ffff077224 */ /* 0x000fe200078e0004 */
[----:B------:R-:W0:Y:S01]  /*62c40*/  LDCU UR14, c[0x0][0x3b8] ;  /* 0x00007700ff0e77ac */ /* 0x000e220008000800 */
[----:B----4-:R-:W-:Y:S01]  /*62c50*/  VIADD R38, R35, UR9 ;  /* 0x0000000923267c36 */ /* 0x010fe20008000000 */
[----:B------:R-:W4:Y:S03]  /*62c60*/  LDCU UR9, c[0x0][0x3b8] ;  /* 0x00007700ff0977ac */ /* 0x000f260008000800 */
[----:B---3--:R-:W-:Y:S01]  /*62c70*/  VIADD R37, R38, UR10 ;  /* 0x0000000a26257c36 */ /* 0x008fe20008000000 */
[----:B------:R-:W3:Y:S03]  /*62c80*/  LDCU UR10, c[0x0][0x3b8] ;  /* 0x00007700ff0a77ac */ /* 0x000ee60008000800 */
[----:B------:R-:W-:Y:S01]  /*62c90*/  VIADD R36, R37, UR4 ;  /* 0x0000000425247c36 */ /* 0x000fe20008000000 */
[----:B------:R-:W0:Y:S03]  /*62ca0*/  LDCU UR4, c[0x0][0x3b8] ;  /* 0x00007700ff0477ac */ /* 0x000e260008000800 */
[----:B------:R-:W-:Y:S01]  /*62cb0*/  VIADD R39, R36, UR13 ;  /* 0x0000000d24277c36 */ /* 0x000fe20008000000 */
[----:B------:R-:W0:Y:S03]  /*62cc0*/  LDCU UR13, c[0x0][0x3b8] ;  /* 0x00007700ff0d77ac */ /* 0x000e260008000800 */
[----:B-1----:R-:W-:Y:S01]  /*62cd0*/  VIADD R40, R39, UR7 ;  /* 0x0000000727287c36 */ /* 0x002fe20008000000 */
[----:B------:R-:W1:Y:S03]  /*62ce0*/  LDCU UR7, c[0x0][0x3b8] ;  /* 0x00007700ff0777ac */ /* 0x000e660008000800 */
[----:B------:R-:W-:Y:S01]  /*62cf0*/  VIADD R42, R40, UR24 ;  /* 0x00000018282a7c36 */ /* 0x000fe20008000000 */
[----:B------:R-:W1:Y:S03]  /*62d00*/  LDCU UR24, c[0x0][0x3b8] ;  /* 0x00007700ff1877ac */ /* 0x000e660008000800 */
[----:B------:R-:W-:Y:S01]  /*62d10*/  VIADD R41, R42, UR21 ;  /* 0x000000152a297c36 */ /* 0x000fe20008000000 */
[----:B------:R-:W1:Y:S03]  /*62d20*/  LDCU UR21, c[0x0][0x3b8] ;  /* 0x00007700ff1577ac */ /* 0x000e660008000800 */
[----:B------:R-:W-:Y:S01]  /*62d30*/  VIADD R43, R41, UR19 ;  /* 0x00000013292b7c36 */ /* 0x000fe20008000000 */
[----:B------:R-:W1:Y:S03]  /*62d40*/  LDCU UR19, c[0x0][0x3b8] ;  /* 0x00007700ff1377ac */ /* 0x000e660008000800 */
[----:B--2---:R-:W-:Y:S01]  /*62d50*/  VIADD R45, R43, UR38 ;  /* 0x000000262b2d7c36 */ /* 0x004fe20008000000 */
[----:B------:R-:W2:Y:S03]  /*62d60*/  LDCU UR38, c[0x0][0x3b8] ;  /* 0x00007700ff2677ac */ /* 0x000ea60008000800 */
[----:B0-----:R-:W-:Y:S01]  /*62d70*/  VIADD R44, R45, UR39 ;  /* 0x000000272d2c7c36 */ /* 0x001fe20008000000 */
        /* <DEDUP_REMOVED lines=30> */
[----:B------:R-:W0:Y:S04]  /*62f60*/  LDCU UR17, c[0x0][0x3b8] ;  /* 0x00007700ff1177ac */ /* 0x000e280008000800 */
[----:B------:R1:W-:Y:S01]  /*62f70*/  STL [R1], R4 ;  /* 0x0000000401007387 */ /* 0x0003e20000100800 */
[----:B------:R-:W0:Y:S01]  /*62f80*/  LDCU UR48, c[0x0][0x3b8] ;  /* 0x00007700ff3077ac */ /* 0x000e220008000800 */
[----:B------:R-:W0:Y:S01]  /*62f90*/  LDCU UR47, c[0x0][0x3b8] ;  /* 0x00007700ff2f77ac */ /* 0x000e220008000800 */
[----:B-1----:R-:W-:Y:S01]  /*62fa0*/  VIADD R4, R4, UR50 ;  /* 0x0000003204047c36 */ /* 0x002fe20008000000 */
[----:B------:R-:W1:Y:S04]  /*62fb0*/  LDCU UR50, c[0x0][0x3b8] ;  /* 0x00007700ff3277ac */ /* 0x000e680008000800 */
[----:B------:R0:W-:Y:S01]  /*62fc0*/  STL [R1+0x4], R4 ;  /* 0x0000040401007387 */ /* 0x0001e20000100800 */
[----:B------:R-:W1:Y:S01]  /*62fd0*/  LDCU UR45, c[0x0][0x3b8] ;  /* 0x00007700ff2d77ac */ /* 0x000e620008000800 */
[----:B0-----:R-:W-:Y:S01]  /*62fe0*/  VIADD R4, R4, UR51 ;  /* 0x0000003304047c36 */ /* 0x001fe20008000000 */
[----:B------:R-:W0:Y:S04]  /*62ff0*/  LDCU UR51, c[0x0][0x3b8] ;  /* 0x00007700ff3377ac */ /* 0x000e280008000800 */
[----:B------:R1:W-:Y:S02]  /*63000*/  STL [R1+0x8], R4 ;  /* 0x0000080401007387 */ /* 0x0003e40000100800 */
[----:B-1----:R-:W-:Y:S01]  /*63010*/  VIADD R4, R4, UR14 ;  /* 0x0000000e04047c36 */ /* 0x002fe20008000000 */
[----:B------:R-:W1:Y:S04]  /*63020*/  LDCU UR14, c[0x0][0x3b8] ;  /* 0x00007700ff0e77ac */ /* 0x000e680008000800 */
[----:B------:R4:W-:Y:S02]  /*63030*/  STL [R1+0xc], R4 ;  /* 0x00000c0401007387 */ /* 0x0009e40000100800 */
[----:B----4-:R-:W-:Y:S01]  /*63040*/  VIADD R4, R4, UR9 ;  /* 0x0000000904047c36 */ /* 0x010fe20008000000 */
[----:B------:R-:W4:Y:S04]  /*63050*/  LDCU UR9, c[0x0][0x3b8] ;  /* 0x00007700ff0977ac */ /* 0x000f280008000800 */
[----:B------:R3:W-:Y:S02]  /*63060*/  STL [R1+0x10], R4 ;  /* 0x0000100401007387 */ /* 0x0007e40000100800 */
[----:B---3--:R-:W-:-:S02]  /*63070*/  VIADD R4, R4, UR10 ;  /* 0x0000000a04047c36 */ /* 0x008fc40008000000 */
[----:B------:R-:W-:Y:S01]  /*63080*/  IMAD.MOV.U32 R14, RZ, RZ, R6 ;  /* 0x000000ffff0e7224 */ /* 0x000fe200078e0006 */
[----:B------:R-:W-:Y:S01]  /*63090*/  LOP3.LUT R8, R8, 0xffffffef, RZ, 0xc0, !PT ;  /* 0xffffffef08087812 */ /* 0x000fe200078ec0ff */
[----:B------:R-:W3:Y:S01]  /*630a0*/  LDCU UR10, c[0x0][0x3b8] ;  /* 0x00007700ff0a77ac */ /* 0x000ee20008000800 */
[----:B------:R0:W-:Y:S02]  /*630b0*/  STL [R1+0x14], R4 ;  /* 0x0000140401007387 */ /* 0x0001e40000100800 */
[----:B0-----:R-:W-:Y:S01]  /*630c0*/  VIADD R4, R4, UR4 ;  /* 0x0000000404047c36 */ /* 0x001fe20008000000 */
[----:B------:R-:W0:Y:S04]  /*630d0*/  LDCU UR4, c[0x0][0x3b8] ;  /* 0x00007700ff0477ac */ /* 0x000e280008000800 */
[----:B------:R1:W-:Y:S02]  /*630e0*/  STL [R1+0x18], R4 ;  /* 0x0000180401007387 */ /* 0x0003e40000100800 */
[----:B-1----:R-:W-:Y:S01]  /*630f0*/  VIADD R4, R4, UR13 ;  /* 0x0000000d04047c36 */ /* 0x002fe20008000000 */
[----:B------:R-:W-:Y:S01]  /*63100*/  @P3 LOP3.LUT R8, R8, 0x10, RZ, 0xfc, !PT ;  /* 0x0000001008083812 */ /* 0x000fe200078efcff */
[----:B------:R-:W1:Y:S03]  /*63110*/  LDCU UR13, c[0x0][0x3b8] ;  /* 0x00007700ff0d77ac */ /* 0x000e660008000800 */
[----:B------:R0:W-:Y:S02]  /*63120*/  STL [R1+0x1c], R4 ;  /* 0x00001c0401007387 */ /* 0x0001e40000100800 */
[----:B0-----:R-:W-:Y:S01]  /*63130*/  VIADD R4, R4, UR7 ;  /* 0x0000000704047c36 */ /* 0x001fe20008000000 */
[----:B------:R-:W-:Y:S01]  /*63140*/  LOP3.LUT R8, R8, 0xfffffff7, RZ, 0xc0, !PT ;  /* 0xfffffff708087812 */ /* 0x000fe200078ec0ff */
[----:B------:R-:W0:Y:S03]  /*63150*/  LDCU UR7, c[0x0][0x3b8] ;  /* 0x00007700ff0777ac */ /* 0x000e260008000800 */
[----:B------:R1:W-:Y:S02]  /*63160*/  STL [R1+0x20], R4 ;  /* 0x0000200401007387 */ /* 0x0003e40000100800 */
[----:B-1----:R-:W-:Y:S01]  /*63170*/  VIADD R4, R4, UR24 ;  /* 0x0000001804047c36 */ /* 0x002fe20008000000 */
[----:B------:R-:W1:Y:S04]  /*63180*/  LDCU UR24, c[0x0][0x3b8] ;  /* 0x00007700ff1877ac */ /* 0x000e680008000800 */
[----:B------:R0:W-:Y:S02]  /*63190*/  STL [R1+0x24], R4 ;  /* 0x0000240401007387 */ /* 0x0001e40000100800 */
[----:B0-----:R-:W-:Y:S01]  /*631a0*/  VIADD R4, R4, UR21 ;  /* 0x0000001504047c36 */ /* 0x001fe20008000000 */
[----:B------:R-:W-:Y:S01]  /*631b0*/  @P2 LOP3.LUT R8, R8, 0x8, RZ, 0xfc, !PT ;  /* 0x0000000808082812 */ /* 0x000fe200078efcff */
[----:B------:R-:W0:Y:S03]  /*631c0*/  LDCU UR21, c[0x0][0x3b8] ;  /* 0x00007700ff1577ac */ /* 0x000e260008000800 */
[----:B------:R1:W-:Y:S02]  /*631d0*/  STL [R1+0x28], R4 ;  /* 0x0000280401007387 */ /* 0x0003e40000100800 */
[----:B-1----:R-:W-:Y:S01]  /*631e0*/  VIADD R4, R4, UR19 ;  /* 0x0000001304047c36 */ /* 0x002fe20008000000 */
[----:B------:R-:W-:Y:S01]  /*631f0*/  ISETP.LT.AND P0, PT, R2, UR64, !P0 ;  /* 0x0000004002007c0c */ /* 0x000fe2000c701270 */
[----:B------:R-:W1:Y:S03]  /*63200*/  LDCU UR19, c[0x0][0x3b8] ;  /* 0x00007700ff1377ac */ /* 0x000e660008000800 */
[----:B------:R2:W-:Y:S02]  /*63210*/  STL [R1+0x2c], R4 ;  /* 0x00002c0401007387 */ /* 0x0005e40000100800 */
[----:B--2---:R-:W-:Y:S01]  /*63220*/  VIADD R4, R4, UR38 ;  /* 0x0000002604047c36 */ /* 0x004fe20008000000 */
[----:B------:R-:W-:Y:S01]  /*63230*/  LOP3.LUT R8, R8, 0xfffffffb, RZ, 0xc0, !PT ;  /* 0xfffffffb08087812 */ /* 0x000fe200078ec0ff */
[----:B------:R-:W2:Y:S03]  /*63240*/  LDCU UR38, c[0x0][0x3b8] ;  /* 0x00007700ff2677ac */ /* 0x000ea60008000800 */
[----:B------:R0:W-:Y:S02]  /*63250*/  STL [R1+0x30], R4 ;  /* 0x0000300401007387 */ /* 0x0001e40000100800 */
[----:B0-----:R-:W-:Y:S01]  /*63260*/  VIADD R4, R4, UR39 ;  /* 0x0000002704047c36 */ /* 0x001fe20008000000 */
[----:B------:R-:W-:Y:S01]  /*63270*/  @P1 LOP3.LUT R8, R8, 0x4, RZ, 0xfc, !PT ;  /* 0x0000000408081812 */ /* 0x000fe200078efcff */
[----:B------:R-:W0:Y:S03]  /*63280*/  LDCU UR39, c[0x0][0x3b8] ;  /* 0x00007700ff2777ac */ /* 0x000e260008000800 */
[----:B------:R1:W-:Y:S02]  /*63290*/  STL [R1+0x34], R4 ;  /* 0x0000340401007387 */ /* 0x0003e40000100800 */
[----:B-1----:R-:W-:Y:S01]  /*632a0*/  VIADD R4, R4, UR16 ;  /* 0x0000001004047c36 */ /* 0x002fe20008000000 */
[----:B------:R-:W-:Y:S01]  /*632b0*/  LOP3.LUT R8, R8, 0xfffffffd, RZ, 0xc0, !PT ;  /* 0xfffffffd08087812 */ /* 0x000fe200078ec0ff */
[----:B------:R-:W1:Y:S03]  /*632c0*/  LDCU UR16, c[0x0][0x3b8] ;  /* 0x00007700ff1077ac */ /* 0x000e660008000800 */
[----:B------:R0:W-:Y:S02]  /*632d0*/  STL [R1+0x38], R4 ;  /* 0x0000380401007387 */ /* 0x0001e40000100800 */
[----:B0-----:R-:W-:Y:S01]  /*632e0*/  VIADD R4, R4, UR33 ;  /* 0x0000002104047c36 */ /* 0x001fe20008000000 */
[----:B------:R-:W-:Y:S01]  /*632f0*/  @P0 LOP3.LUT R8, R8, 0x2, RZ, 0xfc, !PT ;  /* 0x0000000208080812 */ /* 0x000fe200078efcff */
[----:B------:R-:W0:Y:S03]  /*63300*/  LDCU UR33, c[0x0][0x3b8] ;  /* 0x00007700ff2177ac */ /* 0x000e260008000800 */
[----:B------:R1:W-:Y:S02]  /*63310*/  STL [R1+0x3c], R4 ;  /* 0x00003c0401007387 */ /* 0x0003e40000100800 */
[----:B-1----:R-:W-:Y:S01]  /*63320*/  VIADD R4, R4, UR25 ;  /* 0x0000001904047c36 */ /* 0x002fe20008000000 */
[----:B------:R-:W1:Y:S04]  /*63330*/  LDCU UR25, c[0x0][0x3b8] ;  /* 0x00007700ff1977ac */ /* 0x000e680008000800 */
[----:B------:R0:W-:Y:S02]  /*63340*/  STL [R1+0x40], R4 ;  /* 0x0000400401007387 */ /* 0x0001e40000100800 */
[----:B0-----:R-:W-:Y:S01]  /*63350*/  VIADD R4, R4, UR40 ;  /* 0x0000002804047c36 */ /* 0x001fe20008000000 */
[----:B------:R-:W-:Y:S01]  /*63360*/  LOP3.LUT R13, R14, 0xffff, RZ, 0xc0, !PT ;  /* 0x0000ffff0e0d7812 */ /* 0x000fe200078ec0ff */
[----:B------:R-:W0:Y:S03]  /*63370*/  LDCU UR40, c[0x0][0x3b8] ;  /* 0x00007700ff2877ac */ /* 0x000e260008000800 */
[----:B------:R1:W-:Y:S02]  /*63380*/  STL [R1+0x44], R4 ;  /* 0x0000440401007387 */ /* 0x0003e40000100800 */
[----:B-1----:R-:W-:Y:S01]  /*63390*/  VIADD R4, R4, UR53 ;  /* 0x0000003504047c36 */ /* 0x002fe20008000000 */
[----:B------:R-:W-:Y:S01]  /*633a0*/  LOP3.LUT R12, R15, 0xffff, RZ, 0xc0, !PT ;  /* 0x0000ffff0f0c7812 */ /* 0x000fe200078ec0ff */
[----:B------:R-:W1:Y:S03]  /*633b0*/  LDCU UR53, c[0x0][0x3b8] ;  /* 0x00007700ff3577ac */ /* 0x000e660008000800 */
        /* <DEDUP_REMOVED lines=9> */
[----:B0-----:R-:W-:-:S05]  /*63450*/  VIADD R4, R4, UR57 ;  /* 0x0000003904047c36 */ /* 0x001fca0008000000 */
        /* <DEDUP_REMOVED lines=10> */
[----:B------:R-:W0:Y:S04]  /*63500*/  LDCU UR54, c[0x0][0x3b8] ;  /* 0x00007700ff3677ac */ /* 0x000e280008000800 */
[----:B------:R1:W-:Y:S02]  /*63510*/  STL [R1+0x64], R4 ;  /* 0x0000640401007387 */ /* 0x0003e40000100800 */
[----:B-1----:R-:W-:-:S05]  /*63520*/  VIADD R4, R4, UR55 ;  /* 0x0000003704047c36 */ /* 0x002fca0008000000 */
[----:B------:R1:W-:Y:S02]  /*63530*/  STL [R1+0x68], R4 ;  /* 0x0000680401007387 */ /* 0x0003e40000100800 */
[----:B-1----:R-:W-:Y:S01]  /*63540*/  VIADD R4, R4, UR43 ;  /* 0x0000002b04047c36 */ /* 0x002fe20008000000 */
[----:B------:R-:W1:Y:S04]  /*63550*/  LDCU UR43, c[0x0][0x3b8] ;  /* 0x00007700ff2b77ac */ /* 0x000e680008000800 */
[----:B------:R0:W-:Y:S02]  /*63560*/  STL [R1+0x6c], R4 ;  /* 0x00006c0401007387 */ /* 0x0001e40000100800 */
[----:B0-----:R-:W-:-:S05]  /*63570*/  VIADD R4, R4, UR46 ;  /* 0x0000002e04047c36 */ /* 0x001fca0008000000 */
[----:B------:R0:W-:Y:S02]  /*63580*/  STL [R1+0x74], R4 ;  /* 0x0000740401007387 */ /* 0x0001e40000100800 */
[----:B0-----:R-:W-:Y:S01]  /*63590*/  VIADD R4, R4, UR17 ;  /* 0x0000001104047c36 */ /* 0x001fe20008000000 */
[----:B------:R-:W0:Y:S04]  /*635a0*/  LDCU UR17, c[0x0][0x3b8] ;  /* 0x00007700ff1177ac */ /* 0x000e280008000800 */
[----:B------:R1:W-:Y:S02]  /*635b0*/  STL [R1+0x78], R4 ;  /* 0x0000780401007387 */ /* 0x0003e40000100800 */
[----:B-1----:R-:W-:-:S05]  /*635c0*/  VIADD R4, R4, UR5 ;  /* 0x0000000504047c36 */ /* 0x002fca0008000000 */
[----:B------:R1:W-:Y:S02]  /*635d0*/  STL [R1+0x7c], R4 ;  /* 0x00007c0401007387 */ /* 0x0003e40000100800 */
[----:B-1----:R-:W-:-:S05]  /*635e0*/  VIADD R4, R4, UR8 ;  /* 0x0000000804047c36 */ /* 0x002fca0008000000 */
[----:B------:R1:W-:Y:S02]  /*635f0*/  STL [R1+0x80], R4 ;  /* 0x0000800401007387 */ /* 0x0003e40000100800 */
[----:B-1----:R-:W-:Y:S01]  /*63600*/  VIADD R4, R4, UR14 ;  /* 0x0000000e04047c36 */ /* 0x002fe20008000000 */
[----:B------:R-:W1:Y:S04]  /*63610*/  LDCU UR14, c[0x0][0x3b8] ;  /* 0x00007700ff0e77ac */ /* 0x000e680008000800 */
[----:B------:R0:W-:Y:S02]  /*63620*/  STL [R1+0x84], R4 ;  /* 0x0000840401007387 */ /* 0x0001e40000100800 */
[----:B0-----:R-:W-:Y:S01]  /*63630*/  VIADD R4, R4, UR58 ;  /* 0x0000003a04047c36 */ /* 0x001fe20008000000 */
[----:B------:R-:W0:Y:S04]  /*63640*/  LDCU UR58, c[0x0][0x3b8] ;  /* 0x00007700ff3a77ac */ /* 0x000e280008000800 */
[----:B------:R1:W-:Y:S02]  /*63650*/  STL [R1+0x88], R4 ;  /* 0x0000880401007387 */ /* 0x0003e40000100800 */
[----:B-1----:R-:W-:-:S05]  /*63660*/  VIADD R4, R4, UR51 ;  /* 0x0000003304047c36 */ /* 0x002fca0008000000 */
[----:B------:R1:W-:Y:S02]  /*63670*/  STL [R1+0x8c], R4 ;  /* 0x00008c0401007387 */ /* 0x0003e40000100800 */
[----:B-1----:R-:W-:Y:S01]  /*63680*/  VIADD R4, R4, UR50 ;  /* 0x0000003204047c36 */ /* 0x002fe20008000000 */
[----:B------:R-:W1:Y:S04]  /*63690*/  LDCU.64 UR50, c[0x0][0x398] ;  /* 0x00007300ff3277ac */ /* 0x000e680008000a00 */
[----:B------:R0:W-:Y:S02]  /*636a0*/  STL [R1+0x90], R4 ;  /* 0x0000900401007387 */ /* 0x0001e40000100800 */
[----:B0-----:R-:W-:-:S05]  /*636b0*/  VIADD R4, R4, UR49 ;  /* 0x0000003104047c36 */ /* 0x001fca0008000000 */
[----:B------:R0:W-:Y:S02]  /*636c0*/  STL [R1+0x94], R4 ;  /* 0x0000940401007387 */ /* 0x0001e40000100800 */
[----:B0-----:R-:W-:Y:S01]  /*636d0*/  VIADD R4, R4, UR48 ;  /* 0x0000003004047c36 */ /* 0x001fe20008000000 */
[----:B------:R-:W0:Y:S04]  /*636e0*/  LDCU.64 UR48, c[0x0][0x398] ;  /* 0x00007300ff3077ac */ /* 0x000e280008000a00 */
[----:B------:R1:W-:Y:S02]  /*636f0*/  STL [R1+0x98], R4 ;  /* 0x0000980401007387 */ /* 0x0003e40000100800 */
[----:B-1----:R-:W-:Y:S01]  /*63700*/  VIADD R4, R4, UR47 ;  /* 0x0000002f04047c36 */ /* 0x002fe20008000000 */
[----:B------:R-:W1:Y:S04]  /*63710*/  LDCU.64 UR46, c[0x0][0x398] ;  /* 0x00007300ff2e77ac */ /* 0x000e680008000a00 */
[----:B------:R0:W-:Y:S02]  /*63720*/  STL [R1+0x9c], R4 ;  /* 0x00009c0401007387 */ /* 0x0001e40000100800 */
[----:B0-----:R-:W-:Y:S01]  /*63730*/  VIADD R4, R4, UR45 ;  /* 0x0000002d04047c36 */ /* 0x001fe20008000000 */
[----:B------:R-:W0:Y:S04]  /*63740*/  LDCU UR45, c[0x0][0x3b8] ;  /* 0x00007700ff2d77ac */ /* 0x000e280008000800 */
[----:B------:R1:W-:Y:S02]  /*63750*/  STL [R1+0xa0], R4 ;  /* 0x0000a00401007387 */ /* 0x0003e40000100800 */
[----:B-1----:R-:W-:-:S05]  /*63760*/  VIADD R4, R4, UR24 ;  /* 0x0000001804047c36 */ /* 0x002fca0008000000 */
[----:B------:R4:W-:Y:S02]  /*63770*/  STL [R1+0xa4], R4 ;  /* 0x0000a40401007387 */ /* 0x0009e40000100800 */
[----:B----4-:R-:W-:Y:S01]  /*63780*/  VIADD R4, R4, UR9 ;  /* 0x0000000904047c36 */ /* 0x010fe20008000000 */
[----:B------:R-:W1:Y:S04]  /*63790*/  LDCU.64 UR8, c[0x0][0x398] ;  /* 0x00007300ff0877ac */ /* 0x000e680008000a00 */
[----:B------:R4:W-:Y:S04]  /*637a0*/  STL [R1+0xa8], R4 ;  /* 0x0000a80401007387 */ /* 0x0009e80000100800 */
[----:B------:R-:W2:Y:S01]  /*637b0*/  LDL.LU R6, [R1+0x29f8] ;  /* 0x0029f80001067983 */ /* 0x000ea20000300800 */
[----:B----4-:R-:W-:Y:S01]  /*637c0*/  VIADD R4, R4, UR4 ;  /* 0x0000000404047c36 */ /* 0x010fe20008000000 */
[----:B------:R-:W4:Y:S04]  /*637d0*/  LDCU.64 UR4, c[0x0][0x398] ;  /* 0x00007300ff0477ac */ /* 0x000f280008000a00 */
[----:B------:R0:W-:Y:S02]  /*637e0*/  STL [R1+0xac], R4 ;  /* 0x0000ac0401007387 */ /* 0x0001e40000100800 */
[----:B0-----:R-:W-:Y:S01]  /*637f0*/  VIADD R4, R4, UR60 ;  /* 0x0000003c04047c36 */ /* 0x001fe20008000000 */
[----:B------:R-:W0:Y:S04]  /*63800*/  LDCU UR60, c[0x0][0x3b8] ;  /* 0x00007700ff3c77ac */ /* 0x000e280008000800 */
[----:B------:R1:W-:Y:S04]  /*63810*/  STL [R1+0xb0], R4 ;  /* 0x0000b00401007387 */ /* 0x0003e80000100800 */
[----:B------:R-:W-:Y:S04]  /*63820*/  STL [R1+0x770], R13 ;  /* 0x0007700d01007387 */ /* 0x000fe80000100800 */
[----:B------:R-:W-:Y:S01]  /*63830*/  STL [R1+0x960], R12 ;  /* 0x0009600c01007387 */ /* 0x000fe20000100800 */
[----:B-1----:R-:W-:Y:S01]  /*63840*/  VIADD R4, R4, UR59 ;  /* 0x0000003b04047c36 */ /* 0x002fe20008000000 */
[----:B------:R-:W1:Y:S02]  /*63850*/  LDCU UR59, c[0x0][0x3b8] ;  /* 0x00007700ff3b77ac */ /* 0x000e640008000800 */
[----:B------:R-:W3:Y:S04]  /*63860*/  LDL.LU R7, [R1+0x160] ;  /* 0x0001600001077983 */ /* 0x000ee80000300800 */
[----:B------:R-:W-:Y:S04]  /*63870*/  STL [R1+0x508], R14 ;  /* 0x0005080e01007387 */ /* 0x000fe80000100800 */
[----:B------:R0:W-:Y:S02]  /*63880*/  STL [R1+0xb4], R4 ;  /* 0x0000b40401007387 */ /* 0x0001e40000100800 */
[----:B0-----:R-:W-:Y:S01]  /*63890*/  VIADD R4, R4, UR25 ;  /* 0x0000001904047c36 */ /* 0x001fe20008000000 */
[----:B--2---:R-:W-:Y:S01]  /*638a0*/  ISETP.GE.AND P0, PT, R6, UR23, PT ;  /* 0x0000001706007c0c */ /* 0x004fe2000bf06270 */
[----:B------:R-:W0:Y:S03]  /*638b0*/  LDCU.64 UR24, c[0x0][0x398] ;  /* 0x00007300ff1877ac */ /* 0x000e260008000a00 */
[----:B------:R-:W-:Y:S01]  /*638c0*/  ISETP.LT.AND P3, PT, R0, UR8, !P0 ;  /* 0x0000000800007c0c */ /* 0x000fe2000c761270 */
[----:B------:R2:W-:Y:S02]  /*638d0*/  STL [R1+0xb8], R4 ;  /* 0x0000b80401007387 */ /* 0x0005e40000100800 */
[----:B--2---:R-:W-:-:S10]  /*638e0*/  VIADD R4, R4, UR63 ;  /* 0x0000003f04047c36 */ /* 0x004fd40008000000 */
[----:B------:R-:W-:Y:S01]  /*638f0*/  @P3 LOP3.LUT R8, R8, 0x1, RZ, 0xfc, !PT ;  /* 0x0000000108083812 */ /* 0x000fe200078efcff */
[----:B------:R-:W-:Y:S04]  /*63900*/  STL [R1+0xbc], R4 ;  /* 0x0000bc0401007387 */ /* 0x000fe80000100800 */
[----:B------:R2:W-:Y:S04]  /*63910*/  STL [R1+0xd4], R8 ;  /* 0x0000d40801007387 */ /* 0x0005e80000100800 */
[----:B--2---:R-:W2:Y:S01]  /*63920*/  LDL.LU R8, [R1+0x2b90] ;  /* 0x002b900001087983 */ /* 0x004ea20000300800 */
[----:B------:R-:W-:-:S03]  /*63930*/  VIADD R4, R4, UR40 ;  /* 0x0000002804047c36 */ /* 0x000fc60008000000 */
[----:B------:R-:W4:Y:S04]  /*63940*/  LDL.LU R6, [R1+0x29fc] ;  /* 0x0029fc0001067983 */ /* 0x000f280000300800 */
[----:B------:R0:W-:Y:S01]  /*63950*/  STL [R1+0x128], R4 ;  /* 0x0001280401007387 */ /* 0x0001e20000100800 */
[----:B---3--:R-:W-:Y:S01]  /*63960*/  LOP3.LUT R7, R7, 0xffff, RZ, 0xc0, !PT ;  /* 0x0000ffff07077812 */ /* 0x008fe200078ec0ff */
[----:B0-----:R-:W-:Y:S01]  /*63970*/  VIADD R4, R4, UR41 ;  /* 0x0000002904047c36 */ /* 0x001fe20008000000 */
[----:B------:R-:W-:Y:S01]  /*63980*/  ISETP.LT.AND P2, PT, R5, UR77, !P0 ;  /* 0x0000004d05007c0c */ /* 0x000fe2000c741270 */
[----:B------:R-:W0:Y:S03]  /*63990*/  LDCU UR77, c[0x0][0x398] ;  /* 0x00007300ff4d77ac */ /* 0x000e260008000800 */
[----:B------:R3:W-:Y:S01]  /*639a0*/  STL [R1+0x12c], R4 ;  /* 0x00012c0401007387 */ /* 0x0007e20000100800 */
[----:B------:R-:W-:Y:S01]  /*639b0*/  ISETP.LT.AND P1, PT, R3, UR66, !P0 ;  /* 0x0000004203007c0c */ /* 0x000fe2000c721270 */
[----:B------:R-:W0:Y:S02]  /*639c0*/  LDCU UR66, c[0x0][0x398] ;  /* 0x00007300ff4277ac */ /* 0x000e240008000800 */
[----:B------:R0:W-:Y:S01]  /*639d0*/  STL [R1+0x500], R7 ;  /* 0x0005000701007387 */ /* 0x0001e20000100800 */
[----:B------:R-:W-:Y:S01]  /*639e0*/  PRMT R12, R12, 0x3340, R1 ;  /* 0x000033400c0c7816 */ /* 0x000fe20000000001 */
[----:B------:R-:W0:Y:S01]  /*639f0*/  LDCU.64 UR40, c[0x0][0x398] ;  /* 0x00007300ff2877ac */ /* 0x000e220008000a00 */
[----:B---3--:R-:W-:Y:S01]  /*63a00*/  VIADD R4, R4, UR38 ;  /* 0x0000002604047c36 */ /* 0x008fe20008000000 */
[----:B------:R-:W-:Y:S01]  /*63a10*/  STL [R1+0x504], R9 ;  /* 0x0005040901007387 */ /* 0x000fe20000100800 */
[----:B--2---:R-:W-:-:S04]  /*63a20*/  LOP3.LUT R8, R8, 0xffff, RZ, 0xc0, !PT ;  /* 0x0000ffff08087812 */ /* 0x004fc800078ec0ff */
[----:B------:R-:W-:Y:S01]  /*63a30*/  PRMT R15, R7, 0x3340, R8 ;  /* 0x00003340070f7816 */ /* 0x000fe20000000008 */
[----:B------:R-:W-:Y:S04]  /*63a40*/  STL [R1+0x228], R8 ;  /* 0x0002280801007387 */ /* 0x000fe80000100800 */
[----:B------:R2:W-:Y:S04]  /*63a50*/  STL [R1+0xb50], R4 ;  /* 0x000b500401007387 */ /* 0x0005e80000100800 */
[----:B0-----:R-:W3:Y:S01]  /*63a60*/  LDL.LU R7, [R1+0x158] ;  /* 0x0001580001077983 */ /* 0x001ee20000300800 */
[----:B------:R-:W-:-:S02]  /*63a70*/  @P2 LOP3.LUT R61, R61, 0x80000000, RZ, 0xfc, !PT ;  /* 0x800000003d3d2812 */ /* 0x000fc400078efcff */
[----:B------:R-:W-:Y:S02]  /*63a80*/  PRMT R14, R13, 0x3340, R14 ;  /* 0x000033400d0e7816 */ /* 0x000fe4000000000e */
[----:B------:R-:W-:Y:S01]  /*63a90*/  ISETP.LT.AND P0, PT, R2, UR70, !P0 ;  /* 0x0000004602007c0c */ /* 0x000fe2000c701270 */
[----:B--2---:R-:W-:Y:S01]  /*63aa0*/  VIADD R4, R4, UR39 ;  /* 0x0000002704047c36 */ /* 0x004fe20008000000 */
[----:B------:R-:W-:Y:S01]  /*63ab0*/  LOP3.LUT R61, R61, 0xbfffffff, RZ, 0xc0, !PT ;  /* 0xbfffffff3d3d7812 */ /* 0x000fe200078ec0ff */
[----:B------:R-:W0:Y:S01]  /*63ac0*/  LDCU UR70, c[0x0][0x398] ;  /* 0x00007300ff4677ac */ /* 0x000e220008000800 */
[----:B------:R-:W-:Y:S02]  /*63ad0*/  PRMT R14, R14, 0x5410, R12 ;  /* 0x000054100e0e7816 */ /* 0x000fe4000000000c */
[----:B------:R-:W-:Y:S01]  /*63ae0*/  PRMT R12, R9, 0x3340, R1 ;  /* 0x00003340090c7816 */ /* 0x000fe20000000001 */
[----:B------:R2:W-:Y:S01]  /*63af0*/  STL [R1+0xb54], R4 ;  /* 0x000b540401007387 */ /* 0x0005e20000100800 */
[----:B------:R-:W-:Y:S01]  /*63b00*/  @P1 LOP3.LUT R61, R61, 0x40000000, RZ, 0xfc, !PT ;  /* 0x400000003d3d1812 */ /* 0x000fe200078efcff */
[----:B------:R-:W0:Y:S01]  /*63b10*/  LDCU.64 UR38, c[0x0][0x398] ;  /* 0x00007300ff2677ac */ /* 0x000e220008000a00 */
[----:B------:R-:W-:-:S02]  /*63b20*/  PRMT R15, R15, 0x5410, R12 ;  /* 0x000054100f0f7816 */ /* 0x000fc4000000000c */
[----:B------:R-:W-:Y:S01]  /*63b30*/  LOP3.LUT R61, R61, 0xdfffffff, RZ, 0xc0, !PT ;  /* 0xdfffffff3d3d7812 */ /* 0x000fe200078ec0ff */
[----:B------:R-:W3:Y:S01]  /*63b40*/  LDL.LU R12, [R1+0x150] ;  /* 0x00015000010c7983 */ /* 0x000ee20000300800 */
[----:B--2---:R-:W-:Y:S02]  /*63b50*/  VIADD R4, R4, UR22 ;  /* 0x0000001604047c36 */ /* 0x004fe40008000000 */
[----:B------:R-:W-:Y:S01]  /*63b60*/  @P0 LOP3.LUT R61, R61, 0x20000000, RZ, 0xfc, !PT ;  /* 0x200000003d3d0812 */ /* 0x000fe200078efcff */
[----:B------:R-:W2:Y:S02]  /*63b70*/  LDCU.64 UR22, c[0x0][0x398] ;  /* 0x00007300ff1677ac */ /* 0x000ea40008000a00 */
[----:B------:R0:W-:Y:S01]  /*63b80*/  STL [R1+0xb58], R4 ;  /* 0x000b580401007387 */ /* 0x0001e20000100800 */
[----:B----4-:R-:W-:-:S03]  /*63b90*/  ISETP.GE.AND P0, PT, R6, UR15, PT ;  /* 0x0000000f06007c0c */ /* 0x010fc6000bf06270 */
[----:B------:R-:W4:Y:S04]  /*63ba0*/  LDL.LU R13, [R1+0x2a00] ;  /* 0x002a0000010d7983 */ /* 0x000f280000300800 */
[----:B------:R-:W2:Y:S01]  /*63bb0*/  LDL.LU R6, [R1+0x2a04] ;  /* 0x002a040001067983 */ /* 0x000ea20000300800 */
[----:B0-----:R-:W-:-:S03]  /*63bc0*/  VIADD R4, R4, UR52 ;  /* 0x0000003404047c36 */ /* 0x001fc60008000000 */
[----:B------:R-:W2:Y:S04]  /*63bd0*/  LDL.LU R9, [R1+0x2a08] ;  /* 0x002a080001097983 */ /* 0x000ea80000300800 */
[----:B------:R-:W-:Y:S04]  /*63be0*/  STL [R1+0xb5c], R4 ;  /* 0x000b5c0401007387 */ /* 0x000fe80000100800 */
[----:B------:R-:W2:Y:S01]  /*63bf0*/  LDL.LU R8, [R1+0x2a0c] ;  /* 0x002a0c0001087983 */ /* 0x000ea20000300800 */
[----:B---3--:R-:W-:-:S05]  /*63c00*/  LOP3.LUT R7, R7, 0xffff, RZ, 0xc0, !PT ;  /* 0x0000ffff07077812 */ /* 0x008fca00078ec0ff */
[----:B------:R0:W-:Y:S04]  /*63c10*/  STL [R1+0x964], R7 ;  /* 0x0009640701007387 */ /* 0x0001e80000100800 */
[----:B0-----:R-:W3:Y:S01]  /*63c20*/  LDL.LU R7, [R1+0x2b8c] ;  /* 0x002b8c0001077983 */ /* 0x001ee20000300800 */
[----:B------:R-:W-:Y:S02]  /*63c30*/  ISETP.LT.AND P3, PT, R0, UR4, !P0 ;  /* 0x0000000400007c0c */ /* 0x000fe4000c761270 */
[----:B------:R-:W-:Y:S02]  /*63c40*/  ISETP.LT.AND P2, PT, R5, UR77, !P0 ;  /* 0x0000004d05007c0c */ /* 0x000fe4000c741270 */
[----:B------:R-:W-:Y:S02]  /*63c50*/  LOP3.LUT R61, R61, 0xefffffff, RZ, 0xc0, !PT ;  /* 0xefffffff3d3d7812 */ /* 0x000fe400078ec0ff */
[----:B------:R-:W-:Y:S01]  /*63c60*/  ISETP.LT.AND P1, PT, R3, UR66, !P0 ;  /* 0x0000004203007c0c */ /* 0x000fe2000c721270 */
[----:B------:R-:W-:Y:S01]  /*63c70*/  VIADD R4, R4, UR53 ;  /* 0x0000003504047c36 */ /* 0x000fe20008000000 */
[----:B------:R-:W-:Y:S01]  /*63c80*/  LOP3.LUT R12, R12, 0xffff, RZ, 0xc0, !PT ;  /* 0x0000ffff0c0c7812 */ /* 0x000fe200078ec0ff */
[----:B------:R-:W0:Y:S04]  /*63c90*/  LDCU UR77, c[0x0][0x398] ;  /* 0x00007300ff4d77ac */ /* 0x000e280008000800 */
[----:B------:R-:W-:Y:S01]  /*63ca0*/  @P3 LOP3.LUT R61, R61, 0x10000000, RZ, 0xfc, !PT ;  /* 0x100000003d3d3812 */ /* 0x000fe200078efcff */
[----:B------:R-:W0:Y:S03]  /*63cb0*/  LDCU UR66, c[0x0][0x398] ;  /* 0x00007300ff4277ac */ /* 0x000e260008000800 */
[----:B------:R-:W-:Y:S01]  /*63cc0*/  LOP3.LUT R61, R61, 0xf7ffffff, RZ, 0xc0, !PT ;  /* 0xf7ffffff3d3d7812 */ /* 0x000fe200078ec0ff */
[----:B------:R0:W-:Y:S01]  /*63cd0*/  STL [R1+0xd30], R4 ;  /* 0x000d300401007387 */ /* 0x0001e20000100800 */
[----:B---3--:R-:W-:Y:S01]  /*63ce0*/  LOP3.LUT R7, R7, 0xffff, RZ, 0xc0, !PT ;  /* 0x0000ffff07077812 */ /* 0x008fe200078ec0ff */
[----:B------:R-:W3:Y:S01]  /*63cf0*/  LDCU.64 UR52, c[0x0][0x398] ;  /* 0x00007300ff3477ac */ /* 0x000ee20008000a00 */
[----:B------:R-:W-:Y:S01]  /*63d00*/  @P2 LOP3.LUT R61, R61, 0x8000000, RZ, 0xfc, !PT ;  /* 0x080000003d3d2812 */ /* 0x000fe200078efcff */
[----:B------:R1:W-:Y:S01]  /*63d10*/  STL [R1+0x10c8], R12 ;  /* 0x0010c80c01007387 */ /* 0x0003e20000100800 */
[----:B0-----:R-:W-:Y:S01]  /*63d20*/  VIADD R4, R4, UR54 ;  /* 0x0000003604047c36 */ /* 0x001fe20008000000 */
[----:B----4-:R-:W-:Y:S01]  /*63d30*/  ISETP.GE.AND P2, PT, R13, UR25, PT ;  /* 0x000000190d007c0c */ /* 0x010fe2000bf46270 */
[----:B------:R-:W0:Y:S01]  /*63d40*/  LDCU.64 UR54, c[0x0][0x398] ;  /* 0x00007300ff3677ac */ /* 0x000e220008000a00 */
[----:B------:R-:W-:Y:S01]  /*63d50*/  LOP3.LUT R61, R61, 0xfbffffff, RZ, 0xc0, !PT ;  /* 0xfbffffff3d3d7812 */ /* 0x000fe200078ec0ff */
[----:B-1----:R-:W4:Y:S03]  /*63d60*/  LDL.LU R12, [R1+0x2a10] ;  /* 0x002a1000010c7983 */ /* 0x002f260000300800 */
[----:B------:R-:W-:Y:S01]  /*63d70*/  @P1 LOP3.LUT R61, R61, 0x4000000, RZ, 0xfc, !PT ;  /* 0x040000003d3d1812 */ /* 0x000fe200078efcff */
[----:B------:R1:W-:Y:S01]  /*63d80*/  STL [R1+0x96c], R7 ;  /* 0x00096c0701007387 */ /* 0x0003e20000100800 */
[----:B--2---:R-:W-:-:S03]  /*63d90*/  ISETP.GE.AND P1, PT, R6, UR11, PT ;  /* 0x0000000b06007c0c */ /* 0x004fc6000bf26270 */
[----:B-1----:R-:W2:Y:S04]  /*63da0*/  LDL.LU R7, [R1+0x2a14] ;  /* 0x002a140001077983 */ /* 0x002ea80000300800 */
[----:B------:R-:W2:Y:S04]  /*63db0*/  LDL.LU R13, [R1+0x2b88] ;  /* 0x002b8800010d7983 */ /* 0x000ea80000300800 */
[----:B------:R1:W-:Y:S04]  /*63dc0*/  STL [R1+0xd34], R4 ;  /* 0x000d340401007387 */ /* 0x0003e80000100800 */
[----:B------:R-:W2:Y:S01]  /*63dd0*/  LDL.LU R6, [R1+0x2b84] ;  /* 0x002b840001067983 */ /* 0x000ea20000300800 */
[----:B------:R-:W-:Y:S01]  /*63de0*/  ISETP.LT.AND P0, PT, R2, UR70, !P0 ;  /* 0x0000004602007c0c */ /* 0x000fe2000c701270 */
[----:B------:R-:W0:Y:S01]  /*63df0*/  LDCU UR70, c[0x0][0x398] ;  /* 0x00007300ff4677ac */ /* 0x000e220008000800 */
[----:B-1----:R-:W-:Y:S01]  /*63e00*/  VIADD R4, R4, UR56 ;  /* 0x0000003804047c36 */ /* 0x002fe20008000000 */
[----:B------:R-:W-:Y:S01]  /*63e10*/  LOP3.LUT R61, R61, 0xfdffffff, RZ, 0xc0, !PT ;  /* 0xfdffffff3d3d7812 */ /* 0x000fe200078ec0ff */
[----:B------:R-:W1:Y:S03]  /*63e20*/  LDCU.64 UR56, c[0x0][0x398] ;  /* 0x00007300ff3877ac */ /* 0x000e660008000a00 */
[----:B------:R0:W-:Y:S06]  /*63e30*/  STL [R1+0xd38], R4 ;  /* 0x000d380401007387 */ /* 0x0001ec0000100800 */
[----:B------:R-:W-:-:S02]  /*63e40*/  @P0 LOP3.LUT R61, R61, 0x2000000, RZ, 0xfc, !PT ;  /* 0x020000003d3d0812 */ /* 0x000fc400078efcff */
[----:B------:R-:W-:Y:S01]  /*63e50*/  ISETP.GE.AND P0, PT, R9, UR9, PT ;  /* 0x0000000909007c0c */ /* 0x000fe2000bf06270 */
[----:B------:R-:W1:Y:S01]  /*63e60*/  LDCU.64 UR8, c[0x0][0x398] ;  /* 0x00007300ff0877ac */ /* 0x000e620008000a00 */
[----:B------:R-:W3:Y:S01]  /*63e70*/  LDL.LU R9, [R1+0x2b80] ;  /* 0x002b800001097983 */ /* 0x000ee20000300800 */
[----:B0-----:R-:W-:Y:S01]  /*63e80*/  VIADD R4, R4, UR10 ;  /* 0x0000000a04047c36 */ /* 0x001fe20008000000 */
[----:B------:R-:W-:Y:S01]  /*63e90*/  ISETP.GE.AND P5, PT, R8, UR5, PT ;  /* 0x0000000508007c0c */ /* 0x000fe2000bfa6270 */
[----:B------:R-:W0:Y:S03]  /*63ea0*/  LDCU.64 UR10, c[0x0][0x398] ;  /* 0x00007300ff0a77ac */ /* 0x000e260008000a00 */
[----:B------:R0:W-:Y:S01]  /*63eb0*/  STL [R1+0xd3c], R4 ;  /* 0x000d3c0401007387 */ /* 0x0001e20000100800 */
[----:B----4-:R-:W-:Y:S01]  /*63ec0*/  ISETP.GE.AND P4, PT, R12, UR49, PT ;  /* 0x000000310c007c0c */ /* 0x010fe2000bf86270 */
[----:B0-----:R-:W-:-:S02]  /*63ed0*/  VIADD R4, R4, UR62 ;  /* 0x0000003e04047c36 */ /* 0x001fc40008000000 */
[----:B------:R-:W4:Y:S01]  /*63ee0*/  LDL.LU R8, [R1+0x2b7c] ;  /* 0x002b7c0001087983 */ /* 0x000f220000300800 */
[----:B------:R-:W-:Y:S01]  /*63ef0*/  ISETP.LT.AND P6, PT, R0, UR48, !P1 ;  /* 0x0000003000007c0c */ /* 0x000fe2000cfc1270 */
[----:B------:R-:W0:Y:S02]  /*63f00*/  LDCU.64 UR4, c[0x0][0x398] ;  /* 0x00007300ff0477ac */ /* 0x000e240008000a00 */
[----:B------:R1:W-:Y:S02]  /*63f10*/  STL [R1+0xd40], R4 ;  /* 0x000d400401007387 */ /* 0x0003e40000100800 */
[----:B-1----:R-:W-:-:S05]  /*63f20*/  VIADD R4, R4, UR61 ;  /* 0x0000003d04047c36 */ /* 0x002fca0008000000 */
[----:B------:R1:W-:Y:S01]  /*63f30*/  STL [R1+0xd44], R4 ;  /* 0x000d440401007387 */ /* 0x0003e20000100800 */
[----:B--2---:R-:W-:-:S03]  /*63f40*/  LOP3.LUT R12, R6, 0xffff, RZ, 0xc0, !PT ;  /* 0x0000ffff060c7812 */ /* 0x004fc600078ec0ff */
[----:B------:R-:W2:Y:S01]  /*63f50*/  LDL.LU R6, [R1+0x2a18] ;  /* 0x002a180001067983 */ /* 0x000ea20000300800 */
[----:B------:R-:W-:-:S04]  /*63f60*/  LOP3.LUT R61, R61, 0xfeffffff, RZ, 0xc0, !PT ;  /* 0xfeffffff3d3d7812 */ /* 0x000fc800078ec0ff */
[----:B------:R-:W-:Y:S02]  /*63f70*/  @P6 LOP3.LUT R61, R61, 0x1000000, RZ, 0xfc, !PT ;  /* 0x010000003d3d6812 */ /* 0x000fe400078efcff */
[----:B------:R-:W-:Y:S01]  /*63f80*/  ISETP.LT.AND P6, PT, R5, UR77, !P1 ;  /* 0x0000004d05007c0c */ /* 0x000fe2000cfc1270 */
[----:B-1----:R-:W-:Y:S01]  /*63f90*/  VIADD R4, R4, UR7 ;  /* 0x0000000704047c36 */ /* 0x002fe20008000000 */
[----:B------:R-:W-:Y:S01]  /*63fa0*/  LOP3.LUT R61, R61, 0xff7fffff, RZ, 0xc0, !PT ;  /* 0xff7fffff3d3d7812 */ /* 0x000fe200078ec0ff */
[----:B------:R-:W-:Y:S01]  /*63fb0*/  STL [R1+0x10cc], R12 ;  /* 0x0010cc0c01007387 */ /* 0x000fe20000100800 */
[----:B------:R-:W-:Y:S01]  /*63fc0*/  ISETP.GE.AND P3, PT, R7, UR47, PT ;  /* 0x0000002f07007c0c */ /* 0x000fe2000bf66270 */
[----:B------:R-:W1:Y:S08]  /*63fd0*/  LDCU UR77, c[0x0][0x398] ;  /* 0x00007300ff4d77ac */ /* 0x000e700008000800 */
[----:B------:R-:W-:-:S02]  /*63fe0*/  @P6 LOP3.LUT R61, R61, 0x800000, RZ, 0xfc, !PT ;  /* 0x008000003d3d6812 */ /* 0x000fc400078efcff */
[----:B------:R-:W-:Y:S01]  /*63ff0*/  ISETP.LT.AND P6, PT, R3, UR66, !P1 ;  /* 0x0000004203007c0c */ /* 0x000fe2000cfc1270 */
[----:B------:R0:W-:Y:S01]  /*64000*/  STL [R1+0xd48], R4 ;  /* 0x000d480401007387 */ /* 0x0001e20000100800 */
[----:B------:R-:W-:Y:S01]  /*64010*/  LOP3.LUT R61, R61, 0xffbfffff, RZ, 0xc0, !PT ;  /* 0xffbfffff3d3d7812 */ /* 0x000fe200078ec0ff */
[----:B------:R-:W1:Y:S01]  /*64020*/  LDCU UR66, c[0x0][0x398] ;  /* 0x00007300ff4277ac */ /* 0x000e620008000800 */
[----:B0-----:R-:W-:-:S09]  /*64030*/  VIADD R4, R4, UR13 ;  /* 0x0000000d04047c36 */ /* 0x001fd20008000000 */
[----:B------:R-:W-:Y:S02]  /*64040*/  @P6 LOP3.LUT R61, R61, 0x400000, RZ, 0xfc, !PT ;  /* 0x004000003d3d6812 */ /* 0x000fe400078efcff */
[----:B------:R-:W-:Y:S01]  /*64050*/  ISETP.LT.AND P6, PT, R2, UR70, !P1 ;  /* 0x0000004602007c0c */ /* 0x000fe2000cfc1270 */
[----:B------:R0:W-:Y:S01]  /*64060*/  STL [R1+0xd4c], R4 ;  /* 0x000d4c0401007387 */ /* 0x0001e20000100800 */
[----:B------:R-:W-:Y:S01]  /*64070*/  LOP3.LUT R61, R61, 0xffdfffff, RZ, 0xc0, !PT ;  /* 0xffdfffff3d3d7812 */ /* 0x000fe200078ec0ff */
[----:B------:R-:W0:Y:S02]  /*64080*/  LDCU UR70, c[0x0][0x398] ;  /* 0x00007300ff4677ac */ /* 0x000e240008000800 */
[----:B------:R-:W3:Y:S08]  /*64090*/  LDL.LU R7, [R1+0x2a1c] ;  /* 0x002a1c0001077983 */ /* 0x000ef00000300800 */
[----:B------:R-:W-:-:S02]  /*640a0*/  @P6 LOP3.LUT R61, R61, 0x200000, RZ, 0xfc, !PT ;  /* 0x002000003d3d6812 */ /* 0x000fc400078efcff */
[----:B------:R-:W-:Y:S02]  /*640b0*/  ISETP.LT.AND P6, PT, R0, UR46, !P0 ;  /* 0x0000002e00007c0c */ /* 0x000fe4000c7c1270 */
[----:B------:R-:W-:-:S11]  /*640c0*/  LOP3.LUT R61, R61, 0xffefffff, RZ, 0xc0, !PT ;  /* 0xffefffff3d3d7812 */ /* 0x000fd600078ec0ff */
[----:B------:R-:W-:Y:S02]  /*640d0*/  @P6 LOP3.LUT R61, R61, 0x100000, RZ, 0xfc, !PT ;  /* 0x001000003d3d6812 */ /* 0x000fe400078efcff */
[----:B-1----:R-:W-:Y:S01]  /*640e0*/  ISETP.LT.AND P6, PT, R5, UR77, !P0 ;  /* 0x0000004d05007c0c */ /* 0x002fe2000c7c1270 */
[----:B------:R-:W1:Y:S01]  /*640f0*/  LDCU UR77, c[0x0][0x398] ;  /* 0x00007300ff4d77ac */ /* 0x000e620008000800 */
[----:B------:R-:W-:Y:S02]  /*64100*/  LOP3.LUT R61, R61, 0xfff7ffff, RZ, 0xc0, !PT ;  /* 0xfff7ffff3d3d7812 */ /* 0x000fe400078ec0ff */
[----:B--2---:R-:W-:Y:S02]  /*64110*/  ISETP.GE.AND P1, PT, R6, UR41, PT ;  /* 0x0000002906007c0c */ /* 0x004fe4000bf26270 */
[----:B------:R-:W2:Y:S07]  /*64120*/  LDL.LU R6, [R1+0x2a20] ;  /* 0x002a200001067983 */ /* 0x000eae0000300800 */
[----:B------:R-:W-:-:S02]  /*64130*/  @P6 LOP3.LUT R61, R61, 0x80000, RZ, 0xfc, !PT ;  /* 0x000800003d3d6812 */ /* 0x000fc400078efcff */
        /* <DEDUP_REMOVED lines=8> */
[----:B------:R-:W-:Y:S02]  /*641c0*/  ISETP.LT.AND P6, PT, R0, UR40, !P5 ;  /* 0x0000002800007c0c */ /* 0x000fe4000efc1270 */
[----:B------:R-:W-:-:S11]  /*641d0*/  LOP3.LUT R61, R61, 0xfffeffff, RZ, 0xc0, !PT ;  /* 0xfffeffff3d3d7812 */ /* 0x000fd600078ec0ff */
[----:B------:R-:W-:Y:S02]  /*641e0*/  @P6 LOP3.LUT R61, R61, 0x10000, RZ, 0xfc, !PT ;  /* 0x000100003d3d6812 */ /* 0x000fe400078efcff */
[----:B-1----:R-:W-:Y:S01]  /*641f0*/  ISETP.LT.AND P6, PT, R5, UR77, !P5 ;  /* 0x0000004d05007c0c */ /* 0x002fe2000efc1270 */
[----:B------:R-:W-:Y:S01]  /*64200*/  VIADD R4, R4, UR14 ;  /* 0x0000000e04047c36 */ /* 0x000fe20008000000 */
[----:B------:R-:W-:Y:S01]  /*64210*/  LOP3.LUT R61, R61, 0xffff7fff, RZ, 0xc0, !PT ;  /* 0xffff7fff3d3d7812 */ /* 0x000fe200078ec0ff */
[----:B------:R-:W1:Y:S10]  /*64220*/  LDCU UR77, c[0x0][0x398] ;  /* 0x00007300ff4d77ac */ /* 0x000e740008000800 */
[----:B------:R-:W-:-:S02]  /*64230*/  @P6 LOP3.LUT R61, R61, 0x8000, RZ, 0xfc, !PT ;  /* 0x000080003d3d6812 */ /* 0x000fc400078efcff */
[----:B------:R-:W-:Y:S01]  /*64240*/  ISETP.LT.AND P6, PT, R3, UR66, !P5 ;  /* 0x0000004203007c0c */ /* 0x000fe2000efc1270 */
[----:B------:R0:W-:Y:S01]  /*64250*/  STL [R1+0xf20], R4 ;  /* 0x000f200401007387 */ /* 0x0001e20000100800 */
[----:B------:R-:W-:Y:S01]  /*64260*/  LOP3.LUT R61, R61, 0xffffbfff, RZ, 0xc0, !PT ;  /* 0xffffbfff3d3d7812 */ /* 0x000fe200078ec0ff */
[----:B------:R-:W1:Y:S01]  /*64270*/  LDCU UR66, c[0x0][0x398] ;  /* 0x00007300ff4277ac */ /* 0x000e620008000800 */
[----:B---3--:R-:W-:Y:S01]  /*64280*/  ISETP.GE.AND P0, PT, R7, UR39, PT ;  /* 0x0000002707007c0c */ /* 0x008fe2000bf06270 */
[----:B0-----:R-:W-:-:S08]  /*64290*/  VIADD R4, R4, UR16 ;  /* 0x0000001004047c36 */ /* 0x001fd00008000000 */
[----:B------:R-:W-:Y:S02]  /*642a0*/  @P6 LOP3.LUT R61, R61, 0x4000, RZ, 0xfc, !PT ;  /* 0x000040003d3d6812 */ /* 0x000fe400078efcff */
[----:B------:R-:W-:Y:S01]  /*642b0*/  ISETP.LT.AND P6, PT, R2, UR70, !P5 ;  /* 0x0000004602007c0c */ /* 0x000fe2000efc1270 */
[----:B------:R0:W-:Y:S01]  /*642c0*/  STL [R1+0xf24], R4 ;  /* 0x000f240401007387 */ /* 0x0001e20000100800 */
[----:B------:R-:W-:Y:S01]  /*642d0*/  LOP3.LUT R61, R61, 0xffffdfff, RZ, 0xc0, !PT ;  /* 0xffffdfff3d3d7812 */ /* 0x000fe200078ec0ff */
[----:B------:R-:W3:Y:S02]  /*642e0*/  LDCU UR70, c[0x0][0x398] ;  /* 0x00007300ff4677ac */ /* 0x000ee40008000800 */
[----:B------:R-:W4:Y:S08]  /*642f0*/  LDL.LU R7, [R1+0x2a24] ;  /* 0x002a240001077983 */ /* 0x000f300000300800 */
[----:B------:R-:W-:-:S02]  /*64300*/  @P6 LOP3.LUT R61, R61, 0x2000, RZ, 0xfc, !PT ;  /* 0x000020003d3d6812 */ /* 0x000fc400078efcff */
[----:B------:R-:W-:Y:S02]  /*64310*/  ISETP.LT.AND P6, PT, R0, UR38, !P4 ;  /* 0x0000002600007c0c */ /* 0x000fe4000e7c1270 */
[----:B--2---:R-:W-:Y:S02]  /*64320*/  ISETP.GE.AND P5, PT, R6, UR23, PT ;  /* 0x0000001706007c0c */ /* 0x004fe4000bfa6270 */
[----:B------:R-:W2:Y:S01]  /*64330*/  LDL.LU R6, [R1+0x2a28] ;  /* 0x002a280001067983 */ /* 0x000ea20000300800 */
[----:B------:R-:W-:-:S08]  /*64340*/  LOP3.LUT R61, R61, 0xffffefff, RZ, 0xc0, !PT ;  /* 0xffffefff3d3d7812 */ /* 0x000fd000078ec0ff */
[----:B------:R-:W-:Y:S02]  /*64350*/  @P6 LOP3.LUT R61, R61, 0x1000, RZ, 0xfc, !PT ;  /* 0x000010003d3d6812 */ /* 0x000fe400078efcff */
[----:B-1----:R-:W-:Y:S01]  /*64360*/  ISETP.LT.AND P6, PT, R5, UR77, !P4 ;  /* 0x0000004d05007c0c */ /* 0x002fe2000e7c1270 */
[----:B------:R-:W1:Y:S01]  /*64370*/  LDCU UR77, c[0x0][0x398] ;  /* 0x00007300ff4d77ac */ /* 0x000e620008000800 */
[----:B------:R-:W-:-:S11]  /*64380*/  LOP3.LUT R61, R61, 0xfffff7ff, RZ, 0xc0, !PT ;  /* 0xfffff7ff3d3d7812 */ /* 0x000fd600078ec0ff */
[----:B------:R-:W-:Y:S02]  /*64390*/  @P6 LOP3.LUT R61, R61, 0x800, RZ, 0xfc, !PT ;  /* 0x000008003d3d6812 */ /* 0x000fe400078efcff */
[----:B------:R-:W-:Y:S01]  /*643a0*/  ISETP.LT.AND P6, PT, R3, UR66, !P4 ;  /* 0x0000004203007c0c */ /* 0x000fe2000e7c1270 */
[----:B------:R-:W0:Y:S01]  /*643b0*/  LDCU UR66, c[0x0][0x398] ;  /* 0x00007300ff4277ac */ /* 0x000e220008000800 */
[----:B------:R-:W-:-:S11]  /*643c0*/  LOP3.LUT R61, R61, 0xfffffbff, RZ, 0xc0, !PT ;  /* 0xfffffbff3d3d7812 */ /* 0x000fd600078ec0ff */
[----:B------:R-:W-:Y:S02]  /*643d0*/  @P6 LOP3.LUT R61, R61, 0x400, RZ, 0xfc, !PT ;  /* 0x000004003d3d6812 */ /* 0x000fe400078efcff */
[----:B---3--:R-:W-:Y:S01]  /*643e0*/  ISETP.LT.AND P6, PT, R2, UR70, !P4 ;  /* 0x0000004602007c0c */ /* 0x008fe2000e7c1270 */
[----:B------:R-:W3:Y:S01]  /*643f0*/  LDCU UR70, c[0x0][0x398] ;  /* 0x00007300ff4677ac */ /* 0x000ee20008000800 */
[----:B------:R-:W-:-:S11]  /*64400*/  LOP3.LUT R61, R61, 0xfffffdff, RZ, 0xc0, !PT ;  /* 0xfffffdff3d3d7812 */ /* 0x000fd600078ec0ff */
[----:B------:R-:W-:Y:S02]  /*64410*/  @P6 LOP3.LUT R61, R61, 0x200, RZ, 0xfc, !PT ;  /* 0x000002003d3d6812 */ /* 0x000fe400078efcff */
[----:B------:R-:W-:Y:S02]  /*64420*/  ISETP.LT.AND P6, PT, R0, UR22, !P3 ;  /* 0x0000001600007c0c */ /* 0x000fe4000dfc1270 */
[----:B------:R-:W-:-:S11]  /*64430*/  LOP3.LUT R61, R61, 0xfffffeff, RZ, 0xc0, !PT ;  /* 0xfffffeff3d3d7812 */ /* 0x000fd600078ec0ff */
[----:B------:R-:W-:Y:S02]  /*64440*/  @P6 LOP3.LUT R61, R61, 0x100, RZ, 0xfc, !PT ;  /* 0x000001003d3d6812 */ /* 0x000fe400078efcff */
[----:B-1----:R-:W-:Y:S01]  /*64450*/  ISETP.LT.AND P6, PT, R5, UR77, !P3 ;  /* 0x0000004d05007c0c */ /* 0x002fe2000dfc1270 */
[----:B0-----:R-:W-:Y:S01]  /*64460*/  VIADD R4, R4, UR17 ;  /* 0x0000001104047c36 */ /* 0x001fe20008000000 */
[----:B------:R-:W-:Y:S01]  /*64470*/  LOP3.LUT R61, R61, 0xffffff7f, RZ, 0xc0, !PT ;  /* 0xffffff7f3d3d7812 */ /* 0x000fe200078ec0ff */
[----:B------:R-:W0:Y:S10]  /*64480*/  LDCU UR77, c[0x0][0x398] ;  /* 0x00007300ff4d77ac */ /* 0x000e340008000800 */
[----:B------:R-:W-:-:S02]  /*64490*/  @P6 LOP3.LUT R61, R61, 0x80, RZ, 0xfc, !PT ;  /* 0x000000803d3d6812 */ /* 0x000fc400078efcff */
[----:B------:R-:W-:Y:S01]  /*644a0*/  ISETP.LT.AND P6, PT, R3, UR66, !P3 ;  /* 0x0000004203007c0c */ /* 0x000fe2000dfc1270 */
[----:B------:R1:W-:Y:S01]  /*644b0*/  STL [R1+0xf28], R4 ;  /* 0x000f280401007387 */ /* 0x0003e20000100800 */
[----:B------:R-:W-:Y:S01]  /*644c0*/  LOP3.LUT R61, R61, 0xffffffbf, RZ, 0xc0, !PT ;  /* 0xffffffbf3d3d7812 */ /* 0x000fe200078ec0ff */
[----:B------:R-:W0:Y:S01]  /*644d0*/  LDCU UR66, c[0x0][0x398] ;  /* 0x00007300ff4277ac */ /* 0x000e220008000800 */
[----:B----4-:R-:W-:Y:S01]  /*644e0*/  ISETP.GE.AND P4, PT, R7, UR51, PT ;  /* 0x0000003307007c0c */ /* 0x010fe2000bf86270 */
[----:B-1----:R-:W-:-:S08]  /*644f0*/  VIADD R4, R4, UR19 ;  /* 0x0000001304047c36 */ /* 0x002fd00008000000 */
[----:B------:R-:W-:Y:S02]  /*64500*/  @P6 LOP3.LUT R61, R61, 0x40, RZ, 0xfc, !PT ;  /* 0x000000403d3d6812 */ /* 0x000fe400078efcff */
[----:B---3--:R-:W-:Y:S01]  /*64510*/  ISETP.LT.AND P6, PT, R2, UR70, !P3 ;  /* 0x0000004602007c0c */ /* 0x008fe2000dfc1270 */
[----:B------:R1:W-:Y:S01]  /*64520*/  STL [R1+0xf2c], R4 ;  /* 0x000f2c0401007387 */ /* 0x0003e20000100800 */
[----:B------:R-:W-:Y:S01]  /*64530*/  LOP3.LUT R61, R61, 0xffffffdf, RZ, 0xc0, !PT ;  /* 0xffffffdf3d3d7812 */ /* 0x000fe200078ec0ff */
[----:B------:R-:W3:Y:S02]  /*64540*/  LDCU UR70, c[0x0][0x398] ;  /* 0x00007300ff4677ac */ /* 0x000ee40008000800 */
[----:B------:R-:W4:Y:S01]  /*64550*/  LDL.LU R7, [R1+0x2a2c] ;  /* 0x002a2c0001077983 */ /* 0x000f220000300800 */
[----:B--2---:R-:W-:-:S03]  /*64560*/  ISETP.GE.AND P3, PT, R6, UR53, PT ;  /* 0x0000003506007c0c */ /* 0x004fc6000bf66270 */
[----:B------:R-:W2:Y:S04]  /*64570*/  LDL.LU R6, [R1+0x2a30] ;  /* 0x002a300001067983 */ /* 0x000ea80000300800 */
[----:B------:R-:W2:Y:S01]  /*64580*/  LDL.LU R12, [R1+0xd0] ;  /* 0x0000d000010c7983 */ /* 0x000ea20000300800 */
[----:B------:R-:W-:Y:S02]  /*64590*/  @P6 LOP3.LUT R61, R61, 0x20, RZ, 0xfc, !PT ;  /* 0x000000203d3d6812 */ /* 0x000fe400078efcff */
[----:B------:R-:W-:Y:S02]  /*645a0*/  ISETP.LT.AND P6, PT, R0, UR50, !P1 ;  /* 0x0000003200007c0c */ /* 0x000fe4000cfc1270 */
[----:B------:R-:W-:-:S11]  /*645b0*/  LOP3.LUT R61, R61, 0xffffffef, RZ, 0xc0, !PT ;  /* 0xffffffef3d3d7812 */ /* 0x000fd600078ec0ff */
[----:B------:R-:W-:Y:S02]  /*645c0*/  @P6 LOP3.LUT R61, R61, 0x10, RZ, 0xfc, !PT ;  /* 0x000000103d3d6812 */ /* 0x000fe400078efcff */
[----:B0-----:R-:W-:Y:S02]  /*645d0*/  ISETP.LT.AND P6, PT, R5, UR77, !P1 ;  /* 0x0000004d05007c0c */ /* 0x001fe4000cfc1270 */
[----:B------:R-:W-:-:S11]  /*645e0*/  LOP3.LUT R61, R61, 0xfffffff7, RZ, 0xc0, !PT ;  /* 0xfffffff73d3d7812 */ /* 0x000fd600078ec0ff */
[----:B------:R-:W-:Y:S02]  /*645f0*/  @P6 LOP3.LUT R61, R61, 0x8, RZ, 0xfc, !PT ;  /* 0x000000083d3d6812 */ /* 0x000fe400078efcff */
[----:B------:R-:W-:Y:S02]  /*64600*/  ISETP.LT.AND P6, PT, R3, UR66, !P1 ;  /* 0x0000004203007c0c */ /* 0x000fe4000cfc1270 */
[----:B------:R-:W-:-:S11]  /*64610*/  LOP3.LUT R61, R61, 0xfffffffb, RZ, 0xc0, !PT ;  /* 0xfffffffb3d3d7812 */ /* 0x000fd600078ec0ff */
[----:B------:R-:W-:Y:S02]  /*64620*/  @P6 LOP3.LUT R61, R61, 0x4, RZ, 0xfc, !PT ;  /* 0x000000043d3d6812 */ /* 0x000fe400078efcff */
[----:B---3--:R-:W-:Y:S01]  /*64630*/  ISETP.LT.AND P6, PT, R2, UR70, !P1 ;  /* 0x0000004602007c0c */ /* 0x008fe2000cfc1270 */
[----:B------:R-:W0:Y:S01]  /*64640*/  LDCU UR70, c[0x0][0x398] ;  /* 0x00007300ff4677ac */ /* 0x000e220008000800 */
[----:B------:R-:W-:-:S11]  /*64650*/  LOP3.LUT R61, R61, 0xfffffffd, RZ, 0xc0, !PT ;  /* 0xfffffffd3d3d7812 */ /* 0x000fd600078ec0ff */
[----:B------:R-:W-:Y:S02]  /*64660*/  @P6 LOP3.LUT R61, R61, 0x2, RZ, 0xfc, !PT ;  /* 0x000000023d3d6812 */ /* 0x000fe400078efcff */
[----:B------:R-:W-:Y:S02]  /*64670*/  ISETP.LT.AND P6, PT, R0, UR52, !P0 ;  /* 0x0000003400007c0c */ /* 0x000fe4000c7c1270 */
[----:B------:R-:W-:-:S11]  /*64680*/  LOP3.LUT R61, R61, 0xfffffffe, RZ, 0xc0, !PT ;  /* 0xfffffffe3d3d7812 */ /* 0x000fd600078ec0ff */
[----:B------:R-:W-:Y:S02]  /*64690*/  @P6 LOP3.LUT R61, R61, 0x1, RZ, 0xfc, !PT ;  /* 0x000000013d3d6812 */ /* 0x000fe400078efcff */
[----:B0-----:R-:W-:Y:S02]  /*646a0*/  ISETP.LT.AND P6, PT, R5, UR70, !P0 ;  /* 0x0000004605007c0c */ /* 0x001fe4000c7c1270 */
[----:B----4-:R-:W-:Y:S01]  /*646b0*/  ISETP.GE.AND P1, PT, R7, UR55, PT ;  /* 0x0000003707007c0c */ /* 0x010fe2000bf26270 */
[----:B-1----:R-:W-:-:S05]  /*646c0*/  VIADD R4, R4, UR21 ;  /* 0x0000001504047c36 */ /* 0x002fca0008000000 */
[----:B------:R0:W-:Y:S04]  /*646d0*/  STL [R1+0xf30], R4 ;  /* 0x000f300401007387 */ /* 0x0001e80000100800 */
[----:B------:R-:W3:Y:S01]  /*646e0*/  LDL.LU R7, [R1+0x2b78] ;  /* 0x002b780001077983 */ /* 0x000ee20000300800 */
[----:B0-----:R-:W-:-:S05]  /*646f0*/  VIADD R4, R4, UR33 ;  /* 0x0000002104047c36 */ /* 0x001fca0008000000 */
[----:B------:R0:W-:Y:S01]  /*64700*/  STL [R1+0xf34], R4 ;  /* 0x000f340401007387 */ /* 0x0001e20000100800 */
[----:B--2---:R-:W-:-:S04]  /*64710*/  LOP3.LUT R12, R12, 0x7fffffff, RZ, 0xc0, !PT ;  /* 0x7fffffff0c0c7812 */ /* 0x004fc800078ec0ff */
[----:B------:R-:W-:Y:S02]  /*64720*/  @P6 LOP3.LUT R12, R12, 0x80000000, RZ, 0xfc, !PT ;  /* 0x800000000c0c6812 */ /* 0x000fe400078efcff */
[----:B------:R-:W-:Y:S02]  /*64730*/  ISETP.LT.AND P6, PT, R3, UR65, !P0 ;  /* 0x0000004103007c0c */ /* 0x000fe4000c7c1270 */
[----:B------:R-:W-:-:S11]  /*64740*/  LOP3.LUT R12, R12, 0xbfffffff, RZ, 0xc0, !PT ;  /* 0xbfffffff0c0c7812 */ /* 0x000fd600078ec0ff */
        /* <DEDUP_REMOVED lines=14> */
[----:B------:R-:W-:Y:S02]  /*64830*/  ISETP.LT.AND P5, PT, R0, UR56, !P4 ;  /* 0x0000003800007c0c */ /* 0x000fe4000e7a1270 */
[----:B------:R-:W-:-:S09]  /*64840*/  LOP3.LUT R12, R12, 0xfdffffff, RZ, 0xc0, !PT ;  /* 0xfdffffff0c0c7812 */ /* 0x000fd200078ec0ff */
[----:B------:R-:W-:Y:S02]  /*64850*/  @P6 LOP3.LUT R12, R12, 0x2000000, RZ, 0xfc, !PT ;  /* 0x020000000c0c6812 */ /* 0x000fe400078efcff */
[----:B------:R-:W-:Y:S02]  /*64860*/  ISETP.LT.AND P6, PT, R5, UR6, !P4 ;  /* 0x0000000605007c0c */ /* 0x000fe4000e7c1270 */
[----:B------:R-:W-:-:S04]  /*64870*/  LOP3.LUT R12, R12, 0xfeffffff, RZ, 0xc0, !PT ;  /* 0xfeffffff0c0c7812 */ /* 0x000fc800078ec0ff */
        /* <DEDUP_REMOVED lines=29> */
[----:B------:R-:W-:Y:S01]  /*64a50*/  LOP3.LUT R12, R12, 0xffffefff, RZ, 0xc0, !PT ;  /* 0xffffefff0c0c7812 */ /* 0x000fe200078ec0ff */
[----:B0-----:R-:W-:-:S03]  /*64a60*/  VIADD R4, R4, UR43 ;  /* 0x0000002b04047c36 */ /* 0x001fc60008000000 */
[----:B------:R-:W-:Y:S02]  /*64a70*/  @P3 LOP3.LUT R12, R12, 0x1000, RZ, 0xfc, !PT ;  /* 0x000010000c0c3812 */ /* 0x000fe400078efcff */
[----:B------:R-:W-:Y:S02]  /*64a80*/  ISETP.LT.AND P3, PT, R3, UR24, !P2 ;  /* 0x0000001803007c0c */ /* 0x000fe4000d761270 */
[----:B------:R-:W-:Y:S02]  /*64a90*/  LOP3.LUT R12, R12, 0xfffff7ff, RZ, 0xc0, !PT ;  /* 0xfffff7ff0c0c7812 */ /* 0x000fe400078ec0ff */
[----:B------:R-:W-:Y:S02]  /*64aa0*/  ISETP.GE.AND P0, PT, R6, UR57, PT ;  /* 0x0000003906007c0c */ /* 0x000fe4000bf06270 */
[----:B------:R-:W2:Y:S01]  /*64ab0*/  LDL.LU R6, [R1+0x2b74] ;  /* 0x002b740001067983 */ /* 0x000ea20000300800 */
[----:B------:R-:W-:-:S03]  /*64ac0*/  @P1 LOP3.LUT R12, R12, 0x800, RZ, 0xfc, !PT ;  /* 0x000008000c0c1812 */ /* 0x000fc600078efcff */
[----:B------:R0:W-:Y:S01]  /*64ad0*/  STL [R1+0xf38], R4 ;  /* 0x000f380401007387 */ /* 0x0001e20000100800 */
[----:B------:R-:W-:Y:S02]  /*64ae0*/  LOP3.LUT R12, R12, 0xfffdffff, RZ, 0xc0, !PT ;  /* 0xfffdffff0c0c7812 */ /* 0x000fe400078ec0ff */
[----:B------:R-:W-:Y:S01]  /*64af0*/  ISETP.LT.AND P4, PT, R2, UR42, !P2 ;  /* 0x0000002a02007c0c */ /* 0x000fe2000d781270 */
[----:B0-----:R-:W-:Y:S01]  /*64b00*/  VIADD R4, R4, UR45 ;  /* 0x0000002d04047c36 */ /* 0x001fe20008000000 */
[----:B------:R-:W-:-:S04]  /*64b10*/  @P3 LOP3.LUT R12, R12, 0x20000, RZ, 0xfc, !PT ;  /* 0x000200000c0c3812 */ /* 0x000fc800078efcff */
[----:B------:R0:W-:Y:S01]  /*64b20*/  STL [R1+0xf3c], R4 ;  /* 0x000f3c0401007387 */ /* 0x0001e20000100800 */
[----:B------:R-:W-:Y:S02]  /*64b30*/  ISETP.LT.AND P3, PT, R0, UR4, !P0 ;  /* 0x0000000400007c0c */ /* 0x000fe4000c761270 */
[----:B------:R-:W-:Y:S01]  /*64b40*/  LOP3.LUT R12, R12, 0xfffffbff, RZ, 0xc0, !PT ;  /* 0xfffffbff0c0c7812 */ /* 0x000fe200078ec0ff */
[----:B0-----:R-:W-:-:S03]  /*64b50*/  VIADD R4, R4, UR58 ;  /* 0x0000003a04047c36 */ /* 0x001fc60008000000 */
[----:B------:R-:W-:Y:S02]  /*64b60*/  LOP3.LUT R12, R12, 0xfffeffff, RZ, 0xc0, !PT ;  /* 0xfffeffff0c0c7812 */ /* 0x000fe400078ec0ff */
[----:B------:R0:W-:Y:S02]  /*64b70*/  STL [R1+0x10c0], R4 ;  /* 0x0010c00401007387 */ /* 0x0001e40000100800 */
[----:B------:R-:W-:Y:S01]  /*64b80*/  @P4 LOP3.LUT R12, R12, 0x10000, RZ, 0xfc, !PT ;  /* 0x000100000c0c4812 */ /* 0x000fe200078efcff */
[----:B0-----:R-:W-:-:S05]  /*64b90*/  VIADD R4, R4, UR59 ;  /* 0x0000003b04047c36 */ /* 0x001fca0008000000 */
[----:B------:R0:W-:Y:S01]  /*64ba0*/  STL [R1+0x10c4], R4 ;  /* 0x0010c40401007387 */ /* 0x0001e20000100800 */
[----:B------:R-:W-:-:S03]  /*64bb0*/  @P3 LOP3.LUT R12, R12, 0x400, RZ, 0xfc, !PT ;  /* 0x000004000c0c3812 */ /* 0x000fc600078efcff */
[----:B------:R-:W4:Y:S01]  /*64bc0*/  LDL.LU R5, [R1+0x2b70] ;  /* 0x002b700001057983 */ /* 0x000f220000300800 */
[----:B0-----:R-:W-:Y:S01]  /*64bd0*/  VIADD R4, R4, UR60 ;  /* 0x0000003c04047c36 */ /* 0x001fe20008000000 */
[----:B------:R-:W-:-:S04]  /*64be0*/  ISETP.GE.AND P1, PT, R2, UR44, PT ;  /* 0x0000002c02007c0c */ /* 0x000fc8000bf26270 */
[----:B------:R0:W-:Y:S04]  /*64bf0*/  STL [R1+0x12a0], R4 ;  /* 0x0012a00401007387 */ /* 0x0001e80000100800 */
[----:B0-----:R-:W2:Y:S04]  /*64c00*/  LDL.LU R4, [R1+0x2b6c] ;  /* 0x002b6c0001047983 */ /* 0x001ea80000300800 */
[----:B------:R-:W2:Y:S04]  /*64c10*/  LDL.LU R3, [R1+0x2b68] ;  /* 0x002b680001037983 */ /* 0x000ea80000300800 */
[----:B------:R-:W2:Y:S04]  /*64c20*/  LDL.LU R2, [R1+0x2b64] ;  /* 0x002b640001027983 */ /* 0x000ea80000300800 */
[----:B------:R-:W2:Y:S04]  /*64c30*/  LDL.LU R0, [R1+0x2b60] ;  /* 0x002b600001007983 */ /* 0x000ea80000300800 */
[----:B------:R0:W-:Y:S04]  /*64c40*/  STL [R1+0xd0], R12 ;  /* 0x0000d00c01007387 */ /* 0x0001e80000100800 */
[----:B0-----:R-:W2:Y:S01]  /*64c50*/  LDL.LU R12, [R1+0x190] ;  /* 0x00019000010c7983 */ /* 0x001ea20000300800 */
[----:B------:R-:W0:Y:S01]  /*64c60*/  S2UR UR6, SR_CgaCtaId ;  /* 0x00000000000679c3 */ /* 0x000e220000008800 */
[----:B------:R-:W-:Y:S01]  /*64c70*/  UMOV UR4, 0x400 ;  /* 0x0000040000047882 */ /* 0x000fe20000000000 */
[----:B------:R-:W1:Y:S01]  /*64c80*/  LDCU.64 UR62, c[0x0][0x398] ;  /* 0x00007300ff3e77ac */ /* 0x000e620008000a00 */
[----:B------:R3:W-:Y:S01]  /*64c90*/  STL.64 [R1+0x2d70], R18 ;  /* 0x002d701201007387 */ /* 0x0007e20000100a00 */
[----:B------:R-:W0:Y:S01]  /*64ca0*/  LDCU.64 UR46, c[0x0][0x398] ;  /* 0x00007300ff2e77ac */ /* 0x000e220008000a00 */
[----:B------:R-:W0:Y:S01]  /*64cb0*/  LDCU.64 UR40, c[0x0][0x398] ;  /* 0x00007300ff2877ac */ /* 0x000e220008000a00 */
[----:B------:R-:W0:Y:S01]  /*64cc0*/  LDCU.64 UR36, c[0x0][0x398] ;  /* 0x00007300ff2477ac */ /* 0x000e220008000a00 */
[----:B---3--:R-:W3:Y:S01]  /*64cd0*/  LDL.LU R19, [R1+0xb40] ;  /* 0x000b400001137983 */ /* 0x008ee20000300800 */
[----:B------:R-:W0:Y:S03]  /*64ce0*/  LDCU.64 UR60, c[0x0][0x398] ;  /* 0x00007300ff3c77ac */ /* 0x000e260008000a00 */
[----:B------:R-:W2:Y:S01]  /*64cf0*/  LDL.LU R18, [R1+0x95c] ;  /* 0x00095c0001127983 */ /* 0x000ea20000300800 */
[----:B------:R-:W0:Y:S03]  /*64d00*/  LDCU.64 UR30, c[0x0][0x398] ;  /* 0x00007300ff1e77ac */ /* 0x000e260008000a00 */
[----:B------:R1:W-:Y:S01]  /*64d10*/  STL.64 [R1+0x2d68], R16 ;  /* 0x002d681001007387 */ /* 0x0003e20000100a00 */
[----:B------:R-:W0:Y:S01]  /*64d20*/  LDCU.64 UR26, c[0x0][0x398] ;  /* 0x00007300ff1a77ac */ /* 0x000e220008000a00 */
[----:B------:R-:W0:Y:S01]  /*64d30*/  LDCU.64 UR14, c[0x0][0x398] ;  /* 0x00007300ff0e77ac */ /* 0x000e220008000a00 */
[----:B------:R-:W0:Y:S01]  /*64d40*/  LDCU.64 UR48, c[0x0][0x398] ;  /* 0x00007300ff3077ac */ /* 0x000e220008000a00 */
[----:B-1----:R-:W2:Y:S01]  /*64d50*/  LDL.LU R17, [R1+0xb4c] ;  /* 0x000b4c0001117983 */ /* 0x002ea20000300800 */
[----:B------:R-:W1:Y:S03]  /*64d60*/  LDCU.64 UR44, c[0x0][0x398] ;  /* 0x00007300ff2c77ac */ /* 0x000e660008000a00 */
        /* <DEDUP_REMOVED lines=19> */
[----:B------:R-:W0:Y:S01]  /*64ea0*/  LDCU UR75, c[0x0][0x398] ;  /* 0x00007300ff4b77ac */ /* 0x000e220008000800 */
[----:B------:R-:W0:Y:S01]  /*64eb0*/  LDCU UR76, c[0x0][0x398] ;  /* 0x00007300ff4c77ac */ /* 0x000e220008000800 */
[----:B------:R-:W0:Y:S01]  /*64ec0*/  LDCU UR77, c[0x0][0x398] ;  /* 0x00007300ff4d77ac */ /* 0x000e220008000800 */
[----:B-1----:R-:W2:Y:S01]  /*64ed0*/  LDL.LU R26, [R1+0xb48] ;  /* 0x000b4800011a7983 */ /* 0x002ea20000300800 */
[----:B------:R-:W1:Y:S03]  /*64ee0*/  LDCU UR74, c[0x0][0x398] ;  /* 0x00007300ff4a77ac */ /* 0x000e660008000800 */
[----:B------:R-:W4:Y:S01]  /*64ef0*/  LDL.LU R27, [R1+0xb44] ;  /* 0x000b4400011b7983 */ /* 0x000f220000300800 */
[----:B------:R-:W0:Y:S03]  /*64f00*/  LDCU UR73, c[0x0][0x398] ;  /* 0x00007300ff4977ac */ /* 0x000e260008000800 */
[----:B------:R1:W-:Y:S01]  /*64f10*/  STL.64 [R1+0x2d48], R24 ;  /* 0x002d481801007387 */ /* 0x0003e20000100a00 */
[----:B------:R-:W0:Y:S01]  /*64f20*/  LDCU UR10, c[0x0][0x398] ;  /* 0x00007300ff0a77ac */ /* 0x000e220008000800 */
[----:B------:R-:W0:Y:S01]  /*64f30*/  LDCU UR72, c[0x0][0x398] ;  /* 0x00007300ff4877ac */ /* 0x000e220008000800 */
[----:B------:R-:W0:Y:S01]  /*64f40*/  LDCU UR71, c[0x0][0x398] ;  /* 0x00007300ff4777ac */ /* 0x000e220008000800 */
[----:B-1----:R-:W4:Y:S01]  /*64f50*/  LDL.LU R24, [R1+0x950] ;  /* 0x0009500001187983 */ /* 0x002f220000300800 */
[----:B------:R-:W1:Y:S03]  /*64f60*/  LDCU UR8, c[0x0][0x398] ;  /* 0x00007300ff0877ac */ /* 0x000e660008000800 */
[----:B------:R0:W-:Y:S01]  /*64f70*/  STL.64 [R1+0x2d40], R30 ;  /* 0x002d401e01007387 */ /* 0x0001e20000100a00 */
[----:B------:R-:W1:Y:S01]  /*64f80*/  LDCU UR70, c[0x0][0x398] ;  /* 0x00007300ff4677ac */ /* 0x000e620008000800 */
[----:B------:R-:W1:Y:S01]  /*64f90*/  LDCU UR69, c[0x0][0x398] ;  /* 0x00007300ff4577ac */ /* 0x000e620008000800 */
[----:B------:R-:W1:Y:S01]  /*64fa0*/  LDCU UR68, c[0x0][0x398] ;  /* 0x00007300ff4477ac */ /* 0x000e620008000800 */
[----:B0-----:R-:W4:Y:S01]  /*64fb0*/  LDL.LU R30, [R1+0x760] ;  /* 0x00076000011e7983 */ /* 0x001f220000300800 */
[----:B------:R-:W0:Y:S03]  /*64fc0*/  LDCU UR67, c[0x0][0x398] ;  /* 0x00007300ff4377ac */ /* 0x000e260008000800 */
[----:B------:R-:W-:Y:S01]  /*64fd0*/  STL.64 [R1+0x2d38], R28 ;  /* 0x002d381c01007387 */ /* 0x000fe20000100a00 */
[----:B------:R-:W0:Y:S03]  /*64fe0*/  LDCU UR66, c[0x0][0x398] ;  /* 0x00007300ff4277ac */ /* 0x000e260008000800 */
[----:B------:R-:W-:Y:S01]  /*64ff0*/  STL.64 [R1+0x2d30], R34 ;  /* 0x002d302201007387 */ /* 0x000fe20000100a00 */
        /* <DEDUP_REMOVED lines=13> */
[----:B------:R1:W-:Y:S01]  /*650d0*/  STL.64 [R1+0x2d18], R36 ;  /* 0x002d182401007387 */ /* 0x0003e20000100a00 */
[----:B------:R-:W0:Y:S03]  /*650e0*/  LDCU UR52, c[0x0][0x398] ;  /* 0x00007300ff3477ac */ /* 0x000e260008000800 */
[----:B-1----:R-:W4:Y:S04]  /*650f0*/  LDL.LU R37, [R1+0x138] ;  /* 0x0001380001257983 */ /* 0x002f280000300800 */
        /* <DEDUP_REMOVED lines=8> */
[----:B------:R1:W-:Y:S04]  /*65180*/  STL [R1+0x2b70], R9 ;  /* 0x002b700901007387 */ /* 0x0003e80000100800 */
[----:B------:R-:W-:Y:S04]  /*65190*/  STL [R1+0x2b60], R61 ;  /* 0x002b603d01007387 */ /* 0x000fe80000100800 */
[----:B------:R-:W4:Y:S04]  /*651a0*/  LDL.LU R31, [R1+0x22c] ;  /* 0x00022c00011f7983 */ /* 0x000f280000300800 */
[----:B------:R-:W4:Y:S01]  /*651b0*/  LDL.LU R25, [R1+0x778] ;  /* 0x0007780001197983 */ /* 0x000f220000300800 */
[----:B------:R-:W-:Y:S01]  /*651c0*/  ULEA UR4, UR6, UR4, 0x18 ;  /* 0x0000000406047291 */ /* 0x000fe2000f8ec0ff */
[----:B------:R-:W0:Y:S01]  /*651d0*/  LDCU.64 UR6, c[0x0][0x398] ;  /* 0x00007300ff0677ac */ /* 0x000e220008000a00 */
[----:B---3--:R-:W-:-:S02]  /*651e0*/  IMAD.MOV.U32 R36, RZ, RZ, R19 ;  /* 0x000000ffff247224 */ /* 0x008fc400078e0013 */
[----:B--2---:R-:W-:Y:S02]  /*651f0*/  IMAD.MOV.U32 R29, RZ, RZ, R26 ;  /* 0x000000ffff1d7224 */ /* 0x004fe400078e001a */
[----:B------:R-:W2:Y:S01]  /*65200*/  S2R R26, SR_TID.X ;  /* 0x00000000001a7919 */ /* 0x000ea20000002100 */
[----:B----4-:R-:W-:Y:S02]  /*65210*/  IMAD.MOV.U32 R28, RZ, RZ, R27 ;  /* 0x000000ffff1c7224 */ /* 0x010fe400078e001b */
[----:B------:R-:W3:Y:S04]  /*65220*/  LDL.LU R27, [R1+0x768] ;  /* 0x00076800011b7983 */ /* 0x000ee80000300800 */
[----:B------:R-:W3:Y:S04]  /*65230*/  LDL.LU R19, [R1+0x76c] ;  /* 0x00076c0001137983 */ /* 0x000ee80000300800 */
[----:B------:R-:W4:Y:S04]  /*65240*/  LDL.LU R39, [R1+0x968] ;  /* 0x0009680001277983 */ /* 0x000f280000300800 */
[----:B------:R-:W3:Y:S04]  /*65250*/  LDL.LU R32, [R1+0x77c] ;  /* 0x00077c0001207983 */ /* 0x000ee80000300800 */
[----:B------:R-:W4:Y:S04]  /*65260*/  LDL.LU R34, [R1+0x774] ;  /* 0x0007740001227983 */ /* 0x000f280000300800 */
[----:B------:R-:W4:Y:S01]  /*65270*/  LDL.LU R35, [R1+0x50c] ;  /* 0x00050c0001237983 */ /* 0x000f220000300800 */
[----:B--2---:R-:W-:-:S04]  /*65280*/  LOP3.LUT R26, R26, 0x1f, RZ, 0xc0, !PT ;  /* 0x0000001f1a1a7812 */ /* 0x004fc800078ec0ff */
[----:B-1----:R-:W-:Y:S01]  /*65290*/  LEA R9, R26, UR4, 0x4 ;  /* 0x000000041a097c11 */ /* 0x002fe2000f8e20ff */
[----:B------:R-:W1:Y:S01]  /*652a0*/  LDCU UR4, c[0x0][0x398] ;  /* 0x00007300ff0477ac */ /* 0x000e620008000800 */
[----:B------:R-:W2:Y:S01]  /*652b0*/  LDL.LU R26, [R1+0x134] ;  /* 0x00013400011a7983 */ /* 0x000ea20000300800 */
[----:B------:R-:W-:Y:S02]  /*652c0*/  PRMT R12, R12, 0x4210, R23 ;  /* 0x000042100c0c7816 */ /* 0x000fe40000000017 */
[----:B------:R-:W-:Y:S01]  /*652d0*/  PRMT R14, R14, 0x4210, R16 ;  /* 0x000042100e0e7816 */ /* 0x000fe20000000010 */
[----:B------:R-:W-:Y:S01]  /*652e0*/  STL [R1+0x120], R9 ;  /* 0x0001200901007387 */ /* 0x000fe20000100800 */
[----:B------:R-:W-:Y:S02]  /*652f0*/  F2FP.SATFINITE.E5M2.F32.PACK_AB_MERGE_C R24, R21, R24, RZ ;  /* 0x000000181518723e */ /* 0x000fe400048060ff */
[----:B------:R-:W-:Y:S02]  /*65300*/  F2FP.SATFINITE.E5M2.F32.PACK_AB_MERGE_C R21, R18, R22, RZ ;  /* 0x000000161215723e */ /* 0x000fe400048060ff */
[----:B------:R-:W-:Y:S01]  /*65310*/  PRMT R15, R15, 0x4210, R33 ;  /* 0x000042100f0f7816 */ /* 0x000fe20000000021 */
[----:B------:R-:W2:Y:S01]  /*65320*/  LDL.LU R22, [R1+0x770] ;  /* 0x0007700001167983 */ /* 0x000ea20000300800 */
[----:B------:R-:W-:-:S03]  /*65330*/  F2FP.SATFINITE.E5M2.F32.PACK_AB_MERGE_C R17, R17, R29, RZ ;  /* 0x0000001d1111723e */ /* 0x000fc600048060ff */
[----:B------:R-:W2:Y:S01]  /*65340*/  LDL.LU R29, [R1+0x508] ;  /* 0x00050800011d7983 */ /* 0x000ea20000300800 */
[----:B------:R-:W-:Y:S01]  /*65350*/  PRMT R13, R13, 0x4210, R38 ;  /* 0x000042100d0d7816 */ /* 0x000fe20000000026 */
[----:B------:R-:W-:Y:S01]  /*65360*/  BAR.SYNC.DEFER_BLOCKING 0x0 ;  /* 0x0000000000007b1d */ /* 0x000fe20000010000 */
[----:B------:R-:W-:-:S05]  /*65370*/  F2FP.SATFINITE.E5M2.F32.PACK_AB_MERGE_C R20, R20, R30, RZ ;  /* 0x0000001e1414723e */ /* 0x000fca00048060ff */
[----:B------:R0:W-:Y:S02]  /*65380*/  STSM.16.M88.4 [R9], R12 ;  /* 0x0000000c09007844 */ /* 0x0001e40000000200 */
[----:B0-----:R-:W-:Y:S02]  /*65390*/  SHF.R.S32.HI R12, RZ, 0x1f, R37 ;  /* 0x0000001fff0c7819 */ /* 0x001fe40000011425 */
[----:B------:R-:W-:-:S05]  /*653a0*/  IADD3 R14, P3, PT, R37, R0, RZ ;  /* 0x00000000250e7210 */ /* 0x000fca0007f7e0ff */
[----:B------:R-:W-:-:S05]  /*653b0*/  IMAD.X R15, R12, 0x1, R2, P3 ;  /* 0x000000010c0f7824 */ /* 0x000fca00018e0602 */
[----:B------:R0:W-:Y:S04]  /*653c0*/  STL.64 [R1+0x1958], R14 ;  /* 0x0019580e01007387 */ /* 0x0001e80000100a00 */
[----:B------:R-:W2:Y:S04]  /*653d0*/  LDL.LU R18, [R1+0x500] ;  /* 0x0005000001127983 */ /* 0x000ea80000300800 */
[----:B------:R-:W2:Y:S01]  /*653e0*/  LDL.LU R30, [R1+0x228] ;  /* 0x00022800011e7983 */ /* 0x000ea20000300800 */
[----:B0-----:R-:W-:-:S05]  /*653f0*/  IADD3 R14, P3, PT, R37, R3, RZ ;  /* 0x00000003250e7210 */ /* 0x001fca0007f7e0ff */
[----:B------:R-:W-:Y:S01]  /*65400*/  IMAD.X R15, R12, 0x1, R4, P3 ;  /* 0x000000010c0f7824 */ /* 0x000fe200018e0604 */
[----:B------:R-:W-:-:S04]  /*65410*/  SHF.R.U32.HI R13, RZ, 0x8, R25 ;  /* 0x00000008ff0d7819 */ /* 0x000fc80000011619 */
[----:B------:R0:W-:Y:S01]  /*65420*/  STL.64 [R1+0x1930], R14 ;  /* 0x0019300e01007387 */ /* 0x0001e20000100a00 */
[----:B------:R-:W-:Y:S02]  /*65430*/  IADD3 R42, P3, PT, R37, R5, RZ ;  /* 0x00000005252a7210 */ /* 0x000fe40007f7e0ff */
[----:B------:R-:W-:Y:S02]  /*65440*/  LOP3.LUT R13, R13, 0xffff, RZ, 0xc0, !PT ;  /* 0x0000ffff0d0d7812 */ /* 0x000fe400078ec0ff */
[----:B0-----:R-:W-:Y:S01]  /*65450*/  SHF.R.U32.HI R14, RZ, 0x8, R31 ;  /* 0x00000008ff0e7819 */ /* 0x001fe2000001161f */
[----:B------:R-:W-:Y:S01]  /*65460*/  IMAD.X R43, R12, 0x1, R6, P3 ;  /* 0x000000010c2b7824 */ /* 0x000fe200018e0606 */
[----:B------:R-:W2:Y:S02]  /*65470*/  LDL.LU R31, [R1+0x504] ;  /* 0x00050400011f7983 */ /* 0x000ea40000300800 */
[----:B------:R-:W-:-:S04]  /*65480*/  LOP3.LUT R14, R14, 0xffff, RZ, 0xc0, !PT ;  /* 0x0000ffff0e0e7812 */ /* 0x000fc800078ec0ff */
[----:B------:R-:W-:Y:S02]  /*65490*/  PRMT R25, R14, 0x3340, R13 ;  /* 0x000033400e197816 */ /* 0x000fe4000000000d */
[----:B------:R-:W-:-:S05]  /*654a0*/  IADD3 R14, P3, PT, R37, R7, RZ ;  /* 0x00000007250e7210 */ /* 0x000fca0007f7e0ff */
[----:B------:R-:W-:Y:S01]  /*654b0*/  IMAD.X R15, R12, 0x1, R8, P3 ;  /* 0x000000010c0f7824 */ /* 0x000fe200018e0608 */
[----:B---3--:R-:W-:Y:S02]  /*654c0*/  SHF.R.U32.HI R13, RZ, 0x8, R32 ;  /* 0x00000008ff0d7819 */ /* 0x008fe40000011620 */
[----:B----4-:R-:W-:Y:S02]  /*654d0*/  SHF.R.U32.HI R12, RZ, 0x8, R34 ;  /* 0x00000008ff0c7819 */ /* 0x010fe40000011622 */
[----:B------:R-:W-:Y:S02]  /*654e0*/  LOP3.LUT R13, R13, 0xffff, RZ, 0xc0, !PT ;  /* 0x0000ffff0d0d7812 */ /* 0x000fe400078ec0ff */
[----:B------:R-:W-:Y:S02]  /*654f0*/  LOP3.LUT R12, R12, 0xffff, RZ, 0xc0, !PT ;  /* 0x0000ffff0c0c7812 */ /* 0x000fe400078ec0ff */
[----:B------:R-:W-:Y:S02]  /*65500*/  F2FP.SATFINITE.E5M2.F32.PACK_AB_MERGE_C R19, R19, R27, RZ ;  /* 0x0000001b1313723e */ /* 0x000fe400048060ff */
[----:B------:R-:W-:Y:S01]  /*65510*/  PRMT R32, R13, 0x3340, R12 ;  /* 0x000033400d207816 */ /* 0x000fe2000000000c */
[----:B------:R-:W3:Y:S04]  /*65520*/  LDL.LU R27, [R1+0x960] ;  /* 0x00096000011b7983 */ /* 0x000ee80000300800 */
[----:B------:R-:W-:Y:S01]  /*65530*/  STL.64 [R1+0x1908], R42 ;  /* 0x0019082a01007387 */ /* 0x000fe20000100a00 */
[----:B--2---:R-:W-:-:S02]  /*65540*/  SHF.R.S32.HI R12, RZ, 0x1f, R26 ;  /* 0x0000001fff0c7819 */ /* 0x004fc4000001141a */
[----:B------:R-:W-:Y:S01]  /*65550*/  IADD3 R34, P3, PT, R26, R0, RZ ;  /* 0x000000001a227210 */ /* 0x000fe20007f7e0ff */
[----:B------:R0:W-:Y:S02]  /*65560*/  STL.64 [R1+0x18e0], R14 ;  /* 0x0018e00e01007387 */ /* 0x0001e40000100a00 */
[----:B0-----:R-:W-:Y:S02]  /*65570*/  SHF.R.U32.HI R14, RZ, 0x8, R35 ;  /* 0x00000008ff0e7819 */ /* 0x001fe40000011623 */
[----:B------:R-:W-:Y:S01]  /*65580*/  IMAD.X R35, R12, 0x1, R2, P3 ;  /* 0x000000010c237824 */ /* 0x000fe200018e0602 */
[----:B------:R-:W-:-:S04]  /*65590*/  SHF.R.U32.HI R15, RZ, 0x8, R39 ;  /* 0x00000008ff0f7819 */ /* 0x000fc80000011627 */
[----:B------:R0:W-:Y:S04]  /*655a0*/  STL.64 [R1+0x18d8], R34 ;  /* 0x0018d82201007387 */ /* 0x0001e80000100a00 */
[----:B------:R-:W2:Y:S01]  /*655b0*/  LDL.LU R39, [R1+0x130] ;  /* 0x0001300001277983 */ /* 0x000ea20000300800 */
[----:B------:R-:W-:Y:S02]  /*655c0*/  SHF.R.U32.HI R22, RZ, 0x8, R22 ;  /* 0x00000008ff167819 */ /* 0x000fe40000011616 */
[----:B------:R-:W-:Y:S02]  /*655d0*/  SHF.R.U32.HI R13, RZ, 0x8, R29 ;  /* 0x00000008ff0d7819 */ /* 0x000fe4000001161d */
[----:B0-----:R-:W-:Y:S02]  /*655e0*/  IADD3 R34, P3, PT, R26, R3, RZ ;  /* 0x000000031a227210 */ /* 0x001fe40007f7e0ff */
[----:B------:R-:W-:-:S02]  /*655f0*/  LOP3.LUT R22, R22, 0xffff, RZ, 0xc0, !PT ;  /* 0x0000ffff16167812 */ /* 0x000fc400078ec0ff */
[----:B------:R-:W-:Y:S01]  /*65600*/  LOP3.LUT R13, R13, 0xffff, RZ, 0xc0, !PT ;  /* 0x0000ffff0d0d7812 */ /* 0x000fe200078ec0ff */
[----:B------:R-:W-:-:S03]  /*65610*/  IMAD.X R35, R12, 0x1, R4, P3 ;  /* 0x000000010c237824 */ /* 0x000fc600018e0604 */
[----:B------:R-:W-:Y:S02]  /*65620*/  PRMT R22, R22, 0x3340, R13 ;  /* 0x0000334016167816 */ /* 0x000fe4000000000d */
[----:B------:R0:W-:Y:S01]  /*65630*/  STL.64 [R1+0x18b0], R34 ;  /* 0x0018b02201007387 */ /* 0x0001e20000100a00 */
[----:B------:R-:W-:Y:S02]  /*65640*/  LOP3.LUT R15, R15, 0xffff, RZ, 0xc0, !PT ;  /* 0x0000ffff0f0f7812 */ /* 0x000fe400078ec0ff */
[----:B------:R-:W-:Y:S02]  /*65650*/  LOP3.LUT R14, R14, 0xffff, RZ, 0xc0, !PT ;  /* 0x0000ffff0e0e7812 */ /* 0x000fe400078ec0ff */
[----:B------:R-:W-:Y:S02]  /*65660*/  PRMT R15, R15, 0x3340, R0 ;  /* 0x000033400f0f7816 */ /* 0x000fe40000000000 */
[----:B------:R-:W-:Y:S02]  /*65670*/  PRMT R14, R14, 0x3340, R1 ;  /* 0x000033400e0e7816 */ /* 0x000fe40000000001 */
[----:B------:R-:W-:-:S02]  /*65680*/  F2FP.SATFINITE.E5M2.F32.PACK_AB_MERGE_C R28, R28, R36, RZ ;  /* 0x000000241c1c723e */ /* 0x000fc400048060ff */
[----:B------:R-:W-:Y:S02]  /*65690*/  PRMT R36, R32, 0x5410, R14 ;  /* 0x0000541020247816 */ /* 0x000fe4000000000e */
[----:B------:R-:W-:Y:S02]  /*656a0*/  SHF.R.U32.HI R29, RZ, 0x8, R30 ;  /* 0x00000008ff1d7819 */ /* 0x000fe4000001161e */
[----:B------:R-:W-:Y:S02]  /*656b0*/  IADD3 R30, P3, PT, R26, R5, RZ ;  /* 0x000000051a1e7210 */ /* 0x000fe40007f7e0ff */
[----:B------:R-:W-:Y:S02]  /*656c0*/  SHF.R.U32.HI R18, RZ, 0x8, R18 ;  /* 0x00000008ff127819 */ /* 0x000fe40000011612 */
[----:B------:R-:W-:Y:S02]  /*656d0*/  LOP3.LUT R29, R29, 0xffff, RZ, 0xc0, !PT ;  /* 0x0000ffff1d1d7812 */ /* 0x000fe400078ec0ff */
[----:B------:R-:W-:-:S04]  /*656e0*/  LOP3.LUT R18, R18, 0xffff, RZ, 0xc0, !PT ;  /* 0x0000ffff12127812 */ /* 0x000fc800078ec0ff */
[----:B------:R-:W-:Y:S02]  /*656f0*/  PRMT R18, R18, 0x3340, R29 ;  /* 0x0000334012127816 */ /* 0x000fe4000000001d */
[----:B------:R-:W-:Y:S01]  /*65700*/  SHF.R.U32.HI R13, RZ, 0x8, R31 ;  /* 0x00000008ff0d7819 */ /* 0x000fe2000001161f */
[----:B------:R-:W-:-:S05]  /*65710*/  IMAD.X R31, R12, 0x1, R6, P3 ;  /* 0x000000010c1f7824 */ /* 0x000fca00018e0606 */
[----:B------:R4:W-:Y:S01]  /*65720*/  STL.64 [R1+0x18a8], R30 ;  /* 0x0018a81e01007387 */ /* 0x0009e20000100a00 */
[----:B------:R-:W-:-:S03]  /*65730*/  LOP3.LUT R13, R13, 0xffff, RZ, 0xc0, !PT ;  /* 0x0000ffff0d0d7812 */ /* 0x000fc600078ec0ff */
[----:B0-----:R-:W2:Y:S01]  /*65740*/  LDL.LU R34, [R1+0x4e0] ;  /* 0x0004e00001227983 */ /* 0x001ea20000300800 */
[----:B----4-:R-:W-:-:S03]  /*65750*/  IADD3 R30, P3, PT, R26, R7, RZ ;  /* 0x000000071a1e7210 */ /* 0x010fc60007f7e0ff */
[----:B------:R-:W4:Y:S02]  /*65760*/  LDL.LU R35, [R1+0x4e4] ;  /* 0x0004e40001237983 */ /* 0x000f240000300800 */
[----:B------:R-:W-:Y:S02]  /*65770*/  IMAD.X R31, R12, 0x1, R8, P3 ;  /* 0x000000010c1f7824 */ /* 0x000fe400018e0608 */
[----:B------:R-:W4:Y:S01]  /*65780*/  LDL.LU R29, [R1+0x4e8] ;  /* 0x0004e800011d7983 */ /* 0x000f220000300800 */
[----:B------:R-:W-:Y:S02]  /*65790*/  PRMT R12, R25, 0x5410, R15 ;  /* 0x00005410190c7816 */ /* 0x000fe4000000000f */
[----:B------:R-:W-:Y:S01]  /*657a0*/  PRMT R13, R13, 0x3340, R0 ;  /* 0x000033400d0d7816 */ /* 0x000fe20000000000 */
[----:B------:R0:W-:Y:S03]  /*657b0*/  STL.64 [R1+0x18a0], R30 ;  /* 0x0018a01e01007387 */ /* 0x0001e60000100a00 */
[----:B------:R-:W-:Y:S01]  /*657c0*/  PRMT R32, R18, 0x5410, R13 ;  /* 0x0000541012207816 */ /* 0x000fe2000000000d */
[----:B0-----:R-:W4:Y:S04]  /*657d0*/  LDL.LU R30, [R1+0x4ec] ;  /* 0x0004ec00011e7983 */ /* 0x001f280000300800 */
[----:B------:R-:W4:Y:S04]  /*657e0*/  LDL.LU R31, [R1+0x1a0] ;  /* 0x0001a000011f7983 */ /* 0x000f280000300800 */
[----:B------:R-:W4:Y:S04]  /*657f0*/  LDL.LU R25, [R1+0x180] ;  /* 0x0001800001197983 */ /* 0x000f280000300800 */
[----:B------:R-:W4:Y:S04]  /*65800*/  LDL.LU R26, [R1+0x18c] ;  /* 0x00018c00011a7983 */ /* 0x000f280000300800 */
[----:B------:R-:W4:Y:S01]  /*65810*/  LDL.LU R18, [R1+0x16c] ;  /* 0x00016c0001127983 */ /* 0x000f220000300800 */
[----:B------:R-:W-:-:S02]  /*65820*/  PRMT R12, R12, 0x5210, R23 ;  /* 0x000052100c0c7816 */ /* 0x000fc40000000017 */
[----:B---3--:R-:W-:-:S04]  /*65830*/  SHF.R.U32.HI R27, RZ, 0x8, R27 ;  /* 0x00000008ff1b7819 */ /* 0x008fc8000001161b */
[----:B------:R-:W-:-:S04]  /*65840*/  LOP3.LUT R27, R27, 0xffff, RZ, 0xc0, !PT ;  /* 0x0000ffff1b1b7812 */ /* 0x000fc800078ec0ff */
[----:B------:R-:W-:-:S04]  /*65850*/  PRMT R27, R27, 0x3340, R0 ;  /* 0x000033401b1b7816 */ /* 0x000fc80000000000 */
[----:B------:R-:W-:Y:S02]  /*65860*/  PRMT R14, R22, 0x5410, R27 ;  /* 0x00005410160e7816 */ /* 0x000fe4000000001b */
[----:B------:R-:W3:Y:S01]  /*65870*/  LDL.LU R27, [R1+0x188] ;  /* 0x00018800011b7983 */ /* 0x000ee20000300800 */
[----:B--2---:R-:W-:Y:S02]  /*65880*/  SHF.R.S32.HI R15, RZ, 0x1f, R39 ;  /* 0x0000001fff0f7819 */ /* 0x004fe40000011427 */
[----:B------:R-:W-:-:S05]  /*65890*/  IADD3 R42, P3, PT, R39, R0, RZ ;  /* 0x00000000272a7210 */ /* 0x000fca0007f7e0ff */
[----:B------:R-:W-:-:S05]  /*658a0*/  IMAD.X R43, R15, 0x1, R2, P3 ;  /* 0x000000010f2b7824 */ /* 0x000fca00018e0602 */
[----:B------:R0:W-:Y:S04]  /*658b0*/  STL.64 [R1+0x1878], R42 ;  /* 0x0018782a01007387 */ /* 0x0001e80000100a00 */
[----:B------:R-:W2:Y:S04]  /*658c0*/  LDL.LU R22, [R1+0x168] ;  /* 0x0001680001167983 */ /* 0x000ea80000300800 */
[----:B------:R-:W2:Y:S01]  /*658d0*/  LDL.LU R23, [R1+0x184] ;  /* 0x0001840001177983 */ /* 0x000ea20000300800 */
[----:B0-----:R-:W-:Y:S02]  /*658e0*/  IADD3 R42, P3, PT, R39, R3, RZ ;  /* 0x00000003272a7210 */ /* 0x001fe40007f7e0ff */
[----:B------:R-:W-:-:S03]  /*658f0*/  PRMT R13, R36, 0x5210, R38 ;  /* 0x00005210240d7816 */ /* 0x000fc60000000026 */
[----:B------:R-:W-:Y:S01]  /*65900*/  IMAD.X R43, R15, 0x1, R4, P3 ;  /* 0x000000010f2b7824 */ /* 0x000fe200018e0604 */
[----:B------:R-:W-:Y:S02]  /*65910*/  IADD3 R36, P3, PT, R39, R5, RZ ;  /* 0x0000000527247210 */ /* 0x000fe40007f7e0ff */
[----:B------:R-:W-:Y:S02]  /*65920*/  PRMT R14, R14, 0x5210, R16 ;  /* 0x000052100e0e7816 */ /* 0x000fe40000000010 */
[----:B------:R-:W2:Y:S01]  /*65930*/  LDL.LU R16, [R1+0x164] ;  /* 0x0001640001107983 */ /* 0x000ea20000300800 */
[----:B------:R-:W-:-:S03]  /*65940*/  IMAD.X R37, R15, 0x1, R6, P3 ;  /* 0x000000010f257824 */ /* 0x000fc600018e0606 */
[----:B------:R-:W-:Y:S04]  /*65950*/  STL.64 [R1+0x1870], R42 ;  /* 0x0018702a01007387 */ /* 0x000fe80000100a00 */
[----:B------:R0:W-:Y:S02]  /*65960*/  STL.64 [R1+0x1868], R36 ;  /* 0x0018682401007387 */ /* 0x0001e40000100a00 */
[----:B0-----:R-:W-:-:S05]  /*65970*/  IADD3 R36, P3, PT, R39, R7, RZ ;  /* 0x0000000727247210 */ /* 0x001fca0007f7e0ff */
[----:B------:R-:W-:-:S05]  /*65980*/  IMAD.X R37, R15, 0x1, R8, P3 ;  /* 0x000000010f257824 */ /* 0x000fca00018e0608 */
[----:B------:R-:W-:Y:S01]  /*65990*/  STL.64 [R1+0x1860], R36 ;  /* 0x0018602401007387 */ /* 0x000fe20000100a00 */
[----:B------:R-:W-:-:S03]  /*659a0*/  NOP ;  /* 0x0000000000007918 */ /* 0x000fc60000000000 */
[----:B------:R-:W0:Y:S04]  /*659b0*/  LDS.128 R36, [R9] ;  /* 0x0000000009247984 */ /* 0x000e280000000c00 */
[----:B0-----:R-:W-:Y:S04]  /*659c0*/  STL.64 [R1+0xb40], R36 ;  /* 0x000b402401007387 */ /* 0x001fe80000100a00 */
[----:B------:R-:W-:Y:S04]  /*659d0*/  STL.64 [R1+0xb48], R38 ;  /* 0x000b482601007387 */ /* 0x000fe80000100a00 */
[----:B------:R-:W2:Y:S01]  /*659e0*/  LDL.LU R59, [R1+0x60] ;  /* 0x00006000013b7983 */ /* 0x000ea20000300800 */
[----:B------:R-:W-:Y:S01]  /*659f0*/  PRMT R15, R32, 0x5210, R33 ;  /* 0x00005210200f7816 */ /* 0x000fe20000000021 */
[----:B------:R-:W-:-:S04]  /*65a00*/  NOP ;  /* 0x0000000000007918 */ /* 0x000fc80000000000 */
[----:B------:R4:W-:Y:S04]  /*65a10*/  STSM.16.M88.4 [R9], R12 ;  /* 0x0000000c09007844 */ /* 0x0009e80000000200 */
[----:B------:R-:W2:Y:S01]  /*65a20*/  LDL.LU R61, [R1+0xf10] ;  /* 0x000f1000013d7983 */ /* 0x000ea20000300800 */
[----:B----4-:R-:W-:-:S03]  /*65a30*/  F2FP.SATFINITE.E5M2.F32.PACK_AB_MERGE_C R13, R30, R29, RZ ;  /* 0x0000001d1e0d723e */ /* 0x010fc600048060ff */
[----:B------:R-:W4:Y:S01]  /*65a40*/  LDL.LU R29, [R1+0xf14] ;  /* 0x000f1400011d7983 */ /* 0x000f220000300800 */
[----:B------:R-:W-:-:S03]  /*65a50*/  LOP3.LUT R30, R21, 0xffff, RZ, 0xc0, !PT ;  /* 0x0000ffff151e7812 */ /* 0x000fc600078ec0ff */
[----:B------:R-:W4:Y:S01]  /*65a60*/  LDL.LU R56, [R1+0xf18] ;  /* 0x000f180001387983 */ /* 0x000f220000300800 */
[----:B------:R-:W-:Y:S02]  /*65a70*/  F2FP.SATFINITE.E5M2.F32.PACK_AB_MERGE_C R14, R35, R34, RZ ;  /* 0x00000022230e723e */ /* 0x000fe400048060ff */
[----:B------:R-:W-:Y:S01]  /*65a80*/  LOP3.LUT R44, R26, 0xffff, RZ, 0xc0, !PT ;  /* 0x0000ffff1a2c7812 */ /* 0x000fe200078ec0ff */
[----:B------:R-:W4:Y:S04]  /*65a90*/  LDL.LU R21, [R1+0xf1c] ;  /* 0x000f1c0001157983 */ /* 0x000f280000300800 */
[----:B------:R-:W4:Y:S04]  /*65aa0*/  LDL.LU R57, [R1+0xd20] ;  /* 0x000d200001397983 */ /* 0x000f280000300800 */
[----:B------:R-:W4:Y:S04]  /*65ab0*/  LDL.LU R26, [R1+0xd24] ;  /* 0x000d2400011a7983 */ /* 0x000f280000300800 */
[----:B------:R-:W4:Y:S01]  /*65ac0*/  LDL.LU R58, [R1+0xd28] ;  /* 0x000d2800013a7983 */ /* 0x000f220000300800 */
[----:B------:R-:W-:-:S02]  /*65ad0*/  LOP3.LUT R45, R28, 0xffff, RZ, 0xc0, !PT ;  /* 0x0000ffff1c2d7812 */ /* 0x000fc400078ec0ff */
[----:B------:R-:W-:Y:S02]  /*65ae0*/  LOP3.LUT R46, R25, 0xffff, RZ, 0xc0, !PT ;  /* 0x0000ffff192e7812 */ /* 0x000fe400078ec0ff */
[----:B------:R-:W-:Y:S02]  /*65af0*/  LOP3.LUT R34, R24, 0xffff, RZ, 0xc0, !PT ;  /* 0x0000ffff18227812 */ /* 0x000fe400078ec0ff */
[----:B------:R-:W-:Y:S02]  /*65b00*/  LOP3.LUT R47, R31, 0xffff, RZ, 0xc0, !PT ;  /* 0x0000ffff1f2f7812 */ /* 0x000fe400078ec0ff */
[----:B---3--:R-:W-:Y:S02]  /*65b10*/  LOP3.LUT R35, R27, 0xffff, RZ, 0xc0, !PT ;  /* 0x0000ffff1b237812 */ /* 0x008fe400078ec0ff */
[----:B------:R-:W-:Y:S02]  /*65b20*/  LOP3.LUT R27, R20, 0xffff, RZ, 0xc0, !PT ;  /* 0x0000ffff141b7812 */ /* 0x000fe400078ec0ff */
[----:B------:R-:W3:Y:S04]  /*65b30*/  LDL.LU R20, [R1+0xd2c] ;  /* 0x000d2c0001147983 */ /* 0x000ee80000300800 */
[----:B------:R-:W3:Y:S04]  /*65b40*/  LDL.LU R52, [R1+0xb30] ;  /* 0x000b300001347983 */ /* 0x000ee80000300800 */
[----:B------:R-:W3:Y:S04]  /*65b50*/  LDL.LU R32, [R1+0xb34] ;  /* 0x000b340001207983 */ /* 0x000ee80000300800 */
[----:B------:R-:W3:Y:S01]  /*65b60*/  LDL.LU R53, [R1+0xb38] ;  /* 0x000b380001357983 */ /* 0x000ee20000300800 */
[----:B--2---:R-:W-:-:S03]  /*65b70*/  LOP3.LUT R38, R22, 0xffff, RZ, 0xc0, !PT ;  /* 0x0000ffff16267812 */ /* 0x004fc600078ec0ff */
[----:B------:R-:W2:Y:S04]  /*65b80*/  LDL.LU R22, [R1+0xb3c] ;  /* 0x000b3c0001167983 */ /* 0x000ea80000300800 */
[----:B------:R-:W2:Y:S04]  /*65b90*/  LDL.LU R54, [R1+0x940] ;  /* 0x0009400001367983 */ /* 0x000ea80000300800 */
[----:B------:R-:W2:Y:S04]  /*65ba0*/  LDL.LU R28, [R1+0x944] ;  /* 0x00094400011c7983 */ /* 0x000ea80000300800 */
[----:B------:R-:W2:Y:S04]  /*65bb0*/  LDL.LU R55, [R1+0x948] ;  /* 0x0009480001377983 */ /* 0x000ea80000300800 */
[----:B------:R-:W2:Y:S04]  /*65bc0*/  LDL.LU R25, [R1+0x94c] ;  /* 0x00094c0001197983 */ /* 0x000ea80000300800 */
[----:B------:R-:W2:Y:S04]  /*65bd0*/  LDL.LU R50, [R1+0x750] ;  /* 0x0007500001327983 */ /* 0x000ea80000300800 */
[----:B------:R-:W2:Y:S01]  /*65be0*/  LDL.LU R24, [R1+0x754] ;  /* 0x0007540001187983 */ /* 0x000ea20000300800 */
[----:B------:R-:W-:-:S03]  /*65bf0*/  LOP3.LUT R31, R23, 0xffff, RZ, 0xc0, !PT ;  /* 0x0000ffff171f7812 */ /* 0x000fc600078ec0ff */
[----:B------:R-:W3:Y:S04]  /*65c00*/  LDL.LU R51, [R1+0x758] ;  /* 0x0007580001337983 */ /* 0x000ee80000300800 */
[----:B------:R-:W3:Y:S01]  /*65c10*/  LDL.LU R23, [R1+0x75c] ;  /* 0x00075c0001177983 */ /* 0x000ee20000300800 */
[----:B------:R-:W-:Y:S02]  /*65c20*/  PRMT R12, R45, 0x3340, R0 ;  /* 0x000033402d0c7816 */ /* 0x000fe40000000000 */
[----:B------:R-:W-:Y:S02]  /*65c30*/  PRMT R15, R47, 0x3340, R46 ;  /* 0x000033402f0f7816 */ /* 0x000fe4000000002e */
[----:B------:R-:W-:Y:S02]  /*65c40*/  LOP3.LUT R39, R17, 0xffff, RZ, 0xc0, !PT ;  /* 0x0000ffff11277812 */ /* 0x000fe400078ec0ff */
[----:B------:R-:W-:-:S02]  /*65c50*/  LOP3.LUT R42, R18, 0xffff, RZ, 0xc0, !PT ;  /* 0x0000ffff122a7812 */ /* 0x000fc400078ec0ff */
[----:B------:R-:W-:Y:S02]  /*65c60*/  PRMT R18, R15, 0x5410, R12 ;  /* 0x000054100f127816 */ /* 0x000fe4000000000c */
[----:B------:R-:W-:Y:S02]  /*65c70*/  PRMT R12, R39, 0x3340, R0 ;  /* 0x00003340270c7816 */ /* 0x000fe40000000000 */
[----:B------:R-:W-:Y:S02]  /*65c80*/  PRMT R15, R44, 0x3340, R42 ;  /* 0x000033402c0f7816 */ /* 0x000fe4000000002a */
[----:B------:R-:W-:Y:S02]  /*65c90*/  LOP3.LUT R33, R16, 0xffff, RZ, 0xc0, !PT ;  /* 0x0000ffff10217812 */ /* 0x000fe400078ec0ff */
[----:B------:R-:W-:Y:S02]  /*65ca0*/  PRMT R17, R15, 0x5410, R12 ;  /* 0x000054100f117816 */ /* 0x000fe4000000000c */
[----:B------:R-:W-:-:S02]  /*65cb0*/  PRMT R12, R34, 0x3340, R0 ;  /* 0x00003340220c7816 */ /* 0x000fc40000000000 */
[----:B------:R-:W-:Y:S02]  /*65cc0*/  PRMT R15, R35, 0x3340, R38 ;  /* 0x00003340230f7816 */ /* 0x000fe40000000026 */
[----:B------:R-:W-:Y:S02]  /*65cd0*/  LOP3.LUT R43, R19, 0xffff, RZ, 0xc0, !PT ;  /* 0x0000ffff132b7812 */ /* 0x000fe400078ec0ff */
[----:B------:R-:W-:Y:S02]  /*65ce0*/  PRMT R16, R15, 0x5410, R12 ;  /* 0x000054100f107816 */ /* 0x000fe4000000000c */
[----:B------:R-:W-:Y:S02]  /*65cf0*/  PRMT R12, R30, 0x3340, R0 ;  /* 0x000033401e0c7816 */ /* 0x000fe40000000000 */
[----:B------:R-:W-:Y:S02]  /*65d00*/  PRMT R15, R31, 0x3340, R33 ;  /* 0x000033401f0f7816 */ /* 0x000fe40000000021 */
[----:B------:R-:W-:-:S02]  /*65d10*/  LOP3.LUT R37, R14, 0xffff, RZ, 0xc0, !PT ;  /* 0x0000ffff0e257812 */ /* 0x000fc400078ec0ff */
[----:B------:R-:W-:Y:S02]  /*65d20*/  PRMT R15, R15, 0x5410, R12 ;  /* 0x000054100f0f7816 */ /* 0x000fe4000000000c */
[----:B------:R-:W-:Y:S02]  /*65d30*/  LOP3.LUT R36, R13, 0xffff, RZ, 0xc0, !PT ;  /* 0x0000ffff0d247812 */ /* 0x000fe400078ec0ff */
[----:B------:R-:W-:Y:S02]  /*65d40*/  PRMT R12, R18, 0x4210, R27 ;  /* 0x00004210120c7816 */ /* 0x000fe4000000001b */
[----:B------:R-:W-:Y:S02]  /*65d50*/  PRMT R13, R17, 0x4210, R43 ;  /* 0x00004210110d7816 */ /* 0x000fe4000000002b */
[----:B------:R-:W-:Y:S01]  /*65d60*/  PRMT R14, R16, 0x4210, R37 ;  /* 0x00004210100e7816 */ /* 0x000fe20000000025 */
[----:B------:R-:W-:Y:S01]  /*65d70*/  NOP ;  /* 0x0000000000007918 */ /* 0x000fe20000000000 */
[----:B------:R-:W0:Y:S01]  /*65d80*/  LDS.128 R16, [R9] ;  /* 0x0000000009107984 */ /* 0x000e220000000c00 */
[----:B------:R-:W-:Y:S01]  /*65d90*/  PRMT R15, R15, 0x4210, R36 ;  /* 0x000042100f0f7816 */ /* 0x000fe20000000024 */
[----:B------:R-:W-:-:S04]  /*65da0*/  NOP ;  /* 0x0000000000007918 */ /* 0x000fc80000000000 */
[----:B------:R1:W-:Y:S02]  /*65db0*/  STSM.16.M88.4 [R9], R12 ;  /* 0x0000000c09007844 */ /* 0x0003e40000000200 */
[----:B-1----:R-:W-:Y:S02]  /*65dc0*/  SHF.R.S32.HI R12, RZ, 0x1f, R59 ;  /* 0x0000001fff0c7819 */ /* 0x002fe4000001143b */
[----:B------:R-:W-:-:S05]  /*65dd0*/  IADD3 R14, P3, PT, R59, R0, RZ ;  /* 0x000000003b0e7210 */ /* 0x000fca0007f7e0ff */
[----:B------:R-:W-:Y:S01]  /*65de0*/  IMAD.X R15, R12, 0x1, R2, P3 ;  /* 0x000000010c0f7824 */ /* 0x000fe200018e0602 */
[----:B0-----:R-:W-:Y:S04]  /*65df0*/  STL.64 [R1+0x960], R16 ;  /* 0x0009601001007387 */ /* 0x001fe80000100a00 */
[----:B------:R0:W-:Y:S04]  /*65e00*/  STL.64 [R1+0x968], R18 ;  /* 0x0009681201007387 */ /* 0x0001e80000100a00 */
[----:B0-----:R-:W4:Y:S04]  /*65e10*/  LDL.LU.64 R18, [R1+0x2d70] ;  /* 0x002d700001127983 */ /* 0x001f280000300a00 */
[----:B------:R-:W4:Y:S04]  /*65e20*/  LDL.LU.64 R16, [R1+0x2d68] ;  /* 0x002d680001107983 */ /* 0x000f280000300a00 */
[----:B------:R0:W-:Y:S02]  /*65e30*/  STL.64 [R1+0x17d8], R14 ;  /* 0x0017d80e01007387 */ /* 0x0001e40000100a00 */
[----:B0-----:R-:W-:-:S05]  /*65e40*/  IADD3 R14, P3, PT, R59, R3, RZ ;  /* 0x000000033b0e7210 */ /* 0x001fca0007f7e0ff */
[----:B------:R-:W-:-:S05]  /*65e50*/  IMAD.X R15, R12, 0x1, R4, P3 ;  /* 0x000000010c0f7824 */ /* 0x000fca00018e0604 */
[----:B------:R0:W-:Y:S02]  /*65e60*/  STL.64 [R1+0x17b0], R14 ;  /* 0x0017b00e01007387 */ /* 0x0001e40000100a00 */
[----:B0-----:R-:W-:-:S05]  /*65e70*/  IADD3 R14, P3, PT, R59, R5, RZ ;  /* 0x000000053b0e7210 */ /* 0x001fca0007f7e0ff */
[----:B------:R-:W-:-:S05]  /*65e80*/  IMAD.X R15, R12, 0x1, R6, P3 ;  /* 0x000000010c0f7824 */ /* 0x000fca00018e0606 */
[----:B------:R0:W-:Y:S02]  /*65e90*/  STL.64 [R1+0x1788], R14 ;  /* 0x0017880e01007387 */ /* 0x0001e40000100a00 */
[----:B0-----:R-:W-:-:S05]  /*65ea0*/  IADD3 R14, P3, PT, R59, R7, RZ ;  /* 0x000000073b0e7210 */ /* 0x001fca0007f7e0ff */
[----:B------:R-:W-:Y:S01]  /*65eb0*/  IMAD.X R15, R12, 0x1, R8, P3 ;  /* 0x000000010c0f7824 */ /* 0x000fe200018e0608 */
[----:B------:R-:W-:-:S04]  /*65ec0*/  SHF.R.S32.HI R12, RZ, 0x1f, R48 ;  /* 0x0000001fff0c7819 */ /* 0x000fc80000011430 */
[----:B------:R0:W-:Y:S02]  /*65ed0*/  STL.64 [R1+0x1780], R14 ;  /* 0x0017800e01007387 */ /* 0x0001e40000100a00 */
[----:B0-----:R-:W-:-:S05]  /*65ee0*/  IADD3 R14, P3, PT, R48, R0, RZ ;  /* 0x00000000300e7210 */ /* 0x001fca0007f7e0ff */
[----:B------:R-:W-:-:S05]  /*65ef0*/  IMAD.X R15, R12, 0x1, R2, P3 ;  /* 0x000000010c0f7824 */ /* 0x000fca00018e0602 */
[----:B------:R0:W-:Y:S01]  /*65f00*/  STL.64 [R1+0x1778], R14 ;  /* 0x0017780e01007387 */ /* 0x0001e20000100a00 */
[----:B------:R-:W-:Y:S02]  /*65f10*/  SHF.R.U32.HI R13, RZ, 0x8, R46 ;  /* 0x00000008ff0d7819 */ /* 0x000fe4000001162e */
[----:B0-----:R-:W-:-:S05]  /*65f20*/  IADD3 R14, P3, PT, R48, R3, RZ ;  /* 0x00000003300e7210 */ /* 0x001fca0007f7e0ff */
[----:B------:R-:W-:-:S05]  /*65f30*/  IMAD.X R15, R12, 0x1, R4, P3 ;  /* 0x000000010c0f7824 */ /* 0x000fca00018e0604 */
[----:B------:R0:W-:Y:S01]  /*65f40*/  STL.64 [R1+0x1770], R14 ;  /* 0x0017700e01007387 */ /* 0x0001e20000100a00 */
[----:B------:R-:W-:Y:S02]  /*65f50*/  LOP3.LUT R13, R13, 0xffff, RZ, 0xc0, !PT ;  /* 0x0000ffff0d0d7812 */ /* 0x000fe400078ec0ff */
[----:B0-----:R-:W-:-:S04]  /*65f60*/  SHF.R.U32.HI R14, RZ, 0x8, R47 ;  /* 0x00000008ff0e7819 */ /* 0x001fc8000001162f */
[----:B------:R-:W-:-:S04]  /*65f70*/  LOP3.LUT R14, R14, 0xffff, RZ, 0xc0, !PT ;  /* 0x0000ffff0e0e7812 */ /* 0x000fc800078ec0ff */
[----:B------:R-:W-:Y:S02]  /*65f80*/  PRMT R46, R14, 0x3340, R13 ;  /* 0x000033400e2e7816 */ /* 0x000fe4000000000d */
[----:B------:R-:W-:-:S04]  /*65f90*/  SHF.R.U32.HI R13, RZ, 0x8, R44 ;  /* 0x00000008ff0d7819 */ /* 0x000fc8000001162c */
[----:B------:R-:W-:Y:S01]  /*65fa0*/  LOP3.LUT R13, R13, 0xffff, RZ, 0xc0, !PT ;  /* 0x0000ffff0d0d7812 */ /* 0x000fe200078ec0ff */
[----:B------:R-:W-:Y:S01]  /*65fb0*/  STL [R1+0x2b84], R48 ;  /* 0x002b843001007387 */ /* 0x000fe20000100800 */
[----:B------:R-:W-:Y:S02]  /*65fc0*/  SHF.R.U32.HI R35, RZ, 0x8, R35 ;  /* 0x00000008ff237819 */ /* 0x000fe40000011623 */
[----:B------:R-:W-:Y:S02]  /*65fd0*/  SHF.R.U32.HI R34, RZ, 0x8, R34 ;  /* 0x00000008ff227819 */ /* 0x000fe40000011622 */
[----:B------:R-:W-:Y:S02]  /*65fe0*/  LOP3.LUT R35, R35, 0xffff, RZ, 0xc0, !PT ;  /* 0x0000ffff23237812 */ /* 0x000fe400078ec0ff */
[----:B------:R-:W-:Y:S02]  /*65ff0*/  LOP3.LUT R34, R34, 0xffff, RZ, 0xc0, !PT ;  /* 0x0000ffff22227812 */ /* 0x000fe400078ec0ff */
[----:B--2---:R-:W-:-:S02]  /*66000*/  F2FP.SATFINITE.E5M2.F32.PACK_AB_MERGE_C R24, R24, R50, RZ ;  /* 0x000000321818723e */ /* 0x004fc400048060ff */
[----:B------:R-:W-:Y:S02]  /*66010*/  IADD3 R50, P3, PT, R48, R5, RZ ;  /* 0x0000000530327210 */ /* 0x000fe40007f7e0ff */
[----:B---3--:R-:W-:-:S03]  /*66020*/  F2FP.SATFINITE.E5M2.F32.PACK_AB_MERGE_C R23, R23, R51, RZ ;  /* 0x000000331717723e */ /* 0x008fc600048060ff */
[----:B------:R-:W-:Y:S01]  /*66030*/  IMAD.X R51, R12, 0x1, R6, P3 ;  /* 0x000000010c337824 */ /* 0x000fe200018e0606 */
[----:B------:R-:W-:-:S05]  /*66040*/  IADD3 R14, P3, PT, R48, R7, RZ ;  /* 0x00000007300e7210 */ /* 0x000fca0007f7e0ff */
[----:B------:R-:W-:Y:S01]  /*66050*/  IMAD.X R15, R12, 0x1, R8, P3 ;  /* 0x000000010c0f7824 */ /* 0x000fe200018e0608 */
[----:B------:R-:W-:-:S04]  /*66060*/  SHF.R.U32.HI R12, RZ, 0x8, R42 ;  /* 0x00000008ff0c7819 */ /* 0x000fc8000001162a */
[----:B------:R-:W-:Y:S02]  /*66070*/  LOP3.LUT R12, R12, 0xffff, RZ, 0xc0, !PT ;  /* 0x0000ffff0c0c7812 */ /* 0x000fe400078ec0ff */
[----:B------:R-:W-:Y:S02]  /*66080*/  IADD3 R44, P3, PT, R10, R0, RZ ;  /* 0x000000000a2c7210 */ /* 0x000fe40007f7e0ff */
[----:B------:R-:W-:Y:S02]  /*66090*/  PRMT R42, R13, 0x3340, R12 ;  /* 0x000033400d2a7816 */ /* 0x000fe4000000000c */
[----:B------:R-:W-:Y:S01]  /*660a0*/  SHF.R.S32.HI R12, RZ, 0x1f, R10 ;  /* 0x0000001fff0c7819 */ /* 0x000fe2000001140a */
[----:B------:R-:W-:Y:S01]  /*660b0*/  STL.64 [R1+0x1768], R50 ;  /* 0x0017683201007387 */ /* 0x000fe20000100a00 */
[----:B------:R-:W-:-:S03]  /*660c0*/  SHF.R.U32.HI R13, RZ, 0x8, R38 ;  /* 0x00000008ff0d7819 */ /* 0x000fc60000011626 */
[----:B------:R0:W-:Y:S01]  /*660d0*/  STL.64 [R1+0x1760], R14 ;  /* 0x0017600e01007387 */ /* 0x0001e20000100a00 */
[----:B------:R-:W-:Y:S02]  /*660e0*/  LOP3.LUT R13, R13, 0xffff, RZ, 0xc0, !PT ;  /* 0x0000ffff0d0d7812 */ /* 0x000fe400078ec0ff */
[----:B0-----:R-:W-:Y:S01]  /*660f0*/  SHF.R.U32.HI R15, RZ, 0x8, R45 ;  /* 0x00000008ff0f7819 */ /* 0x001fe2000001162d */
[----:B------:R-:W-:-:S05]  /*66100*/  IMAD.X R45, R12, 0x1, R2, P3 ;  /* 0x000000010c2d7824 */ /* 0x000fca00018e0602 */
[----:B------:R0:W-:Y:S02]  /*66110*/  STL.64 [R1+0x1758], R44 ;  /* 0x0017582c01007387 */ /* 0x0001e40000100a00 */
[----:B0-----:R-:W-:Y:S02]  /*66120*/  PRMT R45, R35, 0x3340, R13 ;  /* 0x00003340232d7816 */ /* 0x001fe4000000000d */
[----:B------:R-:W-:Y:S02]  /*66130*/  PRMT R13, R34, 0x3340, R0 ;  /* 0x00003340220d7816 */ /* 0x000fe40000000000 */
[----:B------:R-:W-:-:S05]  /*66140*/  IADD3 R34, P3, PT, R10, R3, RZ ;  /* 0x000000030a227210 */ /* 0x000fca0007f7e0ff */
[----:B------:R-:W-:Y:S01]  /*66150*/  IMAD.X R35, R12, 0x1, R4, P3 ;  /* 0x000000010c237824 */ /* 0x000fe200018e0604 */
[----:B------:R-:W-:Y:S02]  /*66160*/  SHF.R.U32.HI R33, RZ, 0x8, R33 ;  /* 0x00000008ff217819 */ /* 0x000fe40000011621 */
[----:B------:R-:W-:Y:S02]  /*66170*/  SHF.R.U32.HI R31, RZ, 0x8, R31 ;  /* 0x00000008ff1f7819 */ /* 0x000fe4000001161f */
[----:B------:R0:W-:Y:S01]  /*66180*/  STL.64 [R1+0x1750], R34 ;  /* 0x0017502201007387 */ /* 0x0001e20000100a00 */
[----:B------:R-:W-:Y:S02]  /*66190*/  SHF.R.U32.HI R30, RZ, 0x8, R30 ;  /* 0x00000008ff1e7819 */ /* 0x000fe4000001161e */
[----:B------:R-:W-:Y:S01]  /*661a0*/  LOP3.LUT R33, R33, 0xffff, RZ, 0xc0, !PT ;  /* 0x0000ffff21217812 */ /* 0x000fe200078ec0ff */
[----:B------:R-:W2:Y:S01]  /*661b0*/  LDL.LU R38, [R1+0x4c0] ;  /* 0x0004c00001267983 */ /* 0x000ea20000300800 */
[----:B------:R-:W-:-:S02]  /*661c0*/  LOP3.LUT R31, R31, 0xffff, RZ, 0xc0, !PT ;  /* 0x0000ffff1f1f7812 */ /* 0x000fc400078ec0ff */
[----:B0-----:R-:W-:Y:S02]  /*661d0*/  IADD3 R34, P3, PT, R10, R5, RZ ;  /* 0x000000050a227210 */ /* 0x001fe40007f7e0ff */
[----:B------:R-:W-:Y:S02]  /*661e0*/  SHF.R.U32.HI R14, RZ, 0x8, R39 ;  /* 0x00000008ff0e7819 */ /* 0x000fe40000011627 */
[----:B------:R-:W-:Y:S01]  /*661f0*/  LOP3.LUT R30, R30, 0xffff, RZ, 0xc0, !PT ;  /* 0x0000ffff1e1e7812 */ /* 0x000fe200078ec0ff */
[----:B------:R-:W-:Y:S01]  /*66200*/  IMAD.X R35, R12, 0x1, R6, P3 ;  /* 0x000000010c237824 */ /* 0x000fe200018e0606 */
[----:B------:R-:W-:Y:S01]  /*66210*/  IADD3 R50, P3, PT, R10, R7, RZ ;  /* 0x000000070a327210 */ /* 0x000fe20007f7e0ff */
[----:B------:R-:W2:Y:S01]  /*66220*/  LDL.LU R39, [R1+0x4c4] ;  /* 0x0004c40001277983 */ /* 0x000ea20000300800 */
[----:B------:R-:W-:-:S03]  /*66230*/  PRMT R31, R31, 0x3340, R33 ;  /* 0x000033401f1f7816 */ /* 0x000fc60000000021 */
[----:B------:R-:W3:Y:S01]  /*66240*/  LDL.LU R33, [R1+0x4c8] ;  /* 0x0004c80001217983 */ /* 0x000ee20000300800 */
[----:B------:R-:W-:Y:S01]  /*66250*/  IMAD.X R51, R12, 0x1, R8, P3 ;  /* 0x000000010c337824 */ /* 0x000fe200018e0608 */
[----:B------:R-:W-:Y:S02]  /*66260*/  PRMT R44, R30, 0x3340, R0 ;  /* 0x000033401e2c7816 */ /* 0x000fe40000000000 */
[----:B------:R0:W-:Y:S04]  /*66270*/  STL.64 [R1+0x1748], R34 ;  /* 0x0017482201007387 */ /* 0x0001e80000100a00 */
[----:B0-----:R-:W3:Y:S04]  /*66280*/  LDL.LU R34, [R1+0x4cc] ;  /* 0x0004cc0001227983 */ /* 0x001ee80000300800 */
[----:B------:R-:W3:Y:S04]  /*66290*/  LDL.LU R35, [R1+0x1a4] ;  /* 0x0001a40001237983 */ /* 0x000ee80000300800 */
[----:B------:R-:W3:Y:S04]  /*662a0*/  LDL.LU R30, [R1+0x19c] ;  /* 0x00019c00011e7983 */ /* 0x000ee80000300800 */
[----:B------:R0:W-:Y:S04]  /*662b0*/  STL [R1+0x2b88], R10 ;  /* 0x002b880a01007387 */ /* 0x0001e80000100800 */
[----:B------:R-:W-:Y:S01]  /*662c0*/  STL.64 [R1+0x1740], R50 ;  /* 0x0017403201007387 */ /* 0x000fe20000100a00 */
[----:B0-----:R-:W-:-:S03]  /*662d0*/  PRMT R10, R31, 0x5410, R44 ;  /* 0x000054101f0a7816 */ /* 0x001fc6000000002c */
[----:B------:R-:W3:Y:S01]  /*662e0*/  LDL.LU R31, [R1+0x198] ;  /* 0x00019800011f7983 */ /* 0x000ee20000300800 */
[----:B------:R-:W-:-:S04]  /*662f0*/  LOP3.LUT R15, R15, 0xffff, RZ, 0xc0, !PT ;  /* 0x0000ffff0f0f7812 */ /* 0x000fc800078ec0ff */
[----:B------:R-:W-:-:S04]  /*66300*/  PRMT R15, R15, 0x3340, R0 ;  /* 0x000033400f0f7816 */ /* 0x000fc80000000000 */
[----:B------:R-:W-:Y:S02]  /*66310*/  PRMT R12, R46, 0x5410, R15 ;  /* 0x000054102e0c7816 */ /* 0x000fe4000000000f */
[----:B------:R-:W-:Y:S02]  /*66320*/  SHF.R.S32.HI R15, RZ, 0x1f, R11 ;  /* 0x0000001fff0f7819 */ /* 0x000fe4000001140b */
[----:B------:R-:W-:-:S05]  /*66330*/  IADD3 R46, P3, PT, R11, R0, RZ ;  /* 0x000000000b2e7210 */ /* 0x000fca0007f7e0ff */
[----:B------:R-:W-:Y:S01]  /*66340*/  IMAD.X R47, R15, 0x1, R2, P3 ;  /* 0x000000010f2f7824 */ /* 0x000fe200018e0602 */
[----:B------:R-:W-:-:S04]  /*66350*/  PRMT R12, R12, 0x5210, R27 ;  /* 0x000052100c0c7816 */ /* 0x000fc8000000001b */
[----:B------:R-:W-:Y:S04]  /*66360*/  STL.64 [R1+0x1738], R46 ;  /* 0x0017382e01007387 */ /* 0x000fe80000100a00 */
[----:B------:R-:W3:Y:S01]  /*66370*/  LDL.LU R27, [R1+0x194] ;  /* 0x00019400011b7983 */ /* 0x000ee20000300800 */
[----:B------:R-:W-:Y:S02]  /*66380*/  LOP3.LUT R14, R14, 0xffff, RZ, 0xc0, !PT ;  /* 0x0000ffff0e0e7812 */ /* 0x000fe400078ec0ff */
[----:B------:R-:W-:Y:S02]  /*66390*/  IADD3 R44, P3, PT, R11, R3, RZ ;  /* 0x000000030b2c7210 */ /* 0x000fe40007f7e0ff */
[----:B------:R-:W-:-:S04]  /*663a0*/  PRMT R14, R14, 0x3340, R0 ;  /* 0x000033400e0e7816 */ /* 0x000fc80000000000 */
[----:B------:R-:W-:Y:S02]  /*663b0*/  PRMT R42, R42, 0x5410, R14 ;  /* 0x000054102a2a7816 */ /* 0x000fe4000000000e */
[----:B------:R-:W-:Y:S01]  /*663c0*/  PRMT R14, R45, 0x5410, R13 ;  /* 0x000054102d0e7816 */ /* 0x000fe2000000000d */
[----:B------:R-:W-:-:S05]  /*663d0*/  IMAD.X R45, R15, 0x1, R4, P3 ;  /* 0x000000010f2d7824 */ /* 0x000fca00018e0604 */
[----:B------:R-:W-:Y:S01]  /*663e0*/  STL.64 [R1+0x1730], R44 ;  /* 0x0017302c01007387 */ /* 0x000fe20000100a00 */
[----:B------:R-:W-:-:S03]  /*663f0*/  NOP ;  /* 0x0000000000007918 */ /* 0x000fc60000000000 */
[----:B------:R-:W0:Y:S01]  /*66400*/  LDS.128 R44, [R9] ;  /* 0x00000000092c7984 */ /* 0x000e220000000c00 */
[----:B------:R-:W-:Y:S02]  /*66410*/  PRMT R13, R42, 0x5210, R43 ;  /* 0x000052102a0d7816 */ /* 0x000fe4000000002b */
[----:B------:R-:W-:-:S05]  /*66420*/  IADD3 R42, P3, PT, R11, R5, RZ ;  /* 0x000000050b2a7210 */ /* 0x000fca0007f7e0ff */
[----:B------:R-:W-:-:S05]  /*66430*/  IMAD.X R43, R15, 0x1, R6, P3 ;  /* 0x000000010f2b7824 */ /* 0x000fca00018e0606 */
[----:B------:R1:W-:Y:S01]  /*66440*/  STL.64 [R1+0x1728], R42 ;  /* 0x0017282a01007387 */ /* 0x0003e20000100a00 */
[----:B------:R-:W-:Y:S02]  /*66450*/  PRMT R14, R14, 0x5210, R37 ;  /* 0x000052100e0e7816 */ /* 0x000fe40000000025 */
[----:B------:R-:W-:Y:S02]  /*66460*/  F2FP.SATFINITE.E5M2.F32.PACK_AB_MERGE_C R32, R32, R52, RZ ;  /* 0x000000342020723e */ /* 0x000fe400048060ff */
[----:B-1----:R-:W-:Y:S01]  /*66470*/  IADD3 R42, P3, PT, R11, R7, RZ ;  /* 0x000000070b2a7210 */ /* 0x002fe20007f7e0ff */
[----:B------:R1:W-:Y:S04]  /*66480*/  STL [R1+0x2b8c], R11 ;  /* 0x002b8c0b01007387 */ /* 0x0003e80000100800 */
[----:B------:R-:W-:Y:S01]  /*66490*/  IMAD.X R43, R15, 0x1, R8, P3 ;  /* 0x000000010f2b7824 */ /* 0x000fe200018e0608 */
[----:B------:R-:W-:Y:S01]  /*664a0*/  PRMT R15, R10, 0x5210, R36 ;  /* 0x000052100a0f7816 */ /* 0x000fe20000000024 */
[----:B------:R-:W-:Y:S01]  /*664b0*/  NOP ;  /* 0x0000000000007918 */ /* 0x000fe20000000000 */
[----:B------:R-:W-:-:S02]  /*664c0*/  F2FP.SATFINITE.E5M2.F32.PACK_AB_MERGE_C R28, R28, R54, RZ ;  /* 0x000000361c1c723e */ /* 0x000fc400048060ff */
[----:B------:R-:W-:Y:S04]  /*664d0*/  STL.64 [R1+0x1720], R42 ;  /* 0x0017202a01007387 */ /* 0x000fe80000100a00 */
[----:B0-----:R-:W-:Y:S04]  /*664e0*/  STL.64 [R1+0x950], R44 ;  /* 0x0009502c01007387 */ /* 0x001fe80000100a00 */
[----:B------:R-:W-:Y:S04]  /*664f0*/  STSM.16.M88.4 [R9], R12 ;  /* 0x0000000c09007844 */ /* 0x000fe80000000200 */
[----:B------:R0:W-:Y:S04]  /*66500*/  STL.64 [R1+0x958], R46 ;  /* 0x0009582e01007387 */ /* 0x0001e80000100a00 */
[----:B-1----:R-:W3:Y:S01]  /*66510*/  LDL.LU R11, [R1+0xf00] ;  /* 0x000f0000010b7983 */ /* 0x002ee20000300800 */
[----:B0-----:R-:W-:-:S03]  /*66520*/  LOP3.LUT R47, R32, 0xffff, RZ, 0xc0, !PT ;  /* 0x0000ffff202f7812 */ /* 0x001fc600078ec0ff */
[----:B------:R-:W3:Y:S04]  /*66530*/  LDL.LU R32, [R1+0xf04] ;  /* 0x000f040001207983 */ /* 0x000ee80000300800 */
[----:B------:R-:W3:Y:S01]  /*66540*/  LDL.LU R10, [R1+0xf08] ;  /* 0x000f0800010a7983 */ /* 0x000ee20000300800 */
[----:B------:R-:W-:Y:S02]  /*66550*/  F2FP.SATFINITE.E5M2.F32.PACK_AB_MERGE_C R25, R25, R55, RZ ;  /* 0x000000371919723e */ /* 0x000fe400048060ff */
[----:B----4-:R-:W-:Y:S02]  /*66560*/  F2FP.SATFINITE.E5M2.F32.PACK_AB_MERGE_C R29, R29, R61, RZ ;  /* 0x0000003d1d1d723e */ /* 0x010fe400048060ff */
[----:B------:R-:W-:Y:S02]  /*66570*/  F2FP.SATFINITE.E5M2.F32.PACK_AB_MERGE_C R21, R21, R56, RZ ;  /* 0x000000381515723e */ /* 0x000fe400048060ff */
[----:B------:R-:W-:-:S02]  /*66580*/  F2FP.SATFINITE.E5M2.F32.PACK_AB_MERGE_C R26, R26, R57, RZ ;  /* 0x000000391a1a723e */ /* 0x000fc400048060ff */
[----:B------:R-:W-:Y:S02]  /*66590*/  F2FP.SATFINITE.E5M2.F32.PACK_AB_MERGE_C R20, R20, R58, RZ ;  /* 0x0000003a1414723e */ /* 0x000fe400048060ff */
[----:B------:R-:W-:Y:S02]  /*665a0*/  LOP3.LUT R46, R29, 0xffff, RZ, 0xc0, !PT ;  /* 0x0000ffff1d2e7812 */ /* 0x000fe400078ec0ff */
[----:B------:R-:W-:Y:S02]  /*665b0*/  LOP3.LUT R37, R26, 0xffff, RZ, 0xc0, !PT ;  /* 0x0000ffff1a257812 */ /* 0x000fe400078ec0ff */
[----:B------:R-:W-:Y:S02]  /*665c0*/  F2FP.SATFINITE.E5M2.F32.PACK_AB_MERGE_C R22, R22, R53, RZ ;  /* 0x000000351616723e */ /* 0x000fe400048060ff */
[----:B--2---:R-:W-:Y:S02]  /*665d0*/  F2FP.SATFINITE.E5M2.F32.PACK_AB_MERGE_C R14, R39, R38, RZ ;  /* 0x00000026270e723e */ /* 0x004fe400048060ff */
[----:B---3--:R-:W-:-:S02]  /*665e0*/  LOP3.LUT R38, R31, 0xffff, RZ, 0xc0, !PT ;  /* 0x0000ffff1f267812 */ /* 0x008fc400078ec0ff */
[----:B------:R-:W-:Y:S02]  /*665f0*/  LOP3.LUT R31, R28, 0xffff, RZ, 0xc0, !PT ;  /* 0x0000ffff1c1f7812 */ /* 0x000fe400078ec0ff */
[----:B------:R-:W2:Y:S01]  /*66600*/  LDL.LU R28, [R1+0xf0c] ;  /* 0x000f0c00011c7983 */ /* 0x000ea20000300800 */
[----:B------:R-:W-:Y:S02]  /*66610*/  LOP3.LUT R45, R30, 0xffff, RZ, 0xc0, !PT ;  /* 0x0000ffff1e2d7812 */ /* 0x000fe400078ec0ff */
[----:B------:R-:W-:Y:S01]  /*66620*/  LOP3.LUT R30, R25, 0xffff, RZ, 0xc0, !PT ;  /* 0x0000ffff191e7812 */ /* 0x000fe200078ec0ff */
[----:B------:R-:W3:Y:S01]  /*66630*/  LDL.LU R61, [R1+0xd10] ;  /* 0x000d1000013d7983 */ /* 0x000ee20000300800 */
[----:B------:R-:W-:-:S03]  /*66640*/  F2FP.SATFINITE.E5M2.F32.PACK_AB_MERGE_C R13, R34, R33, RZ ;  /* 0x00000021220d723e */ /* 0x000fc600048060ff */
[----:B------:R-:W3:Y:S04]  /*66650*/  LDL.LU R25, [R1+0xd14] ;  /* 0x000d140001197983 */ /* 0x000ee80000300800 */
[----:B------:R-:W4:Y:S04]  /*66660*/  LDL.LU R56, [R1+0xd18] ;  /* 0x000d180001387983 */ /* 0x000f280000300800 */
[----:B------:R-:W4:Y:S04]  /*66670*/  LDL.LU R57, [R1+0xd1c] ;  /* 0x000d1c0001397983 */ /* 0x000f280000300800 */
[----:B------:R-:W3:Y:S04]  /*66680*/  LDL.LU R58, [R1+0xb20] ;  /* 0x000b2000013a7983 */ /* 0x000ee80000300800 */
[----:B------:R-:W3:Y:S01]  /*66690*/  LDL.LU R33, [R1+0xb24] ;  /* 0x000b240001217983 */ /* 0x000ee20000300800 */
[----:B------:R-:W-:-:S03]  /*666a0*/  LOP3.LUT R34, R27, 0xffff, RZ, 0xc0, !PT ;  /* 0x0000ffff1b227812 */ /* 0x000fc600078ec0ff */
[----:B------:R-:W3:Y:S01]  /*666b0*/  LDL.LU R59, [R1+0xb28] ;  /* 0x000b2800013b7983 */ /* 0x000ee20000300800 */
[----:B------:R-:W-:-:S03]  /*666c0*/  LOP3.LUT R27, R24, 0xffff, RZ, 0xc0, !PT ;  /* 0x0000ffff181b7812 */ /* 0x000fc600078ec0ff */
        /* <DEDUP_REMOVED lines=9> */
[----:B------:R-:W-:-:S02]  /*66760*/  LOP3.LUT R48, R35, 0xffff, RZ, 0xc0, !PT ;  /* 0x0000ffff23307812 */ /* 0x000fc400078ec0ff */
[----:B------:R-:W-:Y:S02]  /*66770*/  PRMT R12, R47, 0x3340, R0 ;  /* 0x000033402f0c7816 */ /* 0x000fe40000000000 */
[----:B------:R-:W-:Y:S02]  /*66780*/  PRMT R15, R48, 0x3340, R46 ;  /* 0x00003340300f7816 */ /* 0x000fe4000000002e */
[----:B------:R-:W-:Y:S02]  /*66790*/  LOP3.LUT R39, R22, 0xffff, RZ, 0xc0, !PT ;  /* 0x0000ffff16277812 */ /* 0x000fe400078ec0ff */
        /* <DEDUP_REMOVED lines=10> */
[----:B------:R-:W-:Y:S02]  /*66840*/  PRMT R12, R30, 0x3340, R0 ;  /* 0x000033401e0c7816 */ /* 0x000fe40000000000 */
[----:B------:R-:W-:Y:S02]  /*66850*/  PRMT R15, R34, 0x3340, R35 ;  /* 0x00003340220f7816 */ /* 0x000fe40000000023 */
[----:B------:R-:W-:Y:S02]  /*66860*/  LOP3.LUT R42, R14, 0xffff, RZ, 0xc0, !PT ;  /* 0x0000ffff0e2a7812 */ /* 0x000fe400078ec0ff */
[----:B------:R-:W-:Y:S02]  /*66870*/  PRMT R15, R15, 0x5410, R12 ;  /* 0x000054100f0f7816 */ /* 0x000fe4000000000c */
[----:B------:R-:W-:-:S02]  /*66880*/  LOP3.LUT R36, R13, 0xffff, RZ, 0xc0, !PT ;  /* 0x0000ffff0d247812 */ /* 0x000fc400078ec0ff */
[----:B------:R-:W-:Y:S02]  /*66890*/  PRMT R12, R22, 0x4210, R27 ;  /* 0x00004210160c7816 */ /* 0x000fe4000000001b */
[----:B------:R-:W-:Y:S02]  /*668a0*/  PRMT R13, R21, 0x4210, R43 ;  /* 0x00004210150d7816 */ /* 0x000fe4000000002b */
[----:B------:R-:W-:Y:S01]  /*668b0*/  PRMT R14, R20, 0x4210, R42 ;  /* 0x00004210140e7816 */ /* 0x000fe2000000002a */
[----:B------:R-:W-:Y:S01]  /*668c0*/  NOP ;  /* 0x0000000000007918 */ /* 0x000fe20000000000 */
[----:B------:R-:W0:Y:S01]  /*668d0*/  LDS.128 R20, [R9] ;  /* 0x0000000009147984 */ /* 0x000e220000000c00 */
[----:B------:R-:W-:Y:S01]  /*668e0*/  PRMT R15, R15, 0x4210, R36 ;  /* 0x000042100f0f7816 */ /* 0x000fe20000000024 */
[----:B------:R-:W-:-:S04]  /*668f0*/  NOP ;  /* 0x0000000000007918 */ /* 0x000fc80000000000 */
[----:B------:R1:W-:Y:S01]  /*66900*/  STSM.16.M88.4 [R9], R12 ;  /* 0x0000000c09007844 */ /* 0x0003e20000000200 */
[----:B------:R-:W-:Y:S02]  /*66910*/  F2FP.SATFINITE.E5M2.F32.PACK_AB_MERGE_C R32, R32, R11, RZ ;  /* 0x0000000b2020723e */ /* 0x000fe400048060ff */
[----:B-1----:R-:W-:Y:S02]  /*66920*/  SHF.R.S32.HI R12, RZ, 0x1f, R18 ;  /* 0x0000001fff0c7819 */ /* 0x002fe40000011412 */
[----:B------:R-:W-:-:S05]  /*66930*/  IADD3 R14, P3, PT, R18, R0, RZ ;  /* 0x00000000120e7210 */ /* 0x000fca0007f7e0ff */
[----:B------:R-:W-:Y:S01]  /*66940*/  IMAD.X R15, R12, 0x1, R2, P3 ;  /* 0x000000010c0f7824 */ /* 0x000fe200018e0602 */
[----:B0-----:R-:W-:Y:S04]  /*66950*/  STL.64 [R1+0x940], R20 ;  /* 0x0009401401007387 */ /* 0x001fe80000100a00 */
[----:B------:R0:W-:Y:S04]  /*66960*/  STL.64 [R1+0x948], R22 ;  /* 0x0009481601007387 */ /* 0x0001e80000100a00 */
[----:B0-----:R-:W4:Y:S04]  /*66970*/  LDL.LU.64 R22, [R1+0x2d60] ;  /* 0x002d600001167983 */ /* 0x001f280000300a00 */
[----:B------:R-:W4:Y:S04]  /*66980*/  LDL.LU.64 R20, [R1+0x2d58] ;  /* 0x002d580001147983 */ /* 0x000f280000300a00 */
[----:B------:R0:W-:Y:S01]  /*66990*/  STL.64 [R1+0x1718], R14 ;  /* 0x0017180e01007387 */ /* 0x0001e20000100a00 */
[----:B------:R-:W-:-:S04]  /*669a0*/  SHF.R.U32.HI R13, RZ, 0x8, R46 ;  /* 0x00000008ff0d7819 */ /* 0x000fc8000001162e */
[----:B------:R-:W-:Y:S02]  /*669b0*/  LOP3.LUT R13, R13, 0xffff, RZ, 0xc0, !PT ;  /* 0x0000ffff0d0d7812 */ /* 0x000fe400078ec0ff */
[----:B------:R-:W-:Y:S02]  /*669c0*/  SHF.R.U32.HI R31, RZ, 0x8, R31 ;  /* 0x00000008ff1f7819 */ /* 0x000fe4000001161f */
[----:B------:R-:W-:Y:S02]  /*669d0*/  SHF.R.U32.HI R34, RZ, 0x8, R34 ;  /* 0x00000008ff227819 */ /* 0x000fe40000011622 */
[----:B------:R-:W-:Y:S02]  /*669e0*/  SHF.R.U32.HI R30, RZ, 0x8, R30 ;  /* 0x00000008ff1e7819 */ /* 0x000fe4000001161e */
[----:B------:R-:W-:Y:S02]  /*669f0*/  LOP3.LUT R34, R34, 0xffff, RZ, 0xc0, !PT ;  /* 0x0000ffff22227812 */ /* 0x000fe400078ec0ff */
[----:B------:R-:W-:-:S02]  /*66a00*/  LOP3.LUT R30, R30, 0xffff, RZ, 0xc0, !PT ;  /* 0x0000ffff1e1e7812 */ /* 0x000fc400078ec0ff */
[----:B--2---:R-:W-:Y:S02]  /*66a10*/  F2FP.SATFINITE.E5M2.F32.PACK_AB_MERGE_C R28, R28, R10, RZ ;  /* 0x0000000a1c1c723e */ /* 0x004fe400048060ff */
[----:B------:R-:W-:-:S05]  /*66a20*/  IADD3 R10, P3, PT, R18, R3, RZ ;  /* 0x00000003120a7210 */ /* 0x000fca0007f7e0ff */
[----:B------:R-:W-:Y:S01]  /*66a30*/  IMAD.X R11, R12, 0x1, R4, P3 ;  /* 0x000000010c0b7824 */ /* 0x000fe200018e0604 */
[----:B0-----:R-:W-:-:S05]  /*66a40*/  IADD3 R14, P3, PT, R18, R5, RZ ;  /* 0x00000005120e7210 */ /* 0x001fca0007f7e0ff */
[----:B------:R-:W-:Y:S01]  /*66a50*/  IMAD.X R15, R12, 0x1, R6, P3 ;  /* 0x000000010c0f7824 */ /* 0x000fe200018e0606 */
[----:B------:R-:W-:Y:S04]  /*66a60*/  STL.64 [R1+0x1710], R10 ;  /* 0x0017100a01007387 */ /* 0x000fe80000100a00 */
[----:B------:R0:W-:Y:S02]  /*66a70*/  STL.64 [R1+0x1708], R14 ;  /* 0x0017080e01007387 */ /* 0x0001e40000100a00 */
[----:B0-----:R-:W-:-:S05]  /*66a80*/  IADD3 R14, P3, PT, R18, R7, RZ ;  /* 0x00000007120e7210 */ /* 0x001fca0007f7e0ff */
[----:B------:R-:W-:Y:S01]  /*66a90*/  IMAD.X R15, R12, 0x1, R8, P3 ;  /* 0x000000010c0f7824 */ /* 0x000fe200018e0608 */
[----:B------:R-:W-:-:S04]  /*66aa0*/  SHF.R.S32.HI R12, RZ, 0x1f, R17 ;  /* 0x0000001fff0c7819 */ /* 0x000fc80000011411 */
[----:B------:R0:W-:Y:S02]  /*66ab0*/  STL.64 [R1+0x1700], R14 ;  /* 0x0017000e01007387 */ /* 0x0001e40000100a00 */
[----:B0-----:R-:W-:-:S05]  /*66ac0*/  IADD3 R14, P3, PT, R17, R0, RZ ;  /* 0x00000000110e7210 */ /* 0x001fca0007f7e0ff */
[----:B------:R-:W-:-:S05]  /*66ad0*/  IMAD.X R15, R12, 0x1, R2, P3 ;  /* 0x000000010c0f7824 */ /* 0x000fca00018e0602 */
[----:B------:R0:W-:Y:S02]  /*66ae0*/  STL.64 [R1+0x16f8], R14 ;  /* 0x0016f80e01007387 */ /* 0x0001e40000100a00 */
[----:B0-----:R-:W-:-:S05]  /*66af0*/  IADD3 R14, P3, PT, R17, R3, RZ ;  /* 0x00000003110e7210 */ /* 0x001fca0007f7e0ff */
[----:B------:R-:W-:Y:S01]  /*66b00*/  IMAD.X R15, R12, 0x1, R4, P3 ;  /* 0x000000010c0f7824 */ /* 0x000fe200018e0604 */
[----:B---3--:R-:W-:-:S04]  /*66b10*/  F2FP.SATFINITE.E5M2.F32.PACK_AB_MERGE_C R18, R51, R50, RZ ;  /* 0x000000323312723e */ /* 0x008fc800048060ff */
[----:B------:R0:W-:Y:S01]  /*66b20*/  STL.64 [R1+0x16f0], R14 ;  /* 0x0016f00e01007387 */ /* 0x0001e20000100a00 */
[----:B------:R-:W-:Y:S02]  /*66b30*/  IADD3 R50, P3, PT, R17, R5, RZ ;  /* 0x0000000511327210 */ /* 0x000fe40007f7e0ff */
[----:B0-----:R-:W-:-:S04]  /*66b40*/  SHF.R.U32.HI R14, RZ, 0x8, R48 ;  /* 0x00000008ff0e7819 */ /* 0x001fc80000011630 */
[----:B------:R-:W-:Y:S01]  /*66b50*/  LOP3.LUT R14, R14, 0xffff, RZ, 0xc0, !PT ;  /* 0x0000ffff0e0e7812 */ /* 0x000fe200078ec0ff */
[----:B------:R-:W-:-:S03]  /*66b60*/  IMAD.X R51, R12, 0x1, R6, P3 ;  /* 0x000000010c337824 */ /* 0x000fc600018e0606 */
[----:B------:R-:W-:Y:S02]  /*66b70*/  PRMT R46, R14, 0x3340, R13 ;  /* 0x000033400e2e7816 */ /* 0x000fe4000000000d */
[----:B------:R-:W-:Y:S02]  /*66b80*/  IADD3 R14, P3, PT, R17, R7, RZ ;  /* 0x00000007110e7210 */ /* 0x000fe40007f7e0ff */
[----:B------:R-:W-:-:S03]  /*66b90*/  SHF.R.U32.HI R13, RZ, 0x8, R45 ;  /* 0x00000008ff0d7819 */ /* 0x000fc6000001162d */
[----:B------:R-:W-:Y:S01]  /*66ba0*/  IMAD.X R15, R12, 0x1, R8, P3 ;  /* 0x000000010c0f7824 */ /* 0x000fe200018e0608 */
[----:B------:R-:W-:Y:S02]  /*66bb0*/  SHF.R.U32.HI R12, RZ, 0x8, R44 ;  /* 0x00000008ff0c7819 */ /* 0x000fe4000001162c */
[----:B------:R-:W-:Y:S02]  /*66bc0*/  LOP3.LUT R13, R13, 0xffff, RZ, 0xc0, !PT ;  /* 0x0000ffff0d0d7812 */ /* 0x000fe400078ec0ff */
[----:B------:R-:W-:Y:S01]  /*66bd0*/  LOP3.LUT R12, R12, 0xffff, RZ, 0xc0, !PT ;  /* 0x0000ffff0c0c7812 */ /* 0x000fe200078ec0ff */
[----:B------:R-:W-:Y:S03]  /*66be0*/  STL.64 [R1+0x16e0], R14 ;  /* 0x0016e00e01007387 */ /* 0x000fe60000100a00 */
[----:B------:R-:W-:Y:S01]  /*66bf0*/  PRMT R45, R13, 0x3340, R12 ;  /* 0x000033400d2d7816 */ /* 0x000fe2000000000c */
[----:B------:R0:W-:Y:S01]  /*66c00*/  STL.64 [R1+0x16e8], R50 ;  /* 0x0016e83201007387 */ /* 0x0001e20000100a00 */
[----:B------:R-:W-:-:S02]  /*66c10*/  SHF.R.S32.HI R12, RZ, 0x1f, R16 ;  /* 0x0000001fff0c7819 */ /* 0x000fc40000011410 */
[----:B------:R-:W-:Y:S02]  /*66c20*/  SHF.R.U32.HI R17, RZ, 0x8, R38 ;  /* 0x00000008ff117819 */ /* 0x000fe40000011626 */
[----:B------:R-:W-:Y:S02]  /*66c30*/  SHF.R.U32.HI R13, RZ, 0x8, R37 ;  /* 0x00000008ff0d7819 */ /* 0x000fe40000011625 */
[----:B0-----:R-:W-:Y:S02]  /*66c40*/  IADD3 R50, P3, PT, R16, R0, RZ ;  /* 0x0000000010327210 */ /* 0x001fe40007f7e0ff */
[----:B------:R-:W-:Y:S02]  /*66c50*/  LOP3.LUT R17, R17, 0xffff, RZ, 0xc0, !PT ;  /* 0x0000ffff11117812 */ /* 0x000fe400078ec0ff */
[----:B------:R-:W-:Y:S01]  /*66c60*/  LOP3.LUT R13, R13, 0xffff, RZ, 0xc0, !PT ;  /* 0x0000ffff0d0d7812 */ /* 0x000fe200078ec0ff */
[----:B------:R-:W-:Y:S01]  /*66c70*/  IMAD.X R51, R12, 0x1, R2, P3 ;  /* 0x000000010c337824 */ /* 0x000fe200018e0602 */
[----:B------:R-:W-:-:S02]  /*66c80*/  IADD3 R38, P3, PT, R16, R3, RZ ;  /* 0x0000000310267210 */ /* 0x000fc40007f7e0ff */
[----:B------:R-:W-:Y:S02]  /*66c90*/  LOP3.LUT R37, R31, 0xffff, RZ, 0xc0, !PT ;  /* 0x0000ffff1f257812 */ /* 0x000fe400078ec0ff */
[----:B------:R-:W-:Y:S01]  /*66ca0*/  SHF.R.U32.HI R14, RZ, 0x8, R39 ;  /* 0x00000008ff0e7819 */ /* 0x000fe20000011627 */
[----:B------:R-:W-:Y:S01]  /*66cb0*/  IMAD.X R39, R12, 0x1, R4, P3 ;  /* 0x000000010c277824 */ /* 0x000fe200018e0604 */
[----:B------:R-:W-:Y:S01]  /*66cc0*/  PRMT R31, R17, 0x3340, R13 ;  /* 0x00003340111f7816 */ /* 0x000fe2000000000d */
[----:B------:R0:W-:Y:S01]  /*66cd0*/  STL.64 [R1+0x16d8], R50 ;  /* 0x0016d83201007387 */ /* 0x0001e20000100a00 */
[----:B------:R-:W-:Y:S02]  /*66ce0*/  SHF.R.U32.HI R17, RZ, 0x8, R35 ;  /* 0x00000008ff117819 */ /* 0x000fe40000011623 */
[----:B------:R-:W-:Y:S01]  /*66cf0*/  PRMT R13, R37, 0x3340, R0 ;  /* 0x00003340250d7816 */ /* 0x000fe20000000000 */
[----:B------:R1:W-:Y:S01]  /*66d00*/  STL.64 [R1+0x16d0], R38 ;  /* 0x0016d02601007387 */ /* 0x0003e20000100a00 */
[----:B------:R-:W-:-:S02]  /*66d10*/  LOP3.LUT R17, R17, 0xffff, RZ, 0xc0, !PT ;  /* 0x0000ffff11117812 */ /* 0x000fc400078ec0ff */
[----:B------:R-:W-:Y:S01]  /*66d20*/  SHF.R.U32.HI R15, RZ, 0x8, R47 ;  /* 0x00000008ff0f7819 */ /* 0x000fe2000001162f */
[----:B------:R-:W2:Y:S01]  /*66d30*/  LDL.LU R37, [R1+0x4a0] ;  /* 0x0004a00001257983 */ /* 0x000ea20000300800 */
[----:B0-----:R-:W-:Y:S02]  /*66d40*/  IADD3 R50, P3, PT, R16, R5, RZ ;  /* 0x0000000510327210 */ /* 0x001fe40007f7e0ff */
[----:B------:R-:W-:Y:S01]  /*66d50*/  PRMT R44, R34, 0x3340, R17 ;  /* 0x00003340222c7816 */ /* 0x000fe20000000011 */
[----:B-1----:R-:W2:Y:S02]  /*66d60*/  LDL.LU R38, [R1+0x4a4] ;  /* 0x0004a40001267983 */ /* 0x002ea40000300800 */
[----:B------:R-:W-:Y:S01]  /*66d70*/  IMAD.X R51, R12, 0x1, R6, P3 ;  /* 0x000000010c337824 */ /* 0x000fe200018e0606 */
[----:B------:R-:W-:Y:S01]  /*66d80*/  PRMT R17, R30, 0x3340, R0 ;  /* 0x000033401e117816 */ /* 0x000fe20000000000 */
[----:B------:R-:W3:Y:S01]  /*66d90*/  LDL.LU R39, [R1+0x4a8] ;  /* 0x0004a80001277983 */ /* 0x000ee20000300800 */
[----:B------:R-:W-:-:S03]  /*66da0*/  LOP3.LUT R15, R15, 0xffff, RZ, 0xc0, !PT ;  /* 0x0000ffff0f0f7812 */ /* 0x000fc600078ec0ff */
[----:B------:R-:W3:Y:S04]  /*66db0*/  LDL.LU R34, [R1+0x4ac] ;  /* 0x0004ac0001227983 */ /* 0x000ee80000300800 */
[----:B------:R-:W3:Y:S04]  /*66dc0*/  LDL.LU R35, [R1+0x1c4] ;  /* 0x0001c40001237983 */ /* 0x000ee80000300800 */
[----:B------:R-:W3:Y:S01]  /*66dd0*/  LDL.LU R30, [R1+0x1c0] ;  /* 0x0001c000011e7983 */ /* 0x000ee20000300800 */
[----:B------:R-:W-:-:S03]  /*66de0*/  PRMT R15, R15, 0x3340, R0 ;  /* 0x000033400f0f7816 */ /* 0x000fc60000000000 */
[----:B------:R0:W-:Y:S01]  /*66df0*/  STL.64 [R1+0x16c8], R50 ;  /* 0x0016c83201007387 */ /* 0x0001e20000100a00 */
[----:B------:R-:W-:-:S04]  /*66e00*/  LOP3.LUT R14, R14, 0xffff, RZ, 0xc0, !PT ;  /* 0x0000ffff0e0e7812 */ /* 0x000fc800078ec0ff */
[----:B------:R-:W-:Y:S02]  /*66e10*/  PRMT R14, R14, 0x3340, R0 ;  /* 0x000033400e0e7816 */ /* 0x000fe40000000000 */
[----:B0-----:R-:W-:-:S05]  /*66e20*/  IADD3 R50, P3, PT, R16, R7, RZ ;  /* 0x0000000710327210 */ /* 0x001fca0007f7e0ff */
[----:B------:R-:W-:Y:S01]  /*66e30*/  IMAD.X R51, R12, 0x1, R8, P3 ;  /* 0x000000010c337824 */ /* 0x000fe200018e0608 */
[----:B------:R-:W-:Y:S02]  /*66e40*/  PRMT R12, R46, 0x5410, R15 ;  /* 0x000054102e0c7816 */ /* 0x000fe4000000000f */
[----:B------:R-:W-:Y:S02]  /*66e50*/  SHF.R.S32.HI R15, RZ, 0x1f, R19 ;  /* 0x0000001fff0f7819 */ /* 0x000fe40000011413 */
[----:B------:R-:W-:Y:S01]  /*66e60*/  IADD3 R46, P3, PT, R19, R0, RZ ;  /* 0x00000000132e7210 */ /* 0x000fe20007f7e0ff */
[----:B------:R-:W-:Y:S01]  /*66e70*/  STL.64 [R1+0x16c0], R50 ;  /* 0x0016c03201007387 */ /* 0x000fe20000100a00 */
[----:B------:R-:W-:Y:S02]  /*66e80*/  PRMT R16, R45, 0x5410, R14 ;  /* 0x000054102d107816 */ /* 0x000fe4000000000e */
[----:B------:R-:W-:Y:S01]  /*66e90*/  PRMT R14, R31, 0x5410, R13 ;  /* 0x000054101f0e7816 */ /* 0x000fe2000000000d */
[----:B------:R-:W-:Y:S01]  /*66ea0*/  IMAD.X R47, R15, 0x1, R2, P3 ;  /* 0x000000010f2f7824 */ /* 0x000fe200018e0602 */
[----:B------:R-:W3:Y:S01]  /*66eb0*/  LDL.LU R31, [R1+0x1ac] ;  /* 0x0001ac00011f7983 */ /* 0x000ee20000300800 */
[----:B------:R-:W-:-:S03]  /*66ec0*/  PRMT R12, R12, 0x5210, R27 ;  /* 0x000052100c0c7816 */ /* 0x000fc6000000001b */
[----:B------:R-:W-:Y:S04]  /*66ed0*/  STL.64 [R1+0x16b8], R46 ;  /* 0x0016b82e01007387 */ /* 0x000fe80000100a00 */
[----:B------:R-:W3:Y:S01]  /*66ee0*/  LDL.LU R27, [R1+0x1a8] ;  /* 0x0001a800011b7983 */ /* 0x000ee20000300800 */
[----:B------:R-:W-:Y:S02]  /*66ef0*/  PRMT R17, R44, 0x5410, R17 ;  /* 0x000054102c117816 */ /* 0x000fe40000000011 */
[----:B------:R-:W-:-:S05]  /*66f00*/  IADD3 R44, P3, PT, R19, R3, RZ ;  /* 0x00000003132c7210 */ /* 0x000fca0007f7e0ff */
[----:B------:R-:W-:-:S05]  /*66f10*/  IMAD.X R45, R15, 0x1, R4, P3 ;  /* 0x000000010f2d7824 */ /* 0x000fca00018e0604 */
[----:B------:R-:W-:Y:S01]  /*66f20*/  STL.64 [R1+0x16b0], R44 ;  /* 0x0016b02c01007387 */ /* 0x000fe20000100a00 */
[----:B------:R-:W-:-:S03]  /*66f30*/  NOP ;  /* 0x0000000000007918 */ /* 0x000fc60000000000 */
[----:B------:R-:W0:Y:S01]  /*66f40*/  LDS.128 R44, [R9] ;  /* 0x00000000092c7984 */ /* 0x000e220000000c00 */
[----:B------:R-:W-:Y:S02]  /*66f50*/  PRMT R14, R14, 0x5210, R42 ;  /* 0x000052100e0e7816 */ /* 0x000fe4000000002a */
[----:B------:R-:W-:Y:S02]  /*66f60*/  IADD3 R42, P3, PT, R19, R5, RZ ;  /* 0x00000005132a7210 */ /* 0x000fe40007f7e0ff */
[----:B------:R-:W-:-:S03]  /*66f70*/  PRMT R13, R16, 0x5210, R43 ;  /* 0x00005210100d7816 */ /* 0x000fc6000000002b */
[----:B------:R-:W-:-:S05]  /*66f80*/  IMAD.X R43, R15, 0x1, R6, P3 ;  /* 0x000000010f2b7824 */ /* 0x000fca00018e0606 */
[----:B------:R1:W-:Y:S01]  /*66f90*/  STL.64 [R1+0x16a8], R42 ;  /* 0x0016a82a01007387 */ /* 0x0003e20000100a00 */
[----:B------:R-:W-:Y:S02]  /*66fa0*/  F2FP.SATFINITE.E5M2.F32.PACK_AB_MERGE_C R33, R33, R58, RZ ;  /* 0x0000003a2121723e */ /* 0x000fe400048060ff */
[----:B-1----:R-:W-:-:S05]  /*66fb0*/  IADD3 R42, P3, PT, R19, R7, RZ ;  /* 0x00000007132a7210 */ /* 0x002fca0007f7e0ff */
[----:B------:R-:W-:Y:S01]  /*66fc0*/  IMAD.X R43, R15, 0x1, R8, P3 ;  /* 0x000000010f2b7824 */ /* 0x000fe200018e0608 */
[----:B------:R-:W-:Y:S01]  /*66fd0*/  PRMT R15, R17, 0x5210, R36 ;  /* 0x00005210110f7816 */ /* 0x000fe20000000024 */
[----:B------:R-:W-:-:S03]  /*66fe0*/  NOP ;  /* 0x0000000000007918 */ /* 0x000fc60000000000 */
[----:B------:R-:W-:Y:S01]  /*66ff0*/  STL.64 [R1+0x16a0], R42 ;  /* 0x0016a02a01007387 */ /* 0x000fe20000100a00 */
[----:B------:R-:W-:-:S03]  /*67000*/  F2FP.SATFINITE.E5M2.F32.PACK_AB_MERGE_C R26, R26, R52, RZ ;  /* 0x000000341a1a723e */ /* 0x000fc600048060ff */
[----:B0-----:R-:W-:Y:S01]  /*67010*/  STL.64 [R1+0x770], R44 ;  /* 0x0007702c01007387 */ /* 0x001fe20000100a00 */
[----:B------:R-:W-:-:S03]  /*67020*/  LOP3.LUT R48, R33, 0xffff, RZ, 0xc0, !PT ;  /* 0x0000ffff21307812 */ /* 0x000fc600078ec0ff */
[----:B------:R0:W-:Y:S01]  /*67030*/  STL.64 [R1+0x778], R46 ;  /* 0x0007782e01007387 */ /* 0x0001e20000100a00 */
[----:B------:R-:W-:Y:S02]  /*67040*/  F2FP.SATFINITE.E5M2.F32.PACK_AB_MERGE_C R29, R29, R59, RZ ;  /* 0x0000003b1d1d723e */ /* 0x000fe400048060ff */
[----:B----4-:R-:W-:Y:S01]  /*67050*/  F2FP.SATFINITE.E5M2.F32.PACK_AB_MERGE_C R11, R57, R56, RZ ;  /* 0x00000038390b723e */ /* 0x010fe200048060ff */
[----:B------:R1:W-:Y:S01]  /*67060*/  STSM.16.M88.4 [R9], R12 ;  /* 0x0000000c09007844 */ /* 0x0003e20000000200 */
[----:B------:R-:W-:Y:S02]  /*67070*/  F2FP.SATFINITE.E5M2.F32.PACK_AB_MERGE_C R10, R55, R54, RZ ;  /* 0x00000036370a723e */ /* 0x000fe400048060ff */
[----:B0-----:R-:W-:Y:S02]  /*67080*/  LOP3.LUT R46, R32, 0xffff, RZ, 0xc0, !PT ;  /* 0x0000ffff202e7812 */ /* 0x001fe400078ec0ff */
[----:B------:R-:W-:Y:S01]  /*67090*/  F2FP.SATFINITE.E5M2.F32.PACK_AB_MERGE_C R25, R25, R61, RZ ;  /* 0x0000003d1919723e */ /* 0x000fe200048060ff */
[----:B------:R-:W4:Y:S01]  /*670a0*/  LDL.LU R32, [R1+0xef4] ;  /* 0x000ef40001207983 */ /* 0x000f220000300800 */
[----:B-1----:R-:W-:-:S02]  /*670b0*/  PRMT R12, R48, 0x3340, R0 ;  /* 0x00003340300c7816 */ /* 0x002fc40000000000 */
[----:B------:R-:W-:Y:S02]  /*670c0*/  LOP3.LUT R36, R11, 0xffff, RZ, 0xc0, !PT ;  /* 0x0000ffff0b247812 */ /* 0x000fe400078ec0ff */
[----:B------:R-:W-:Y:S02]  /*670d0*/  F2FP.SATFINITE.E5M2.F32.PACK_AB_MERGE_C R24, R24, R53, RZ ;  /* 0x000000351818723e */ /* 0x000fe400048060ff */
[----:B------:R-:W-:Y:S02]  /*670e0*/  LOP3.LUT R44, R18, 0xffff, RZ, 0xc0, !PT ;  /* 0x0000ffff122c7812 */ /* 0x000fe400078ec0ff */
[----:B--2---:R-:W-:Y:S02]  /*670f0*/  F2FP.SATFINITE.E5M2.F32.PACK_AB_MERGE_C R14, R38, R37, RZ ;  /* 0x00000025260e723e */ /* 0x004fe400048060ff */
[----:B------:R-:W-:Y:S02]  /*67100*/  LOP3.LUT R37, R29, 0xffff, RZ, 0xc0, !PT ;  /* 0x0000ffff1d257812 */ /* 0x000fe400078ec0ff */
[----:B---3--:R-:W-:-:S02]  /*67110*/  F2FP.SATFINITE.E5M2.F32.PACK_AB_MERGE_C R13, R34, R39, RZ ;  /* 0x00000027220d723e */ /* 0x008fc400048060ff */
[----:B------:R-:W-:Y:S02]  /*67120*/  LOP3.LUT R52, R35, 0xffff, RZ, 0xc0, !PT ;  /* 0x0000ffff23347812 */ /* 0x000fe400078ec0ff */
[----:B------:R-:W-:Y:S02]  /*67130*/  LOP3.LUT R39, R28, 0xffff, RZ, 0xc0, !PT ;  /* 0x0000ffff1c277812 */ /* 0x000fe400078ec0ff */
[----:B------:R-:W-:Y:S01]  /*67140*/  PRMT R19, R52, 0x3340, R46 ;  /* 0x0000334034137816 */ /* 0x000fe2000000002e */
[----:B------:R-:W2:Y:S01]  /*67150*/  LDL.LU R28, [R1+0xefc] ;  /* 0x000efc00011c7983 */ /* 0x000ea20000300800 */
[----:B------:R-:W-:Y:S02]  /*67160*/  LOP3.LUT R45, R30, 0xffff, RZ, 0xc0, !PT ;  /* 0x0000ffff1e2d7812 */ /* 0x000fe400078ec0ff */
[----:B------:R-:W-:Y:S01]  /*67170*/  PRMT R19, R19, 0x5410, R12 ;  /* 0x0000541013137816 */ /* 0x000fe2000000000c */
[----:B------:R-:W3:Y:S01]  /*67180*/  LDL.LU R11, [R1+0xd04] ;  /* 0x000d0400010b7983 */ /* 0x000ee20000300800 */
[----:B------:R-:W-:-:S02]  /*67190*/  PRMT R12, R37, 0x3340, R0 ;  /* 0x00003340250c7816 */ /* 0x000fc40000000000 */
[----:B------:R-:W-:Y:S02]  /*671a0*/  PRMT R17, R45, 0x3340, R39 ;  /* 0x000033402d117816 */ /* 0x000fe40000000027 */
[----:B------:R-:W-:Y:S02]  /*671b0*/  LOP3.LUT R38, R26, 0xffff, RZ, 0xc0, !PT ;  /* 0x0000ffff1a267812 */ /* 0x000fe400078ec0ff */
[----:B------:R-:W-:Y:S02]  /*671c0*/  LOP3.LUT R30, R25, 0xffff, RZ, 0xc0, !PT ;  /* 0x0000ffff191e7812 */ /* 0x000fe400078ec0ff */
[----:B------:R-:W-:Y:S02]  /*671d0*/  PRMT R17, R17, 0x5410, R12 ;  /* 0x0000541011117816 */ /* 0x000fe4000000000c */
[----:B------:R-:W-:Y:S02]  /*671e0*/  PRMT R12, R38, 0x3340, R0 ;  /* 0x00003340260c7816 */ /* 0x000fe40000000000 */
[----:B------:R-:W-:-:S02]  /*671f0*/  LOP3.LUT R34, R24, 0xffff, RZ, 0xc0, !PT ;  /* 0x0000ffff18227812 */ /* 0x000fc400078ec0ff */
[----:B------:R-:W-:Y:S02]  /*67200*/  LOP3.LUT R47, R31, 0xffff, RZ, 0xc0, !PT ;  /* 0x0000ffff1f2f7812 */ /* 0x000fe400078ec0ff */
[----:B------:R-:W-:Y:S02]  /*67210*/  LOP3.LUT R31, R10, 0xffff, RZ, 0xc0, !PT ;  /* 0x0000ffff0a1f7812 */ /* 0x000fe400078ec0ff */
[----:B------:R-:W2:Y:S01]  /*67220*/  LDL.LU R10, [R1+0xd0c] ;  /* 0x000d0c00010a7983 */ /* 0x000ea20000300800 */
[----:B------:R-:W-:-:S03]  /*67230*/  PRMT R16, R47, 0x3340, R30 ;  /* 0x000033402f107816 */ /* 0x000fc6000000001e */
[----:B------:R-:W2:Y:S01]  /*67240*/  LDL.LU R61, [R1+0xb10] ;  /* 0x000b1000013d7983 */ /* 0x000ea20000300800 */
[----:B------:R-:W-:Y:S01]  /*67250*/  LOP3.LUT R35, R27, 0xffff, RZ, 0xc0, !PT ;  /* 0x0000ffff1b237812 */ /* 0x000fe200078ec0ff */
[----:B------:R-:W-:Y:S02]  /*67260*/  NOP ;  /* 0x0000000000007918 */ /* 0x000fe40000000000 */
[----:B------:R-:W2:Y:S04]  /*67270*/  LDL.LU R33, [R1+0xb14] ;  /* 0x000b140001217983 */ /* 0x000ea80000300800 */
[----:B------:R-:W2:Y:S01]  /*67280*/  LDL.LU R56, [R1+0xb18] ;  /* 0x000b180001387983 */ /* 0x000ea20000300800 */
[----:B------:R-:W-:-:S03]  /*67290*/  PRMT R16, R16, 0x5410, R12 ;  /* 0x0000541010107816 */ /* 0x000fc6000000000c */
[----:B------:R-:W2:Y:S01]  /*672a0*/  LDL.LU R29, [R1+0xb1c] ;  /* 0x000b1c00011d7983 */ /* 0x000ea20000300800 */
[----:B------:R-:W-:-:S03]  /*672b0*/  PRMT R12, R34, 0x3340, R0 ;  /* 0x00003340220c7816 */ /* 0x000fc60000000000 */
[----:B------:R-:W2:Y:S01]  /*672c0*/  LDL.LU R57, [R1+0x920] ;  /* 0x0009200001397983 */ /* 0x000ea20000300800 */
[----:B------:R-:W-:-:S03]  /*672d0*/  PRMT R15, R35, 0x3340, R36 ;  /* 0x00003340230f7816 */ /* 0x000fc60000000024 */
[----:B------:R-:W2:Y:S04]  /*672e0*/  LDL.LU R58, [R1+0x924] ;  /* 0x00092400013a7983 */ /* 0x000ea80000300800 */
[----:B------:R-:W2:Y:S04]  /*672f0*/  LDL.LU R59, [R1+0x928] ;  /* 0x00092800013b7983 */ /* 0x000ea80000300800 */
[----:B------:R-:W2:Y:S01]  /*67300*/  LDL.LU R53, [R1+0x92c] ;  /* 0x00092c0001357983 */ /* 0x000ea20000300800 */
[----:B------:R-:W-:-:S03]  /*67310*/  PRMT R15, R15, 0x5410, R12 ;  /* 0x000054100f0f7816 */ /* 0x000fc6000000000c */
[----:B------:R-:W2:Y:S01]  /*67320*/  LDL.LU R54, [R1+0x730] ;  /* 0x0007300001367983 */ /* 0x000ea20000300800 */
[----:B------:R-:W-:-:S03]  /*67330*/  LOP3.LUT R42, R13, 0xffff, RZ, 0xc0, !PT ;  /* 0x0000ffff0d2a7812 */ /* 0x000fc600078ec0ff */
[----:B------:R-:W2:Y:S01]  /*67340*/  LDL.LU R55, [R1+0x734] ;  /* 0x0007340001377983 */ /* 0x000ea20000300800 */
[----:B------:R-:W-:-:S03]  /*67350*/  PRMT R12, R19, 0x4210, R31 ;  /* 0x00004210130c7816 */ /* 0x000fc6000000001f */
[----:B------:R-:W2:Y:S01]  /*67360*/  LDL.LU R50, [R1+0x738] ;  /* 0x0007380001327983 */ /* 0x000ea20000300800 */
[----:B------:R-:W-:-:S03]  /*67370*/  PRMT R13, R17, 0x4210, R44 ;  /* 0x00004210110d7816 */ /* 0x000fc6000000002c */
[----:B------:R-:W2:Y:S04]  /*67380*/  LDL.LU R51, [R1+0x73c] ;  /* 0x00073c0001337983 */ /* 0x000ea80000300800 */
[----:B------:R-:W2:Y:S04]  /*67390*/  LDL.LU R18, [R1+0xd08] ;  /* 0x000d080001127983 */ /* 0x000ea80000300800 */
[----:B------:R-:W3:Y:S04]  /*673a0*/  LDL.LU R19, [R1+0xd00] ;  /* 0x000d000001137983 */ /* 0x000ee80000300800 */
[----:B------:R-:W2:Y:S01]  /*673b0*/  LDL.LU R17, [R1+0xef8] ;  /* 0x000ef80001117983 */ /* 0x000ea20000300800 */
[----:B------:R-:W-:-:S03]  /*673c0*/  LOP3.LUT R43, R14, 0xffff, RZ, 0xc0, !PT ;  /* 0x0000ffff0e2b7812 */ /* 0x000fc600078ec0ff */
[----:B------:R-:W0:Y:S01]  /*673d0*/  LDS.128 R24, [R9] ;  /* 0x0000000009187984 */ /* 0x000e220000000c00 */
[----:B------:R-:W-:-:S03]  /*673e0*/  PRMT R14, R16, 0x4210, R43 ;  /* 0x00004210100e7816 */ /* 0x000fc6000000002b */
[----:B------:R-:W4:Y:S01]  /*673f0*/  LDL.LU R16, [R1+0xef0] ;  /* 0x000ef00001107983 */ /* 0x000f220000300800 */
        /* <DEDUP_REMOVED lines=8> */
[----:B0-----:R-:W3:Y:S04]  /*67480*/  LDL.LU.64 R26, [R1+0x2d50] ;  /* 0x002d5000011a7983 */ /* 0x001ee80000300a00 */
[----:B------:R-:W3:Y:S04]  /*67490*/  LDL.LU.64 R24, [R1+0x2d48] ;  /* 0x002d480001187983 */ /* 0x000ee80000300a00 */
        /* <DEDUP_REMOVED lines=23> */
[----:B------:R-:W-:Y:S02]  /*67610*/  LOP3.LUT R13, R13, 0xffff, RZ, 0xc0, !PT ;  /* 0x0000ffff0d0d7812 */ /* 0x000fe400078ec0ff */
[----:B------:R-:W-:Y:S02]  /*67620*/  SHF.R.U32.HI R35, RZ, 0x8, R35 ;  /* 0x00000008ff237819 */ /* 0x000fe40000011623 */
[----:B------:R-:W-:Y:S02]  /*67630*/  SHF.R.U32.HI R34, RZ, 0x8, R34 ;  /* 0x00000008ff227819 */ /* 0x000fe40000011622 */
[----:B------:R-:W-:Y:S02]  /*67640*/  LOP3.LUT R35, R35, 0xffff, RZ, 0xc0, !PT ;  /* 0x0000ffff23237812 */ /* 0x000fe400078ec0ff */
[----:B------:R-:W-:Y:S02]  /*67650*/  LOP3.LUT R34, R34, 0xffff, RZ, 0xc0, !PT ;  /* 0x0000ffff22227812 */ /* 0x000fe400078ec0ff */
[----:B--2---:R-:W-:-:S02]  /*67660*/  F2FP.SATFINITE.E5M2.F32.PACK_AB_MERGE_C R28, R28, R17, RZ ;  /* 0x000000111c1c723e */ /* 0x004fc400048060ff */
[----:B------:R-:W-:Y:S02]  /*67670*/  F2FP.SATFINITE.E5M2.F32.PACK_AB_MERGE_C R17, R51, R50, RZ ;  /* 0x000000323311723e */ /* 0x000fe400048060ff */
[----:B------:R-:W-:-:S05]  /*67680*/  IADD3 R50, P3, PT, R21, R5, RZ ;  /* 0x0000000515327210 */ /* 0x000fca0007f7e0ff */
[----:B------:R-:W-:Y:S01]  /*67690*/  IMAD.X R51, R12, 0x1, R6, P3 ;  /* 0x000000010c337824 */ /* 0x000fe200018e0606 */
[----:B------:R-:W-:-:S05]  /*676a0*/  IADD3 R14, P3, PT, R21, R7, RZ ;  /* 0x00000007150e7210 */ /* 0x000fca0007f7e0ff */
[----:B------:R-:W-:Y:S01]  /*676b0*/  IMAD.X R15, R12, 0x1, R8, P3 ;  /* 0x000000010c0f7824 */ /* 0x000fe200018e0608 */
[----:B------:R-:W-:Y:S02]  /*676c0*/  SHF.R.U32.HI R12, RZ, 0x8, R39 ;  /* 0x00000008ff0c7819 */ /* 0x000fe40000011627 */
[----:B------:R-:W-:Y:S02]  /*676d0*/  SHF.R.U32.HI R21, RZ, 0x8, R30 ;  /* 0x00000008ff157819 */ /* 0x000fe4000001161e */
[----:B------:R0:W-:Y:S01]  /*676e0*/  STL.64 [R1+0x1660], R14 ;  /* 0x0016600e01007387 */ /* 0x0001e20000100a00 */
[----:B------:R-:W-:Y:S02]  /*676f0*/  LOP3.LUT R12, R12, 0xffff, RZ, 0xc0, !PT ;  /* 0x0000ffff0c0c7812 */ /* 0x000fe400078ec0ff */
[----:B------:R-:W-:Y:S01]  /*67700*/  LOP3.LUT R21, R21, 0xffff, RZ, 0xc0, !PT ;  /* 0x0000ffff15157812 */ /* 0x000fe200078ec0ff */
[----:B------:R1:W-:Y:S01]  /*67710*/  STL.64 [R1+0x1668], R50 ;  /* 0x0016683201007387 */ /* 0x0003e20000100a00 */
[----:B------:R-:W-:-:S02]  /*67720*/  PRMT R30, R13, 0x3340, R12 ;  /* 0x000033400d1e7816 */ /* 0x000fc4000000000c */
[----:B------:R-:W-:Y:S02]  /*67730*/  SHF.R.S32.HI R12, RZ, 0x1f, R20 ;  /* 0x0000001fff0c7819 */ /* 0x000fe40000011414 */
[----:B0-----:R-:W-:-:S04]  /*67740*/  SHF.R.U32.HI R14, RZ, 0x8, R47 ;  /* 0x00000008ff0e7819 */ /* 0x001fc8000001162f */
[----:B------:R-:W-:Y:S02]  /*67750*/  LOP3.LUT R14, R14, 0xffff, RZ, 0xc0, !PT ;  /* 0x0000ffff0e0e7812 */ /* 0x000fe400078ec0ff */
[----:B-1----:R-:W-:Y:S02]  /*67760*/  IADD3 R50, P3, PT, R20, R0, RZ ;  /* 0x0000000014327210 */ /* 0x002fe40007f7e0ff */
[----:B------:R-:W-:Y:S02]  /*67770*/  PRMT R21, R14, 0x3340, R21 ;  /* 0x000033400e157816 */ /* 0x000fe40000000015 */
[----:B------:R-:W-:Y:S01]  /*67780*/  SHF.R.U32.HI R14, RZ, 0x8, R38 ;  /* 0x00000008ff0e7819 */ /* 0x000fe20000011626 */
[----:B------:R-:W-:Y:S01]  /*67790*/  IMAD.X R51, R12, 0x1, R2, P3 ;  /* 0x000000010c337824 */ /* 0x000fe200018e0602 */
[----:B------:R-:W-:Y:S02]  /*677a0*/  IADD3 R38, P3, PT, R20, R3, RZ ;  /* 0x0000000314267210 */ /* 0x000fe40007f7e0ff */
[----:B----4-:R-:W-:-:S02]  /*677b0*/  F2FP.SATFINITE.E5M2.F32.PACK_AB_MERGE_C R32, R32, R16, RZ ;  /* 0x000000102020723e */ /* 0x010fc400048060ff */
[----:B------:R-:W-:Y:S01]  /*677c0*/  SHF.R.U32.HI R16, RZ, 0x8, R36 ;  /* 0x00000008ff107819 */ /* 0x000fe20000011624 */
[----:B------:R-:W-:Y:S01]  /*677d0*/  IMAD.X R39, R12, 0x1, R4, P3 ;  /* 0x000000010c277824 */ /* 0x000fe200018e0604 */
[----:B------:R0:W-:Y:S02]  /*677e0*/  STL.64 [R1+0x1658], R50 ;  /* 0x0016583201007387 */ /* 0x0001e40000100a00 */
[----:B------:R-:W-:Y:S02]  /*677f0*/  LOP3.LUT R16, R16, 0xffff, RZ, 0xc0, !PT ;  /* 0x0000ffff10107812 */ /* 0x000fe400078ec0ff */
[----:B------:R1:W-:Y:S01]  /*67800*/  STL.64 [R1+0x1650], R38 ;  /* 0x0016502601007387 */ /* 0x0003e20000100a00 */
[----:B------:R-:W-:Y:S02]  /*67810*/  SHF.R.U32.HI R13, RZ, 0x8, R37 ;  /* 0x00000008ff0d7819 */ /* 0x000fe40000011625 */
[----:B------:R-:W-:Y:S01]  /*67820*/  SHF.R.U32.HI R15, RZ, 0x8, R48 ;  /* 0x00000008ff0f7819 */ /* 0x000fe20000011630 */
[----:B------:R-:W2:Y:S01]  /*67830*/  LDL.LU R36, [R1+0x470] ;  /* 0x0004700001247983 */ /* 0x000ea20000300800 */
[----:B0-----:R-:W-:-:S03]  /*67840*/  IADD3 R50, P3, PT, R20, R5, RZ ;  /* 0x0000000514327210 */ /* 0x001fc60007f7e0ff */
[----:B------:R-:W2:Y:S01]  /*67850*/  LDL.LU R37, [R1+0x474] ;  /* 0x0004740001257983 */ /* 0x000ea20000300800 */
[----:B------:R-:W-:Y:S01]  /*67860*/  PRMT R45, R35, 0x3340, R16 ;  /* 0x00003340232d7816 */ /* 0x000fe20000000010 */
[----:B------:R-:W-:Y:S02]  /*67870*/  IMAD.X R51, R12, 0x1, R6, P3 ;  /* 0x000000010c337824 */ /* 0x000fe400018e0606 */
[----:B-1----:R-:W4:Y:S01]  /*67880*/  LDL.LU R38, [R1+0x478] ;  /* 0x0004780001267983 */ /* 0x002f220000300800 */
[----:B------:R-:W-:-:S03]  /*67890*/  PRMT R16, R34, 0x3340, R0 ;  /* 0x0000334022107816 */ /* 0x000fc60000000000 */
[----:B------:R-:W4:Y:S01]  /*678a0*/  LDL.LU R39, [R1+0x47c] ;  /* 0x00047c0001277983 */ /* 0x000f220000300800 */
[----:B------:R-:W-:-:S03]  /*678b0*/  LOP3.LUT R15, R15, 0xffff, RZ, 0xc0, !PT ;  /* 0x0000ffff0f0f7812 */ /* 0x000fc600078ec0ff */
[----:B------:R-:W4:Y:S04]  /*678c0*/  LDL.LU R34, [R1+0x1e4] ;  /* 0x0001e40001227983 */ /* 0x000f280000300800 */
[----:B------:R-:W4:Y:S01]  /*678d0*/  LDL.LU R35, [R1+0x1e0] ;  /* 0x0001e00001237983 */ /* 0x000f220000300800 */
[----:B------:R-:W-:-:S03]  /*678e0*/  PRMT R15, R15, 0x3340, R0 ;  /* 0x000033400f0f7816 */ /* 0x000fc60000000000 */
[----:B------:R0:W-:Y:S01]  /*678f0*/  STL.64 [R1+0x1648], R50 ;  /* 0x0016483201007387 */ /* 0x0001e20000100a00 */
[----:B------:R-:W-:Y:S02]  /*67900*/  LOP3.LUT R14, R14, 0xffff, RZ, 0xc0, !PT ;  /* 0x0000ffff0e0e7812 */ /* 0x000fe400078ec0ff */
[----:B------:R-:W-:Y:S02]  /*67910*/  LOP3.LUT R13, R13, 0xffff, RZ, 0xc0, !PT ;  /* 0x0000ffff0d0d7812 */ /* 0x000fe400078ec0ff */
[--C-:B------:R-:W-:Y:S02]  /*67920*/  PRMT R14, R14, 0x3340, R0.reuse ;  /* 0x000033400e0e7816 */ /* 0x100fe40000000000 */
[----:B0-----:R-:W-:Y:S02]  /*67930*/  IADD3 R50, P3, PT, R20, R7, RZ ;  /* 0x0000000714327210 */ /* 0x001fe40007f7e0ff */
[----:B------:R-:W-:-:S03]  /*67940*/  PRMT R13, R13, 0x3340, R0 ;  /* 0x000033400d0d7816 */ /* 0x000fc60000000000 */
        /* <DEDUP_REMOVED lines=8> */
[----:B------:R-:W4:Y:S01]  /*679d0*/  LDL.LU R30, [R1+0x1cc] ;  /* 0x0001cc00011e7983 */ /* 0x000f220000300800 */
[----:B------:R-:W-:-:S03]  /*679e0*/  PRMT R12, R12, 0x5210, R31 ;  /* 0x000052100c0c7816 */ /* 0x000fc6000000001f */
[----:B------:R0:W-:Y:S04]  /*679f0*/  STL.64 [R1+0x1638], R20 ;  /* 0x0016381401007387 */ /* 0x0001e80000100a00 */
[----:B------:R-:W4:Y:S01]  /*67a00*/  LDL.LU R31, [R1+0x1c8] ;  /* 0x0001c800011f7983 */ /* 0x000f220000300800 */
[----:B------:R-:W-:Y:S02]  /*67a10*/  PRMT R16, R45, 0x5410, R16 ;  /* 0x000054102d107816 */ /* 0x000fe40000000010 */
[----:B------:R-:W-:Y:S01]  /*67a20*/  PRMT R13, R13, 0x5210, R44 ;  /* 0x000052100d0d7816 */ /* 0x000fe2000000002c */
[----:B------:R-:W-:Y:S01]  /*67a30*/  NOP ;  /* 0x0000000000007918 */ /* 0x000fe20000000000 */
[----:B------:R-:W1:Y:S01]  /*67a40*/  LDS.128 R44, [R9] ;  /* 0x00000000092c7984 */ /* 0x000e620000000c00 */
[----:B0-----:R-:W-:-:S05]  /*67a50*/  IADD3 R20, P3, PT, R23, R3, RZ ;  /* 0x0000000317147210 */ /* 0x001fca0007f7e0ff */
[----:B------:R-:W-:-:S05]  /*67a60*/  IMAD.X R21, R15, 0x1, R4, P3 ;  /* 0x000000010f157824 */ /* 0x000fca00018e0604 */
[----:B------:R0:W-:Y:S02]  /*67a70*/  STL.64 [R1+0x1630], R20 ;  /* 0x0016301401007387 */ /* 0x0001e40000100a00 */
[----:B0-----:R-:W-:-:S05]  /*67a80*/  IADD3 R20, P3, PT, R23, R5, RZ ;  /* 0x0000000517147210 */ /* 0x001fca0007f7e0ff */
[----:B------:R-:W-:-:S05]  /*67a90*/  IMAD.X R21, R15, 0x1, R6, P3 ;  /* 0x000000010f157824 */ /* 0x000fca00018e0606 */
[----:B------:R0:W-:Y:S01]  /*67aa0*/  STL.64 [R1+0x1628], R20 ;  /* 0x0016281401007387 */ /* 0x0001e20000100a00 */
[----:B------:R-:W-:Y:S02]  /*67ab0*/  F2FP.SATFINITE.E5M2.F32.PACK_AB_MERGE_C R33, R33, R61, RZ ;  /* 0x0000003d2121723e */ /* 0x000fe400048060ff */
[----:B---3--:R-:W-:Y:S02]  /*67ac0*/  F2FP.SATFINITE.E5M2.F32.PACK_AB_MERGE_C R11, R11, R19, RZ ;  /* 0x000000130b0b723e */ /* 0x008fe400048060ff */
[----:B------:R-:W-:Y:S02]  /*67ad0*/  PRMT R14, R14, 0x5210, R43 ;  /* 0x000052100e0e7816 */ /* 0x000fe4000000002b */
[----:B0-----:R-:W-:Y:S02]  /*67ae0*/  IADD3 R20, P3, PT, R23, R7, RZ ;  /* 0x0000000717147210 */ /* 0x001fe40007f7e0ff */
[----:B------:R-:W-:-:S03]  /*67af0*/  F2FP.SATFINITE.E5M2.F32.PACK_AB_MERGE_C R19, R53, R59, RZ ;  /* 0x0000003b3513723e */ /* 0x000fc600048060ff */
[----:B------:R-:W-:Y:S01]  /*67b00*/  IMAD.X R21, R15, 0x1, R8, P3 ;  /* 0x000000010f157824 */ /* 0x000fe200018e0608 */
[----:B------:R-:W-:Y:S01]  /*67b10*/  PRMT R15, R16, 0x5210, R42 ;  /* 0x00005210100f7816 */ /* 0x000fe2000000002a */
[----:B------:R-:W-:Y:S01]  /*67b20*/  NOP ;  /* 0x0000000000007918 */ /* 0x000fe20000000000 */
[----:B------:R-:W-:Y:S02]  /*67b30*/  LOP3.LUT R50, R33, 0xffff, RZ, 0xc0, !PT ;  /* 0x0000ffff21327812 */ /* 0x000fe400078ec0ff */
[----:B------:R-:W-:Y:S01]  /*67b40*/  LOP3.LUT R52, R32, 0xffff, RZ, 0xc0, !PT ;  /* 0x0000ffff20347812 */ /* 0x000fe200078ec0ff */
[----:B------:R-:W-:Y:S01]  /*67b50*/  STL.64 [R1+0x1620], R20 ;  /* 0x0016201401007387 */ /* 0x000fe20000100a00 */
[----:B------:R-:W-:-:S03]  /*67b60*/  F2FP.SATFINITE.E5M2.F32.PACK_AB_MERGE_C R29, R29, R56, RZ ;  /* 0x000000381d1d723e */ /* 0x000fc600048060ff */
[----:B------:R0:W-:Y:S01]  /*67b70*/  STSM.16.M88.4 [R9], R12 ;  /* 0x0000000c09007844 */ /* 0x0001e20000000200 */
[----:B------:R-:W-:-:S03]  /*67b80*/  F2FP.SATFINITE.E5M2.F32.PACK_AB_MERGE_C R10, R10, R18, RZ ;  /* 0x000000120a0a723e */ /* 0x000fc600048060ff */
[----:B-1----:R-:W-:Y:S01]  /*67b90*/  STL.64 [R1+0x750], R44 ;  /* 0x0007502c01007387 */ /* 0x002fe20000100a00 */
[----:B------:R-:W-:-:S03]  /*67ba0*/  LOP3.LUT R43, R29, 0xffff, RZ, 0xc0, !PT ;  /* 0x0000ffff1d2b7812 */ /* 0x000fc600078ec0ff */
[----:B------:R1:W-:Y:S01]  /*67bb0*/  STL.64 [R1+0x758], R46 ;  /* 0x0007582e01007387 */ /* 0x0003e20000100a00 */
[----:B------:R-:W-:Y:S02]  /*67bc0*/  F2FP.SATFINITE.E5M2.F32.PACK_AB_MERGE_C R22, R58, R57, RZ ;  /* 0x000000393a16723e */ /* 0x000fe400048060ff */
[----:B0-----:R-:W-:Y:S02]  /*67bd0*/  PRMT R12, R50, 0x3340, R0 ;  /* 0x00003340320c7816 */ /* 0x001fe40000000000 */
[----:B-1----:R-:W-:Y:S02]  /*67be0*/  LOP3.LUT R47, R28, 0xffff, RZ, 0xc0, !PT ;  /* 0x0000ffff1c2f7812 */ /* 0x002fe400078ec0ff */
[----:B------:R-:W-:Y:S02]  /*67bf0*/  LOP3.LUT R33, R19, 0xffff, RZ, 0xc0, !PT ;  /* 0x0000ffff13217812 */ /* 0x000fe400078ec0ff */
[----:B------:R-:W-:Y:S02]  /*67c00*/  F2FP.SATFINITE.E5M2.F32.PACK_AB_MERGE_C R18, R55, R54, RZ ;  /* 0x000000363712723e */ /* 0x000fe400048060ff */
[----:B------:R-:W-:-:S02]  /*67c10*/  LOP3.LUT R46, R17, 0xffff, RZ, 0xc0, !PT ;  /* 0x0000ffff112e7812 */ /* 0x000fc400078ec0ff */
[----:B--2---:R-:W-:Y:S02]  /*67c20*/  F2FP.SATFINITE.E5M2.F32.PACK_AB_MERGE_C R14, R37, R36, RZ ;  /* 0x00000024250e723e */ /* 0x004fe400048060ff */
[----:B------:R-:W2:Y:S01]  /*67c30*/  LDL.LU R36, [R1+0xee4] ;  /* 0x000ee40001247983 */ /* 0x000ea20000300800 */
[----:B------:R-:W-:-:S03]  /*67c40*/  LOP3.LUT R37, R10, 0xffff, RZ, 0xc0, !PT ;  /* 0x0000ffff0a257812 */ /* 0x000fc600078ec0ff */
[----:B------:R-:W3:Y:S01]  /*67c50*/  LDL.LU R32, [R1+0xeec] ;  /* 0x000eec0001207983 */ /* 0x000ee20000300800 */
[----:B----4-:R-:W-:-:S04]  /*67c60*/  LOP3.LUT R53, R34, 0xffff, RZ, 0xc0, !PT ;  /* 0x0000ffff22357812 */ /* 0x010fc800078ec0ff */
[----:B------:R-:W-:Y:S02]  /*67c70*/  PRMT R21, R53, 0x3340, R52 ;  /* 0x0000334035157816 */ /* 0x000fe40000000034 */
[----:B------:R-:W-:Y:S02]  /*67c80*/  LOP3.LUT R48, R35, 0xffff, RZ, 0xc0, !PT ;  /* 0x0000ffff23307812 */ /* 0x000fe400078ec0ff */
[----:B------:R-:W-:Y:S02]  /*67c90*/  F2FP.SATFINITE.E5M2.F32.PACK_AB_MERGE_C R13, R39, R38, RZ ;  /* 0x00000026270d723e */ /* 0x000fe400048060ff */
[----:B------:R-:W-:Y:S02]  /*67ca0*/  PRMT R21, R21, 0x5410, R12 ;  /* 0x0000541015157816 */ /* 0x000fe4000000000c */
[----:B------:R-:W-:Y:S02]  /*67cb0*/  PRMT R12, R43, 0x3340, R0 ;  /* 0x000033402b0c7816 */ /* 0x000fe40000000000 */
[----:B------:R-:W-:-:S02]  /*67cc0*/  PRMT R20, R48, 0x3340, R47 ;  /* 0x0000334030147816 */ /* 0x000fc4000000002f */
[----:B------:R-:W-:Y:S02]  /*67cd0*/  LOP3.LUT R39, R11, 0xffff, RZ, 0xc0, !PT ;  /* 0x0000ffff0b277812 */ /* 0x000fe400078ec0ff */
[----:B------:R-:W-:Y:S01]  /*67ce0*/  LOP3.LUT R38, R22, 0xffff, RZ, 0xc0, !PT ;  /* 0x0000ffff16267812 */ /* 0x000fe200078ec0ff */
[----:B------:R-:W4:Y:S01]  /*67cf0*/  LDL.LU R11, [R1+0xcf4] ;  /* 0x000cf400010b7983 */ /* 0x000f220000300800 */
[----:B------:R-:W-:-:S03]  /*67d00*/  PRMT R20, R20, 0x5410, R12 ;  /* 0x0000541014147816 */ /* 0x000fc6000000000c */
[----:B------:R-:W2:Y:S01]  /*67d10*/  LDL.LU R10, [R1+0xcfc] ;  /* 0x000cfc00010a7983 */ /* 0x000ea20000300800 */
[----:B------:R-:W-:-:S03]  /*67d20*/  PRMT R12, R38, 0x3340, R0 ;  /* 0x00003340260c7816 */ /* 0x000fc60000000000 */
[----:B------:R-:W2:Y:S04]  /*67d30*/  LDL.LU R23, [R1+0xb04] ;  /* 0x000b040001177983 */ /* 0x000ea80000300800 */
[----:B------:R-:W2:Y:S04]  /*67d40*/  LDL.LU R19, [R1+0xb08] ;  /* 0x000b080001137983 */ /* 0x000ea80000300800 */
[----:B------:R-:W2:Y:S01]  /*67d50*/  LDL.LU R22, [R1+0xb0c] ;  /* 0x000b0c0001167983 */ /* 0x000ea20000300800 */
[----:B------:R-:W-:-:S03]  /*67d60*/  LOP3.LUT R42, R30, 0xffff, RZ, 0xc0, !PT ;  /* 0x0000ffff1e2a7812 */ /* 0x000fc600078ec0ff */
[----:B------:R-:W2:Y:S01]  /*67d70*/  LDL.LU R61, [R1+0x910] ;  /* 0x00091000013d7983 */ /* 0x000ea20000300800 */
[----:B------:R-:W-:-:S03]  /*67d80*/  PRMT R16, R42, 0x3340, R39 ;  /* 0x000033402a107816 */ /* 0x000fc60000000027 */
[----:B------:R-:W2:Y:S01]  /*67d90*/  LDL.LU R56, [R1+0x914] ;  /* 0x0009140001387983 */ /* 0x000ea20000300800 */
[----:B------:R-:W-:Y:S01]  /*67da0*/  LOP3.LUT R34, R31, 0xffff, RZ, 0xc0, !PT ;  /* 0x0000ffff1f227812 */ /* 0x000fe200078ec0ff */
[----:B------:R-:W-:Y:S02]  /*67db0*/  NOP ;  /* 0x0000000000007918 */ /* 0x000fe40000000000 */
[----:B------:R-:W2:Y:S01]  /*67dc0*/  LDL.LU R57, [R1+0x918] ;  /* 0x0009180001397983 */ /* 0x000ea20000300800 */
[----:B------:R-:W-:Y:S02]  /*67dd0*/  PRMT R16, R16, 0x5410, R12 ;  /* 0x0000541010107816 */ /* 0x000fe4000000000c */
[----:B------:R-:W-:Y:S01]  /*67de0*/  PRMT R12, R33, 0x3340, R0 ;  /* 0x00003340210c7816 */ /* 0x000fe20000000000 */
[----:B------:R-:W2:Y:S01]  /*67df0*/  LDL.LU R58, [R1+0x91c] ;  /* 0x00091c00013a7983 */ /* 0x000ea20000300800 */
[----:B------:R-:W-:Y:S02]  /*67e00*/  PRMT R15, R34, 0x3340, R37 ;  /* 0x00003340220f7816 */ /* 0x000fe40000000025 */
[----:B------:R-:W-:Y:S01]  /*67e10*/  LOP3.LUT R35, R18, 0xffff, RZ, 0xc0, !PT ;  /* 0x0000ffff12237812 */ /* 0x000fe200078ec0ff */
[----:B------:R-:W2:Y:S01]  /*67e20*/  LDL.LU R59, [R1+0x720] ;  /* 0x00072000013b7983 */ /* 0x000ea20000300800 */
[----:B------:R-:W-:-:S03]  /*67e30*/  LOP3.LUT R45, R14, 0xffff, RZ, 0xc0, !PT ;  /* 0x0000ffff0e2d7812 */ /* 0x000fc600078ec0ff */
        /* <DEDUP_REMOVED lines=8> */
[----:B------:R-:W3:Y:S01]  /*67ec0*/  LDL.LU R17, [R1+0xcf8] ;  /* 0x000cf80001117983 */ /* 0x000ee20000300800 */
[----:B------:R-:W-:-:S03]  /*67ed0*/  PRMT R14, R16, 0x4210, R45 ;  /* 0x00004210100e7816 */ /* 0x000fc6000000002d */
[----:B------:R-:W4:Y:S04]  /*67ee0*/  LDL.LU R21, [R1+0xcf0] ;  /* 0x000cf00001157983 */ /* 0x000f280000300800 */
[----:B------:R-:W4:Y:S04]  /*67ef0*/  LDL.LU R20, [R1+0xee8] ;  /* 0x000ee80001147983 */ /* 0x000f280000300800 */
[----:B------:R-:W4:Y:S04]  /*67f00*/  LDL.LU R16, [R1+0xee0] ;  /* 0x000ee00001107983 */ /* 0x000f280000300800 */
        /* <DEDUP_REMOVED lines=29> */
[----:B------:R-:W-:-:S05]  /*680e0*/  IMAD.X R15, R12, 0x1, R6, P3 ;  /* 0x000000010c0f7824 */ /* 0x000fca00018e0606 */
[----:B------:R0:W-:Y:S01]  /*680f0*/  STL.64 [R1+0x15e8], R14 ;  /* 0x0015e80e01007387 */ /* 0x0001e20000100a00 */
[----:B------:R-:W-:Y:S02]  /*68100*/  SHF.R.U32.HI R13, RZ, 0x8, R53 ;  /* 0x00000008ff0d7819 */ /* 0x000fe40000011635 */
[----:B------:R-:W-:Y:S02]  /*68110*/  SHF.R.U32.HI R26, RZ, 0x8, R52 ;  /* 0x00000008ff1a7819 */ /* 0x000fe40000011634 */
[----:B0-----:R-:W-:-:S05]  /*68120*/  IADD3 R14, P3, PT, R25, R7, RZ ;  /* 0x00000007190e7210 */ /* 0x001fca0007f7e0ff */
[----:B------:R-:W-:Y:S01]  /*68130*/  IMAD.X R15, R12, 0x1, R8, P3 ;  /* 0x000000010c0f7824 */ /* 0x000fe200018e0608 */
[----:B------:R-:W-:Y:S02]  /*68140*/  SHF.R.U32.HI R12, RZ, 0x8, R48 ;  /* 0x00000008ff0c7819 */ /* 0x000fe40000011630 */
[----:B------:R-:W-:Y:S02]  /*68150*/  LOP3.LUT R13, R13, 0xffff, RZ, 0xc0, !PT ;  /* 0x0000ffff0d0d7812 */ /* 0x000fe400078ec0ff */
[----:B------:R-:W-:Y:S01]  /*68160*/  LOP3.LUT R12, R12, 0xffff, RZ, 0xc0, !PT ;  /* 0x0000ffff0c0c7812 */ /* 0x000fe200078ec0ff */
[----:B------:R0:W-:Y:S01]  /*68170*/  STL.64 [R1+0x15e0], R14 ;  /* 0x0015e00e01007387 */ /* 0x0001e20000100a00 */
[----:B------:R-:W-:Y:S02]  /*68180*/  LOP3.LUT R26, R26, 0xffff, RZ, 0xc0, !PT ;  /* 0x0000ffff1a1a7812 */ /* 0x000fe400078ec0ff */
[----:B------:R-:W-:Y:S02]  /*68190*/  SHF.R.U32.HI R25, RZ, 0x8, R39 ;  /* 0x00000008ff197819 */ /* 0x000fe40000011627 */
[----:B------:R-:W-:-:S02]  /*681a0*/  PRMT R26, R13, 0x3340, R26 ;  /* 0x000033400d1a7816 */ /* 0x000fc4000000001a */
[----:B------:R-:W-:Y:S02]  /*681b0*/  SHF.R.U32.HI R13, RZ, 0x8, R42 ;  /* 0x00000008ff0d7819 */ /* 0x000fe4000001162a */
[----:B0-----:R-:W-:Y:S02]  /*681c0*/  SHF.R.U32.HI R15, RZ, 0x8, R50 ;  /* 0x00000008ff0f7819 */ /* 0x001fe40000011632 */
[----:B------:R-:W-:Y:S02]  /*681d0*/  IADD3 R50, P3, PT, R24, R0, RZ ;  /* 0x0000000018327210 */ /* 0x000fe40007f7e0ff */
[----:B------:R-:W-:Y:S02]  /*681e0*/  LOP3.LUT R13, R13, 0xffff, RZ, 0xc0, !PT ;  /* 0x0000ffff0d0d7812 */ /* 0x000fe400078ec0ff */
[----:B------:R-:W-:Y:S02]  /*681f0*/  LOP3.LUT R25, R25, 0xffff, RZ, 0xc0, !PT ;  /* 0x0000ffff19197812 */ /* 0x000fe400078ec0ff */
[----:B------:R-:W-:-:S02]  /*68200*/  SHF.R.U32.HI R34, RZ, 0x8, R34 ;  /* 0x00000008ff227819 */ /* 0x000fc40000011622 */
[----:B------:R-:W-:Y:S02]  /*68210*/  PRMT R25, R13, 0x3340, R25 ;  /* 0x000033400d197816 */ /* 0x000fe40000000019 */
[----:B------:R-:W-:Y:S02]  /*68220*/  SHF.R.U32.HI R33, RZ, 0x8, R33 ;  /* 0x00000008ff217819 */ /* 0x000fe40000011621 */
[----:B------:R-:W-:Y:S02]  /*68230*/  LOP3.LUT R34, R34, 0xffff, RZ, 0xc0, !PT ;  /* 0x0000ffff22227812 */ /* 0x000fe400078ec0ff */
[----:B------:R-:W-:Y:S02]  /*68240*/  LOP3.LUT R33, R33, 0xffff, RZ, 0xc0, !PT ;  /* 0x0000ffff21217812 */ /* 0x000fe400078ec0ff */
[----:B------:R-:W-:Y:S02]  /*68250*/  SHF.R.U32.HI R14, RZ, 0x8, R43 ;  /* 0x00000008ff0e7819 */ /* 0x000fe4000001162b */
[----:B------:R-:W-:-:S02]  /*68260*/  LOP3.LUT R15, R15, 0xffff, RZ, 0xc0, !PT ;  /* 0x0000ffff0f0f7812 */ /* 0x000fc400078ec0ff */
[----:B--2---:R-:W-:Y:S02]  /*68270*/  F2FP.SATFINITE.E5M2.F32.PACK_AB_MERGE_C R23, R23, R18, RZ ;  /* 0x000000121717723e */ /* 0x004fe400048060ff */
[----:B------:R-:W-:Y:S02]  /*68280*/  F2FP.SATFINITE.E5M2.F32.PACK_AB_MERGE_C R18, R51, R55, RZ ;  /* 0x000000373312723e */ /* 0x000fe400048060ff */
[----:B---3--:R-:W-:Y:S02]  /*68290*/  F2FP.SATFINITE.E5M2.F32.PACK_AB_MERGE_C R10, R10, R17, RZ ;  /* 0x000000110a0a723e */ /* 0x008fe400048060ff */
[----:B----4-:R-:W-:Y:S02]  /*682a0*/  F2FP.SATFINITE.E5M2.F32.PACK_AB_MERGE_C R36, R36, R16, RZ ;  /* 0x000000102424723e */ /* 0x010fe400048060ff */
[----:B------:R-:W-:-:S04]  /*682b0*/  SHF.R.U32.HI R16, RZ, 0x8, R47 ;  /* 0x00000008ff107819 */ /* 0x000fc8000001162f */
[----:B------:R-:W-:-:S04]  /*682c0*/  LOP3.LUT R16, R16, 0xffff, RZ, 0xc0, !PT ;  /* 0x0000ffff10107812 */ /* 0x000fc800078ec0ff */
[----:B------:R-:W-:Y:S02]  /*682d0*/  PRMT R16, R12, 0x3340, R16 ;  /* 0x000033400c107816 */ /* 0x000fe40000000010 */
[----:B------:R-:W-:Y:S02]  /*682e0*/  SHF.R.S32.HI R12, RZ, 0x1f, R24 ;  /* 0x0000001fff0c7819 */ /* 0x000fe40000011418 */
[----:B------:R-:W-:-:S03]  /*682f0*/  SHF.R.U32.HI R17, RZ, 0x8, R38 ;  /* 0x00000008ff117819 */ /* 0x000fc60000011626 */
[----:B------:R-:W-:Y:S01]  /*68300*/  IMAD.X R51, R12, 0x1, R2, P3 ;  /* 0x000000010c337824 */ /* 0x000fe200018e0602 */
[----:B------:R-:W-:Y:S02]  /*68310*/  IADD3 R38, P3, PT, R24, R3, RZ ;  /* 0x0000000318267210 */ /* 0x000fe40007f7e0ff */
[----:B------:R-:W-:Y:S02]  /*68320*/  LOP3.LUT R17, R17, 0xffff, RZ, 0xc0, !PT ;  /* 0x0000ffff11117812 */ /* 0x000fe400078ec0ff */
[----:B------:R0:W-:Y:S01]  /*68330*/  STL.64 [R1+0x15d8], R50 ;  /* 0x0015d83201007387 */ /* 0x0001e20000100a00 */
[----:B------:R-:W-:Y:S01]  /*68340*/  IMAD.X R39, R12, 0x1, R4, P3 ;  /* 0x000000010c277824 */ /* 0x000fe200018e0604 */
[----:B------:R-:W-:Y:S02]  /*68350*/  PRMT R13, R17, 0x3340, R0 ;  /* 0x00003340110d7816 */ /* 0x000fe40000000000 */
[----:B------:R-:W-:Y:S02]  /*68360*/  SHF.R.U32.HI R17, RZ, 0x8, R37 ;  /* 0x00000008ff117819 */ /* 0x000fe40000011625 */
[----:B------:R1:W-:Y:S02]  /*68370*/  STL.64 [R1+0x15d0], R38 ;  /* 0x0015d02601007387 */ /* 0x0003e40000100a00 */
[----:B------:R-:W-:-:S02]  /*68380*/  LOP3.LUT R17, R17, 0xffff, RZ, 0xc0, !PT ;  /* 0x0000ffff11117812 */ /* 0x000fc400078ec0ff */
[----:B------:R-:W2:Y:S01]  /*68390*/  LDL.LU R42, [R1+0x450] ;  /* 0x00045000012a7983 */ /* 0x000ea20000300800 */
[----:B0-----:R-:W-:-:S03]  /*683a0*/  IADD3 R50, P3, PT, R24, R5, RZ ;  /* 0x0000000518327210 */ /* 0x001fc60007f7e0ff */
[----:B------:R-:W2:Y:S01]  /*683b0*/  LDL.LU R43, [R1+0x454] ;  /* 0x00045400012b7983 */ /* 0x000ea20000300800 */
[----:B------:R-:W-:Y:S01]  /*683c0*/  PRMT R47, R34, 0x3340, R17 ;  /* 0x00003340222f7816 */ /* 0x000fe20000000011 */
[----:B------:R-:W-:Y:S02]  /*683d0*/  IMAD.X R51, R12, 0x1, R6, P3 ;  /* 0x000000010c337824 */ /* 0x000fe400018e0606 */
[----:B------:R-:W3:Y:S01]  /*683e0*/  LDL.LU R37, [R1+0x458] ;  /* 0x0004580001257983 */ /* 0x000ee20000300800 */
[----:B------:R-:W-:-:S03]  /*683f0*/  PRMT R17, R33, 0x3340, R0 ;  /* 0x0000334021117816 */ /* 0x000fc60000000000 */
[----:B-1----:R-:W3:Y:S04]  /*68400*/  LDL.LU R38, [R1+0x45c] ;  /* 0x00045c0001267983 */ /* 0x002ee80000300800 */
[----:B------:R-:W4:Y:S04]  /*68410*/  LDL.LU R39, [R1+0x204] ;  /* 0x0002040001277983 */ /* 0x000f280000300800 */
[----:B------:R-:W3:Y:S04]  /*68420*/  LDL.LU R33, [R1+0x200] ;  /* 0x0002000001217983 */ /* 0x000ee80000300800 */
[----:B------:R0:W-:Y:S01]  /*68430*/  STL.64 [R1+0x15c8], R50 ;  /* 0x0015c83201007387 */ /* 0x0001e20000100a00 */
[----:B------:R-:W-:-:S02]  /*68440*/  PRMT R15, R15, 0x3340, R0 ;  /* 0x000033400f0f7816 */ /* 0x000fc40000000000 */
[----:B0-----:R-:W-:-:S05]  /*68450*/  IADD3 R50, P3, PT, R24, R7, RZ ;  /* 0x0000000718327210 */ /* 0x001fca0007f7e0ff */
[----:B------:R-:W-:Y:S01]  /*68460*/  IMAD.X R51, R12, 0x1, R8, P3 ;  /* 0x000000010c337824 */ /* 0x000fe200018e0608 */
[----:B------:R-:W-:Y:S02]  /*68470*/  PRMT R12, R26, 0x5410, R15 ;  /* 0x000054101a0c7816 */ /* 0x000fe4000000000f */
[----:B------:R-:W-:Y:S02]  /*68480*/  SHF.R.S32.HI R15, RZ, 0x1f, R27 ;  /* 0x0000001fff0f7819 */ /* 0x000fe4000001141b */
[----:B------:R0:W-:Y:S04]  /*68490*/  STL.64 [R1+0x15c0], R50 ;  /* 0x0015c03201007387 */ /* 0x0001e80000100a00 */
[----:B------:R-:W3:Y:S01]  /*684a0*/  LDL.LU R34, [R1+0x1ec] ;  /* 0x0001ec0001227983 */ /* 0x000ee20000300800 */
[----:B0-----:R-:W-:-:S05]  /*684b0*/  IADD3 R50, P3, PT, R27, R0, RZ ;  /* 0x000000001b327210 */ /* 0x001fca0007f7e0ff */
        /* <DEDUP_REMOVED lines=10> */
[----:B------:R0:W-:Y:S02]  /*68560*/  STL.64 [R1+0x15b0], R24 ;  /* 0x0015b01801007387 */ /* 0x0001e40000100a00 */
[----:B0-----:R-:W-:-:S05]  /*68570*/  IADD3 R24, P3, PT, R27, R5, RZ ;  /* 0x000000051b187210 */ /* 0x001fca0007f7e0ff */
[----:B------:R-:W-:-:S05]  /*68580*/  IMAD.X R25, R15, 0x1, R6, P3 ;  /* 0x000000010f197824 */ /* 0x000fca00018e0606 */
[----:B------:R0:W-:Y:S02]  /*68590*/  STL.64 [R1+0x15a8], R24 ;  /* 0x0015a81801007387 */ /* 0x0001e40000100a00 */
[----:B0-----:R-:W-:-:S05]  /*685a0*/  IADD3 R24, P3, PT, R27, R7, RZ ;  /* 0x000000071b187210 */ /* 0x001fca0007f7e0ff */
[----:B------:R-:W-:-:S05]  /*685b0*/  IMAD.X R25, R15, 0x1, R8, P3 ;  /* 0x000000010f197824 */ /* 0x000fca00018e0608 */
[----:B------:R-:W-:Y:S01]  /*685c0*/  STL.64 [R1+0x15a0], R24 ;  /* 0x0015a01801007387 */ /* 0x000fe20000100a00 */
[----:B------:R-:W-:-:S03]  /*685d0*/  NOP ;  /* 0x0000000000007918 */ /* 0x000fc60000000000 */
[----:B------:R-:W0:Y:S01]  /*685e0*/  LDS.128 R24, [R9] ;  /* 0x0000000009187984 */ /* 0x000e220000000c00 */
[----:B------:R-:W-:Y:S02]  /*685f0*/  PRMT R17, R47, 0x5410, R17 ;  /* 0x000054102f117816 */ /* 0x000fe40000000011 */
[----:B------:R-:W-:Y:S02]  /*68600*/  PRMT R13, R16, 0x5210, R46 ;  /* 0x00005210100d7816 */ /* 0x000fe4000000002e */
[----:B------:R-:W-:Y:S02]  /*68610*/  PRMT R14, R14, 0x5210, R45 ;  /* 0x000052100e0e7816 */ /* 0x000fe4000000002d */
[----:B------:R-:W-:Y:S01]  /*68620*/  PRMT R15, R17, 0x5210, R44 ;  /* 0x00005210110f7816 */ /* 0x000fe2000000002c */
[----:B------:R-:W-:Y:S01]  /*68630*/  NOP ;  /* 0x0000000000007918 */ /* 0x000fe20000000000 */
[----:B------:R-:W-:Y:S02]  /*68640*/  F2FP.SATFINITE.E5M2.F32.PACK_AB_MERGE_C R22, R22, R19, RZ ;  /* 0x000000131616723e */ /* 0x000fe400048060ff */
[----:B------:R-:W-:-:S02]  /*68650*/  LOP3.LUT R46, R23, 0xffff, RZ, 0xc0, !PT ;  /* 0x0000ffff172e7812 */ /* 0x000fc400078ec0ff */
[----:B------:R-:W-:Y:S02]  /*68660*/  LOP3.LUT R47, R36, 0xffff, RZ, 0xc0, !PT ;  /* 0x0000ffff242f7812 */ /* 0x000fe400078ec0ff */
[----:B------:R-:W-:Y:S01]  /*68670*/  F2FP.SATFINITE.E5M2.F32.PACK_AB_MERGE_C R32, R32, R20, RZ ;  /* 0x000000142020723e */ /* 0x000fe200048060ff */
[----:B------:R1:W-:Y:S01]  /*68680*/  STSM.16.M88.4 [R9], R12 ;  /* 0x0000000c09007844 */ /* 0x0003e20000000200 */
[----:B------:R-:W-:Y:S02]  /*68690*/  LOP3.LUT R50, R22, 0xffff, RZ, 0xc0, !PT ;  /* 0x0000ffff16327812 */ /* 0x000fe400078ec0ff */
[----:B------:R-:W-:Y:S02]  /*686a0*/  F2FP.SATFINITE.E5M2.F32.PACK_AB_MERGE_C R11, R11, R21, RZ ;  /* 0x000000150b0b723e */ /* 0x000fe400048060ff */
[----:B------:R-:W-:Y:S02]  /*686b0*/  LOP3.LUT R52, R32, 0xffff, RZ, 0xc0, !PT ;  /* 0x0000ffff20347812 */ /* 0x000fe400078ec0ff */
[----:B------:R-:W-:-:S02]  /*686c0*/  F2FP.SATFINITE.E5M2.F32.PACK_AB_MERGE_C R21, R56, R61, RZ ;  /* 0x0000003d3815723e */ /* 0x000fc400048060ff */
[----:B------:R-:W-:Y:S02]  /*686d0*/  F2FP.SATFINITE.E5M2.F32.PACK_AB_MERGE_C R20, R58, R57, RZ ;  /* 0x000000393a14723e */ /* 0x000fe400048060ff */
[----:B-1----:R-:W-:Y:S01]  /*686e0*/  PRMT R12, R46, 0x3340, R0 ;  /* 0x000033402e0c7816 */ /* 0x002fe20000000000 */
[----:B0-----:R-:W-:Y:S04]  /*686f0*/  STL.64 [R1+0x730], R24 ;  /* 0x0007301801007387 */ /* 0x001fe80000100a00 */
[----:B------:R0:W-:Y:S01]  /*68700*/  STL.64 [R1+0x738], R26 ;  /* 0x0007381a01007387 */ /* 0x0001e20000100a00 */
[----:B------:R-:W-:Y:S02]  /*68710*/  LOP3.LUT R36, R20, 0xffff, RZ, 0xc0, !PT ;  /* 0x0000ffff14247812 */ /* 0x000fe400078ec0ff */
[----:B------:R-:W-:Y:S01]  /*68720*/  F2FP.SATFINITE.E5M2.F32.PACK_AB_MERGE_C R19, R54, R59, RZ ;  /* 0x0000003b3613723e */ /* 0x000fe200048060ff */
[----:B0-----:R-:W3:Y:S04]  /*68730*/  LDL.LU R27, [R1+0xed4] ;  /* 0x000ed400011b7983 */ /* 0x001ee80000300800 */
[----:B------:R-:W3:Y:S04]  /*68740*/  LDL.LU R26, [R1+0xedc] ;  /* 0x000edc00011a7983 */ /* 0x000ee80000300800 */
[----:B------:R-:W3:Y:S04]  /*68750*/  LDL.LU R25, [R1+0xce4] ;  /* 0x000ce40001197983 */ /* 0x000ee80000300800 */
[----:B------:R-:W3:Y:S04]  /*68760*/  LDL.LU R24, [R1+0xcec] ;  /* 0x000cec0001187983 */ /* 0x000ee80000300800 */
[----:B------:R-:W3:Y:S04]  /*68770*/  LDL.LU R23, [R1+0xaf4] ;  /* 0x000af40001177983 */ /* 0x000ee80000300800 */
[----:B------:R-:W3:Y:S01]  /*68780*/  LDL.LU R20, [R1+0xaf8] ;  /* 0x000af80001147983 */ /* 0x000ee20000300800 */
[----:B------:R-:W-:-:S02]  /*68790*/  LOP3.LUT R44, R18, 0xffff, RZ, 0xc0, !PT ;  /* 0x0000ffff122c7812 */ /* 0x000fc400078ec0ff */
[----:B--2---:R-:W-:Y:S02]  /*687a0*/  F2FP.SATFINITE.E5M2.F32.PACK_AB_MERGE_C R14, R43, R42, RZ ;  /* 0x0000002a2b0e723e */ /* 0x004fe400048060ff */
[----:B------:R-:W-:Y:S02]  /*687b0*/  LOP3.LUT R42, R21, 0xffff, RZ, 0xc0, !PT ;  /* 0x0000ffff152a7812 */ /* 0x000fe400078ec0ff */
[----:B----4-:R-:W-:Y:S01]  /*687c0*/  LOP3.LUT R48, R39, 0xffff, RZ, 0xc0, !PT ;  /* 0x0000ffff27307812 */ /* 0x010fe200078ec0ff */
[----:B------:R-:W2:Y:S03]  /*687d0*/  LDL.LU R21, [R1+0xafc] ;  /* 0x000afc0001157983 */ /* 0x000ea60000300800 */
[----:B------:R-:W-:Y:S01]  /*687e0*/  PRMT R22, R48, 0x3340, R47 ;  /* 0x0000334030167816 */ /* 0x000fe2000000002f */
[----:B------:R-:W4:Y:S01]  /*687f0*/  LDL.LU R61, [R1+0x900] ;  /* 0x00090000013d7983 */ /* 0x000f220000300800 */
[----:B---3--:R-:W-:-:S02]  /*68800*/  LOP3.LUT R53, R33, 0xffff, RZ, 0xc0, !PT ;  /* 0x0000ffff21357812 */ /* 0x008fc400078ec0ff */
[----:B------:R-:W-:Y:S01]  /*68810*/  PRMT R22, R22, 0x5410, R12 ;  /* 0x0000541016167816 */ /* 0x000fe2000000000c */
[----:B------:R-:W4:Y:S01]  /*68820*/  LDL.LU R56, [R1+0x904] ;  /* 0x0009040001387983 */ /* 0x000f220000300800 */
[----:B------:R-:W-:Y:S02]  /*68830*/  PRMT R12, R50, 0x3340, R0 ;  /* 0x00003340320c7816 */ /* 0x000fe40000000000 */
[----:B------:R-:W-:Y:S01]  /*68840*/  PRMT R17, R53, 0x3340, R52 ;  /* 0x0000334035117816 */ /* 0x000fe20000000034 */
[----:B------:R-:W3:Y:S01]  /*68850*/  LDL.LU R57, [R1+0x908] ;  /* 0x0009080001397983 */ /* 0x000ee20000300800 */
[----:B------:R-:W-:Y:S02]  /*68860*/  LOP3.LUT R43, R11, 0xffff, RZ, 0xc0, !PT ;  /* 0x0000ffff0b2b7812 */ /* 0x000fe400078ec0ff */
[----:B------:R-:W-:Y:S01]  /*68870*/  PRMT R17, R17, 0x5410, R12 ;  /* 0x0000541011117816 */ /* 0x000fe2000000000c */
[----:B------:R-:W3:Y:S01]  /*68880*/  LDL.LU R58, [R1+0x90c] ;  /* 0x00090c00013a7983 */ /* 0x000ee20000300800 */
[----:B------:R-:W-:-:S02]  /*68890*/  F2FP.SATFINITE.E5M2.F32.PACK_AB_MERGE_C R13, R38, R37, RZ ;  /* 0x00000025260d723e */ /* 0x000fc400048060ff */
[----:B------:R-:W-:Y:S01]  /*688a0*/  PRMT R12, R42, 0x3340, R0 ;  /* 0x000033402a0c7816 */ /* 0x000fe20000000000 */
[----:B------:R-:W2:Y:S01]  /*688b0*/  LDL.LU R59, [R1+0x710] ;  /* 0x00071000013b7983 */ /* 0x000ea20000300800 */
[----:B------:R-:W-:Y:S02]  /*688c0*/  LOP3.LUT R38, R10, 0xffff, RZ, 0xc0, !PT ;  /* 0x0000ffff0a267812 */ /* 0x000fe400078ec0ff */
[----:B------:R-:W-:Y:S01]  /*688d0*/  LOP3.LUT R39, R19, 0xffff, RZ, 0xc0, !PT ;  /* 0x0000ffff13277812 */ /* 0x000fe200078ec0ff */
[----:B------:R-:W2:Y:S01]  /*688e0*/  LDL.LU R54, [R1+0x714] ;  /* 0x0007140001367983 */ /* 0x000ea20000300800 */
[----:B------:R-:W-:-:S03]  /*688f0*/  LOP3.LUT R45, R34, 0xffff, RZ, 0xc0, !PT ;  /* 0x0000ffff222d7812 */ /* 0x000fc600078ec0ff */
[----:B------:R-:W2:Y:S01]  /*68900*/  LDL.LU R55, [R1+0x718] ;  /* 0x0007180001377983 */ /* 0x000ea20000300800 */
[----:B------:R-:W-:-:S03]  /*68910*/  PRMT R16, R45, 0x3340, R43 ;  /* 0x000033402d107816 */ /* 0x000fc6000000002b */
[----:B------:R-:W2:Y:S01]  /*68920*/  LDL.LU R51, [R1+0x71c] ;  /* 0x00071c0001337983 */ /* 0x000ea20000300800 */
[----:B------:R-:W-:-:S03]  /*68930*/  PRMT R16, R16, 0x5410, R12 ;  /* 0x0000541010107816 */ /* 0x000fc6000000000c */
[----:B------:R-:W2:Y:S01]  /*68940*/  LDL.LU R19, [R1+0xaf0] ;  /* 0x000af00001137983 */ /* 0x000ea20000300800 */
[----:B------:R-:W-:Y:S02]  /*68950*/  PRMT R12, R36, 0x3340, R0 ;  /* 0x00003340240c7816 */ /* 0x000fe40000000000 */
[----:B------:R-:W-:Y:S01]  /*68960*/  LOP3.LUT R10, R13, 0xffff, RZ, 0xc0, !PT ;  /* 0x0000ffff0d0a7812 */ /* 0x000fe200078ec0ff */
[----:B------:R-:W2:Y:S01]  /*68970*/  LDL.LU R18, [R1+0xce8] ;  /* 0x000ce80001127983 */ /* 0x000ea20000300800 */
[----:B------:R-:W-:Y:S01]  /*68980*/  LOP3.LUT R37, R35, 0xffff, RZ, 0xc0, !PT ;  /* 0x0000ffff23257812 */ /* 0x000fe200078ec0ff */
[----:B------:R-:W-:-:S03]  /*68990*/  NOP ;  /* 0x0000000000007918 */ /* 0x000fc60000000000 */
[----:B------:R-:W-:Y:S01]  /*689a0*/  PRMT R15, R37, 0x3340, R38 ;  /* 0x00003340250f7816 */ /* 0x000fe20000000026 */
[----:B------:R-:W0:Y:S01]  /*689b0*/  LDS.128 R32, [R9] ;  /* 0x0000000009207984 */ /* 0x000e220000000c00 */
[----:B------:R-:W-:Y:S02]  /*689c0*/  PRMT R13, R17, 0x4210, R44 ;  /* 0x00004210110d7816 */ /* 0x000fe4000000002c */
[----:B------:R-:W-:Y:S02]  /*689d0*/  PRMT R15, R15, 0x5410, R12 ;  /* 0x000054100f0f7816 */ /* 0x000fe4000000000c */
[----:B------:R-:W-:Y:S02]  /*689e0*/  PRMT R12, R22, 0x4210, R39 ;  /* 0x00004210160c7816 */ /* 0x000fe40000000027 */
[----:B------:R-:W3:Y:S04]  /*689f0*/  LDL.LU R22, [R1+0xce0] ;  /* 0x000ce00001167983 */ /* 0x000ee80000300800 */
[----:B------:R-:W3:Y:S01]  /*68a00*/  LDL.LU R17, [R1+0xed8] ;  /* 0x000ed80001117983 */ /* 0x000ee20000300800 */
[----:B------:R-:W-:-:S04]  /*68a10*/  LOP3.LUT R11, R14, 0xffff, RZ, 0xc0, !PT ;  /* 0x0000ffff0e0b7812 */ /* 0x000fc800078ec0ff */
[----:B------:R-:W-:Y:S02]  /*68a20*/  PRMT R14, R16, 0x4210, R11 ;  /* 0x00004210100e7816 */ /* 0x000fe4000000000b */
[----:B------:R-:W4:Y:S01]  /*68a30*/  LDL.LU R16, [R1+0xed0] ;  /* 0x000ed00001107983 */ /* 0x000f220000300800 */
[----:B------:R-:W-:Y:S01]  /*68a40*/  PRMT R15, R15, 0x4210, R10 ;  /* 0x000042100f0f7816 */ /* 0x000fe2000000000a */
[----:B------:R-:W-:-:S04]  /*68a50*/  NOP ;  /* 0x0000000000007918 */ /* 0x000fc80000000000 */
[----:B------:R1:W-:Y:S02]  /*68a60*/  STSM.16.M88.4 [R9], R12 ;  /* 0x0000000c09007844 */ /* 0x0003e40000000200 */
[----:B-1----:R-:W-:Y:S02]  /*68a70*/  SHF.R.S32.HI R12, RZ, 0x1f, R30 ;  /* 0x0000001fff0c7819 */ /* 0x002fe4000001141e */
[----:B------:R-:W-:Y:S01]  /*68a80*/  IADD3 R14, P3, PT, R30, R0, RZ ;  /* 0x000000001e0e7210 */ /* 0x000fe20007f7e0ff */
[----:B0-----:R-:W-:Y:S04]  /*68a90*/  STL.64 [R1+0x720], R32 ;  /* 0x0007202001007387 */ /* 0x001fe80000100a00 */
[----:B------:R-:W-:Y:S01]  /*68aa0*/  IMAD.X R15, R12, 0x1, R2, P3 ;  /* 0x000000010c0f7824 */ /* 0x000fe200018e0602 */
        /* <DEDUP_REMOVED lines=29> */
[----:B------:R-:W-:Y:S02]  /*68c80*/  LOP3.LUT R12, R12, 0xffff, RZ, 0xc0, !PT ;  /* 0x0000ffff0c0c7812 */ /* 0x000fe400078ec0ff */
[----:B------:R-:W-:Y:S01]  /*68c90*/  LOP3.LUT R13, R13, 0xffff, RZ, 0xc0, !PT ;  /* 0x0000ffff0d0d7812 */ /* 0x000fe200078ec0ff */
[----:B------:R0:W-:Y:S01]  /*68ca0*/  STL.64 [R1+0x1560], R14 ;  /* 0x0015600e01007387 */ /* 0x0001e20000100a00 */
[----:B------:R-:W-:Y:S02]  /*68cb0*/  PRMT R30, R12, 0x3340, R30 ;  /* 0x000033400c1e7816 */ /* 0x000fe4000000001e */
[----:B------:R-:W-:-:S02]  /*68cc0*/  SHF.R.S32.HI R12, RZ, 0x1f, R28 ;  /* 0x0000001fff0c7819 */ /* 0x000fc4000001141c */
[----:B------:R-:W-:Y:S02]  /*68cd0*/  SHF.R.U32.HI R29, RZ, 0x8, R43 ;  /* 0x00000008ff1d7819 */ /* 0x000fe4000001162b */
[----:B0-----:R-:W-:Y:S02]  /*68ce0*/  SHF.R.U32.HI R14, RZ, 0x8, R46 ;  /* 0x00000008ff0e7819 */ /* 0x001fe4000001162e */
[----:B------:R-:W-:Y:S02]  /*68cf0*/  IADD3 R46, P3, PT, R28, R0, RZ ;  /* 0x000000001c2e7210 */ /* 0x000fe40007f7e0ff */
[----:B------:R-:W-:-:S03]  /*68d00*/  LOP3.LUT R29, R29, 0xffff, RZ, 0xc0, !PT ;  /* 0x0000ffff1d1d7812 */ /* 0x000fc600078ec0ff */
[----:B------:R-:W-:Y:S01]  /*68d10*/  IMAD.X R47, R12, 0x1, R2, P3 ;  /* 0x000000010c2f7824 */ /* 0x000fe200018e0602 */
[----:B------:R-:W-:Y:S02]  /*68d20*/  SHF.R.U32.HI R37, RZ, 0x8, R37 ;  /* 0x00000008ff257819 */ /* 0x000fe40000011625 */
[----:B------:R-:W-:Y:S02]  /*68d30*/  SHF.R.U32.HI R36, RZ, 0x8, R36 ;  /* 0x00000008ff247819 */ /* 0x000fe40000011624 */
[----:B------:R0:W-:Y:S01]  /*68d40*/  STL.64 [R1+0x1558], R46 ;  /* 0x0015582e01007387 */ /* 0x0001e20000100a00 */
[----:B------:R-:W-:Y:S02]  /*68d50*/  LOP3.LUT R37, R37, 0xffff, RZ, 0xc0, !PT ;  /* 0x0000ffff25257812 */ /* 0x000fe400078ec0ff */
[----:B------:R-:W-:Y:S02]  /*68d60*/  LOP3.LUT R36, R36, 0xffff, RZ, 0xc0, !PT ;  /* 0x0000ffff24247812 */ /* 0x000fe400078ec0ff */
[----:B------:R-:W-:-:S04]  /*68d70*/  SHF.R.U32.HI R15, RZ, 0x8, R50 ;  /* 0x00000008ff0f7819 */ /* 0x000fc80000011632 */
[----:B------:R-:W-:-:S04]  /*68d80*/  LOP3.LUT R15, R15, 0xffff, RZ, 0xc0, !PT ;  /* 0x0000ffff0f0f7812 */ /* 0x000fc800078ec0ff */
[----:B------:R-:W-:Y:S02]  /*68d90*/  PRMT R15, R15, 0x3340, R0 ;  /* 0x000033400f0f7816 */ /* 0x000fe40000000000 */
[----:B------:R-:W-:Y:S02]  /*68da0*/  LOP3.LUT R14, R14, 0xffff, RZ, 0xc0, !PT ;  /* 0x0000ffff0e0e7812 */ /* 0x000fe400078ec0ff */
[----:B--2---:R-:W-:Y:S02]  /*68db0*/  F2FP.SATFINITE.E5M2.F32.PACK_AB_MERGE_C R24, R24, R18, RZ ;  /* 0x000000121818723e */ /* 0x004fe400048060ff */
[----:B------:R-:W-:Y:S02]  /*68dc0*/  F2FP.SATFINITE.E5M2.F32.PACK_AB_MERGE_C R18, R51, R55, RZ ;  /* 0x000000373312723e */ /* 0x000fe400048060ff */
[----:B---3--:R-:W-:Y:S02]  /*68dd0*/  F2FP.SATFINITE.E5M2.F32.PACK_AB_MERGE_C R26, R26, R17, RZ ;  /* 0x000000111a1a723e */ /* 0x008fe400048060ff */
[----:B------:R-:W-:-:S04]  /*68de0*/  SHF.R.U32.HI R17, RZ, 0x8, R52 ;  /* 0x00000008ff117819 */ /* 0x000fc80000011634 */
[----:B------:R-:W-:Y:S02]  /*68df0*/  LOP3.LUT R17, R17, 0xffff, RZ, 0xc0, !PT ;  /* 0x0000ffff11117812 */ /* 0x000fe400078ec0ff */
[----:B----4-:R-:W-:Y:S02]  /*68e00*/  F2FP.SATFINITE.E5M2.F32.PACK_AB_MERGE_C R27, R27, R16, RZ ;  /* 0x000000101b1b723e */ /* 0x010fe400048060ff */
[----:B------:R-:W-:Y:S02]  /*68e10*/  PRMT R17, R13, 0x3340, R17 ;  /* 0x000033400d117816 */ /* 0x000fe40000000011 */
[----:B------:R-:W-:Y:S02]  /*68e20*/  SHF.R.U32.HI R13, RZ, 0x8, R45 ;  /* 0x00000008ff0d7819 */ /* 0x000fe4000001162d */
[----:B------:R-:W-:Y:S02]  /*68e30*/  SHF.R.U32.HI R16, RZ, 0x8, R42 ;  /* 0x00000008ff107819 */ /* 0x000fe4000001162a */
[----:B------:R-:W-:-:S02]  /*68e40*/  LOP3.LUT R13, R13, 0xffff, RZ, 0xc0, !PT ;  /* 0x0000ffff0d0d7812 */ /* 0x000fc400078ec0ff */
[----:B------:R-:W-:Y:S02]  /*68e50*/  LOP3.LUT R16, R16, 0xffff, RZ, 0xc0, !PT ;  /* 0x0000ffff10107812 */ /* 0x000fe400078ec0ff */
[----:B------:R-:W-:Y:S02]  /*68e60*/  IADD3 R42, P3, PT, R28, R3, RZ ;  /* 0x000000031c2a7210 */ /* 0x000fe40007f7e0ff */
[----:B------:R-:W-:Y:S02]  /*68e70*/  PRMT R29, R13, 0x3340, R29 ;  /* 0x000033400d1d7816 */ /* 0x000fe4000000001d */
[----:B------:R-:W-:Y:S01]  /*68e80*/  PRMT R13, R16, 0x3340, R0 ;  /* 0x00003340100d7816 */ /* 0x000fe20000000000 */
[----:B------:R-:W-:Y:S01]  /*68e90*/  IMAD.X R43, R12, 0x1, R4, P3 ;  /* 0x000000010c2b7824 */ /* 0x000fe200018e0604 */
[----:B------:R-:W-:Y:S02]  /*68ea0*/  SHF.R.U32.HI R16, RZ, 0x8, R38 ;  /* 0x00000008ff107819 */ /* 0x000fe40000011626 */
[----:B0-----:R-:W-:-:S02]  /*68eb0*/  IADD3 R46, P3, PT, R28, R5, RZ ;  /* 0x000000051c2e7210 */ /* 0x001fc40007f7e0ff */
[----:B------:R-:W-:Y:S01]  /*68ec0*/  LOP3.LUT R16, R16, 0xffff, RZ, 0xc0, !PT ;  /* 0x0000ffff10107812 */ /* 0x000fe200078ec0ff */
[----:B------:R0:W-:Y:S02]  /*68ed0*/  STL.64 [R1+0x1550], R42 ;  /* 0x0015502a01007387 */ /* 0x0001e40000100a00 */
[----:B------:R-:W-:Y:S02]  /*68ee0*/  IMAD.X R47, R12, 0x1, R6, P3 ;  /* 0x000000010c2f7824 */ /* 0x000fe400018e0606 */
[----:B------:R-:W2:Y:S01]  /*68ef0*/  LDL.LU R50, [R1+0x430] ;  /* 0x0004300001327983 */ /* 0x000ea20000300800 */
[----:B------:R-:W-:-:S03]  /*68f00*/  PRMT R45, R37, 0x3340, R16 ;  /* 0x00003340252d7816 */ /* 0x000fc60000000010 */
[----:B------:R-:W2:Y:S01]  /*68f10*/  LDL.LU R51, [R1+0x434] ;  /* 0x0004340001337983 */ /* 0x000ea20000300800 */
[----:B------:R-:W-:-:S03]  /*68f20*/  PRMT R16, R36, 0x3340, R0 ;  /* 0x0000334024107816 */ /* 0x000fc60000000000 */
[----:B0-----:R-:W3:Y:S04]  /*68f30*/  LDL.LU R42, [R1+0x438] ;  /* 0x00043800012a7983 */ /* 0x001ee80000300800 */
[----:B------:R-:W3:Y:S04]  /*68f40*/  LDL.LU R43, [R1+0x43c] ;  /* 0x00043c00012b7983 */ /* 0x000ee80000300800 */
[----:B------:R-:W4:Y:S04]  /*68f50*/  LDL.LU R36, [R1+0x224] ;  /* 0x0002240001247983 */ /* 0x000f280000300800 */
[----:B------:R-:W2:Y:S04]  /*68f60*/  LDL.LU R37, [R1+0x220] ;  /* 0x0002200001257983 */ /* 0x000ea80000300800 */
[----:B------:R0:W-:Y:S01]  /*68f70*/  STL.64 [R1+0x1548], R46 ;  /* 0x0015482e01007387 */ /* 0x0001e20000100a00 */
[----:B------:R-:W-:-:S02]  /*68f80*/  PRMT R17, R17, 0x5410, R15 ;  /* 0x0000541011117816 */ /* 0x000fc4000000000f */
[----:B0-----:R-:W-:-:S05]  /*68f90*/  IADD3 R46, P3, PT, R28, R7, RZ ;  /* 0x000000071c2e7210 */ /* 0x001fca0007f7e0ff */
[----:B------:R-:W-:Y:S01]  /*68fa0*/  IMAD.X R47, R12, 0x1, R8, P3 ;  /* 0x000000010c2f7824 */ /* 0x000fe200018e0608 */
[----:B------:R-:W-:-:S04]  /*68fb0*/  SHF.R.S32.HI R15, RZ, 0x1f, R31 ;  /* 0x0000001fff0f7819 */ /* 0x000fc8000001141f */
[----:B------:R0:W-:Y:S01]  /*68fc0*/  STL.64 [R1+0x1540], R46 ;  /* 0x0015402e01007387 */ /* 0x0001e20000100a00 */
[----:B------:R-:W-:-:S03]  /*68fd0*/  PRMT R14, R14, 0x3340, R0 ;  /* 0x000033400e0e7816 */ /* 0x000fc60000000000 */
[----:B------:R-:W3:Y:S01]  /*68fe0*/  LDL.LU R38, [R1+0x20c] ;  /* 0x00020c0001267983 */ /* 0x000ee20000300800 */
[----:B------:R-:W-:Y:S02]  /*68ff0*/  PRMT R12, R30, 0x5410, R14 ;  /* 0x000054101e0c7816 */ /* 0x000fe4000000000e */
[----:B0-----:R-:W-:-:S05]  /*69000*/  IADD3 R46, P3, PT, R31, R0, RZ ;  /* 0x000000001f2e7210 */ /* 0x001fca0007f7e0ff */
[----:B------:R-:W-:Y:S01]  /*69010*/  IMAD.X R47, R15, 0x1, R2, P3 ;  /* 0x000000010f2f7824 */ /* 0x000fe200018e0602 */
[----:B------:R-:W-:-:S04]  /*69020*/  PRMT R12, R12, 0x5210, R39 ;  /* 0x000052100c0c7816 */ /* 0x000fc80000000027 */
[----:B------:R-:W-:Y:S04]  /*69030*/  STL.64 [R1+0x1538], R46 ;  /* 0x0015382e01007387 */ /* 0x000fe80000100a00 */
[----:B------:R-:W3:Y:S01]  /*69040*/  LDL.LU R39, [R1+0x208] ;  /* 0x0002080001277983 */ /* 0x000ee20000300800 */
[----:B------:R-:W-:Y:S02]  /*69050*/  IADD3 R28, P3, PT, R31, R3, RZ ;  /* 0x000000031f1c7210 */ /* 0x000fe40007f7e0ff */
[----:B------:R-:W-:-:S03]  /*69060*/  PRMT R14, R29, 0x5410, R13 ;  /* 0x000054101d0e7816 */ /* 0x000fc6000000000d */
        /* <DEDUP_REMOVED lines=15> */
[----:B------:R-:W-:-:S03]  /*69160*/  F2FP.SATFINITE.E5M2.F32.PACK_AB_MERGE_C R25, R25, R22, RZ ;  /* 0x000000161919723e */ /* 0x000fc600048060ff */
[----:B------:R1:W-:Y:S01]  /*69170*/  STSM.16.M88.4 [R9], R12 ;  /* 0x0000000c09007844 */ /* 0x0003e20000000200 */
[----:B------:R-:W-:Y:S02]  /*69180*/  F2FP.SATFINITE.E5M2.F32.PACK_AB_MERGE_C R22, R21, R20, RZ ;  /* 0x000000141516723e */ /* 0x000fe400048060ff */
[----:B------:R-:W-:Y:S02]  /*69190*/  F2FP.SATFINITE.E5M2.F32.PACK_AB_MERGE_C R20, R58, R57, RZ ;  /* 0x000000393a14723e */ /* 0x000fe400048060ff */
[----:B------:R-:W-:Y:S02]  /*691a0*/  F2FP.SATFINITE.E5M2.F32.PACK_AB_MERGE_C R23, R23, R19, RZ ;  /* 0x000000131717723e */ /* 0x000fe400048060ff */
[----:B------:R-:W-:Y:S02]  /*691b0*/  F2FP.SATFINITE.E5M2.F32.PACK_AB_MERGE_C R21, R56, R61, RZ ;  /* 0x0000003d3815723e */ /* 0x000fe400048060ff */
[----:B------:R-:W-:Y:S02]  /*691c0*/  LOP3.LUT R56, R23, 0xffff, RZ, 0xc0, !PT ;  /* 0x0000ffff17387812 */ /* 0x000fe400078ec0ff */
[----:B------:R-:W-:-:S02]  /*691d0*/  LOP3.LUT R47, R22, 0xffff, RZ, 0xc0, !PT ;  /* 0x0000ffff162f7812 */ /* 0x000fc400078ec0ff */
[----:B------:R-:W-:Y:S02]  /*691e0*/  F2FP.SATFINITE.E5M2.F32.PACK_AB_MERGE_C R19, R54, R59, RZ ;  /* 0x0000003b3613723e */ /* 0x000fe400048060ff */
[----:B------:R-:W-:Y:S02]  /*691f0*/  LOP3.LUT R54, R26, 0xffff, RZ, 0xc0, !PT ;  /* 0x0000ffff1a367812 */ /* 0x000fe400078ec0ff */
[----:B-1----:R-:W-:Y:S01]  /*69200*/  PRMT R12, R56, 0x3340, R0 ;  /* 0x00003340380c7816 */ /* 0x002fe20000000000 */
[----:B0-----:R0:W-:Y:S04]  /*69210*/  STL.64 [R1+0x710], R28 ;  /* 0x0007101c01007387 */ /* 0x0011e80000100a00 */
[----:B------:R1:W-:Y:S01]  /*69220*/  STL.64 [R1+0x718], R30 ;  /* 0x0007181e01007387 */ /* 0x0003e20000100a00 */
[----:B------:R-:W-:-:S02]  /*69230*/  LOP3.LUT R52, R21, 0xffff, RZ, 0xc0, !PT ;  /* 0x0000ffff15347812 */ /* 0x000fc400078ec0ff */
[----:B------:R-:W-:Y:S01]  /*69240*/  LOP3.LUT R44, R20, 0xffff, RZ, 0xc0, !PT ;  /* 0x0000ffff142c7812 */ /* 0x000fe200078ec0ff */
[----:B0-----:R-:W3:Y:S01]  /*69250*/  LDL.LU R29, [R1+0x240] ;  /* 0x00024000011d7983 */ /* 0x001ee20000300800 */
[----:B-1----:R-:W-:-:S03]  /*69260*/  LOP3.LUT R31, R27, 0xffff, RZ, 0xc0, !PT ;  /* 0x0000ffff1b1f7812 */ /* 0x002fc600078ec0ff */
[----:B------:R-:W3:Y:S01]  /*69270*/  LDL.LU R28, [R1+0x244] ;  /* 0x00024400011c7983 */ /* 0x000ee20000300800 */
[----:B------:R-:W-:Y:S02]  /*69280*/  LOP3.LUT R30, R25, 0xffff, RZ, 0xc0, !PT ;  /* 0x0000ffff191e7812 */ /* 0x000fe400078ec0ff */
[----:B------:R-:W-:Y:S02]  /*69290*/  LOP3.LUT R45, R24, 0xffff, RZ, 0xc0, !PT ;  /* 0x0000ffff182d7812 */ /* 0x000fe400078ec0ff */
[----:B------:R-:W-:Y:S02]  /*692a0*/  LOP3.LUT R61, R19, 0xffff, RZ, 0xc0, !PT ;  /* 0x0000ffff133d7812 */ /* 0x000fe400078ec0ff */
[----:B------:R-:W-:Y:S02]  /*692b0*/  LOP3.LUT R48, R18, 0xffff, RZ, 0xc0, !PT ;  /* 0x0000ffff12307812 */ /* 0x000fe400078ec0ff */
[----:B----4-:R-:W-:Y:S02]  /*692c0*/  LOP3.LUT R57, R36, 0xffff, RZ, 0xc0, !PT ;  /* 0x0000ffff24397812 */ /* 0x010fe400078ec0ff */
[----:B--2---:R-:W-:-:S02]  /*692d0*/  LOP3.LUT R55, R37, 0xffff, RZ, 0xc0, !PT ;  /* 0x0000ffff25377812 */ /* 0x004fc400078ec0ff */
[----:B------:R-:W-:Y:S02]  /*692e0*/  PRMT R22, R57, 0x3340, R31 ;  /* 0x0000334039167816 */ /* 0x000fe4000000001f */
[----:B------:R-:W-:Y:S02]  /*692f0*/  PRMT R17, R55, 0x3340, R54 ;  /* 0x0000334037117816 */ /* 0x000fe40000000036 */
[----:B------:R-:W-:Y:S02]  /*69300*/  PRMT R22, R22, 0x5410, R12 ;  /* 0x0000541016167816 */ /* 0x000fe4000000000c */
[----:B------:R-:W-:Y:S02]  /*69310*/  PRMT R12, R47, 0x3340, R0 ;  /* 0x000033402f0c7816 */ /* 0x000fe40000000000 */
[----:B---3--:R-:W-:Y:S02]  /*69320*/  LOP3.LUT R53, R38, 0xffff, RZ, 0xc0, !PT ;  /* 0x0000ffff26357812 */ /* 0x008fe400078ec0ff */
[----:B------:R-:W-:Y:S01]  /*69330*/  LOP3.LUT R46, R39, 0xffff, RZ, 0xc0, !PT ;  /* 0x0000ffff272e7812 */ /* 0x000fe200078ec0ff */
[----:B------:R-:W-:Y:S01]  /*69340*/  NOP ;  /* 0x0000000000007918 */ /* 0x000fe20000000000 */
[----:B------:R-:W0:Y:S01]  /*69350*/  LDS.128 R36, [R9] ;  /* 0x0000000009247984 */ /* 0x000e220000000c00 */
[----:B------:R-:W-:-:S02]  /*69360*/  F2FP.SATFINITE.E5M2.F32.PACK_AB_MERGE_C R14, R51, R50, RZ ;  /* 0x00000032330e723e */ /* 0x000fc400048060ff */
[----:B------:R-:W-:Y:S01]  /*69370*/  PRMT R17, R17, 0x5410, R12 ;  /* 0x0000541011117816 */ /* 0x000fe2000000000c */
[----:B------:R-:W2:Y:S01]  /*69380*/  LDL.LU R50, [R1+0x248] ;  /* 0x0002480001327983 */ /* 0x000ea20000300800 */
[----:B------:R-:W-:Y:S02]  /*69390*/  PRMT R12, R52, 0x3340, R0 ;  /* 0x00003340340c7816 */ /* 0x000fe40000000000 */
[----:B------:R-:W-:Y:S01]  /*693a0*/  PRMT R16, R53, 0x3340, R30 ;  /* 0x0000334035107816 */ /* 0x000fe2000000001e */
[----:B------:R-:W2:Y:S04]  /*693b0*/  LDL.LU R51, [R1+0x24c] ;  /* 0x00024c0001337983 */ /* 0x000ea80000300800 */
[----:B------:R-:W3:Y:S01]  /*693c0*/  LDL.LU R27, [R1+0x10b4] ;  /* 0x0010b400011b7983 */ /* 0x000ee20000300800 */
[----:B------:R-:W-:-:S03]  /*693d0*/  PRMT R16, R16, 0x5410, R12 ;  /* 0x0000541010107816 */ /* 0x000fc6000000000c */
[----:B------:R-:W4:Y:S01]  /*693e0*/  LDL.LU R26, [R1+0x10bc] ;  /* 0x0010bc00011a7983 */ /* 0x000f220000300800 */
[----:B------:R-:W-:-:S03]  /*693f0*/  F2FP.SATFINITE.E5M2.F32.PACK_AB_MERGE_C R13, R43, R42, RZ ;  /* 0x0000002a2b0d723e */ /* 0x000fc600048060ff */
[----:B------:R-:W3:Y:S01]  /*69400*/  LDL.LU R25, [R1+0xec4] ;  /* 0x000ec40001197983 */ /* 0x000ee20000300800 */
[----:B------:R-:W-:Y:S02]  /*69410*/  PRMT R12, R44, 0x3340, R0 ;  /* 0x000033402c0c7816 */ /* 0x000fe40000000000 */
[----:B------:R-:W-:Y:S01]  /*69420*/  PRMT R15, R46, 0x3340, R45 ;  /* 0x000033402e0f7816 */ /* 0x000fe2000000002d */
[----:B------:R-:W3:Y:S04]  /*69430*/  LDL.LU R23, [R1+0xcd4] ;  /* 0x000cd40001177983 */ /* 0x000ee80000300800 */
[----:B------:R-:W3:Y:S01]  /*69440*/  LDL.LU R21, [R1+0xae4] ;  /* 0x000ae40001157983 */ /* 0x000ee20000300800 */
[----:B------:R-:W-:-:S03]  /*69450*/  PRMT R15, R15, 0x5410, R12 ;  /* 0x000054100f0f7816 */ /* 0x000fc6000000000c */
[----:B------:R-:W3:Y:S01]  /*69460*/  LDL.LU R58, [R1+0xae8] ;  /* 0x000ae800013a7983 */ /* 0x000ee20000300800 */
[----:B------:R-:W-:-:S03]  /*69470*/  LOP3.LUT R11, R14, 0xffff, RZ, 0xc0, !PT ;  /* 0x0000ffff0e0b7812 */ /* 0x000fc600078ec0ff */
[----:B------:R-:W3:Y:S01]  /*69480*/  LDL.LU R59, [R1+0xaec] ;  /* 0x000aec00013b7983 */ /* 0x000ee20000300800 */
[----:B------:R-:W-:-:S03]  /*69490*/  LOP3.LUT R10, R13, 0xffff, RZ, 0xc0, !PT ;  /* 0x0000ffff0d0a7812 */ /* 0x000fc600078ec0ff */
[----:B------:R-:W3:Y:S01]  /*694a0*/  LDL.LU R20, [R1+0xae0] ;  /* 0x000ae00001147983 */ /* 0x000ee20000300800 */
[----:B------:R-:W-:-:S03]  /*694b0*/  PRMT R12, R22, 0x4210, R61 ;  /* 0x00004210160c7816 */ /* 0x000fc6000000003d */
[----:B------:R-:W3:Y:S01]  /*694c0*/  LDL.LU R24, [R1+0xecc] ;  /* 0x000ecc0001187983 */ /* 0x000ee20000300800 */
[----:B------:R-:W-:-:S03]  /*694d0*/  PRMT R13, R17, 0x4210, R48 ;  /* 0x00004210110d7816 */ /* 0x000fc60000000030 */
[----:B------:R-:W3:Y:S01]  /*694e0*/  LDL.LU R19, [R1+0xcdc] ;  /* 0x000cdc0001137983 */ /* 0x000ee20000300800 */
[----:B------:R-:W-:-:S03]  /*694f0*/  PRMT R14, R16, 0x4210, R11 ;  /* 0x00004210100e7816 */ /* 0x000fc6000000000b */
[----:B------:R-:W3:Y:S01]  /*69500*/  LDL.LU R18, [R1+0xcd8] ;  /* 0x000cd80001127983 */ /* 0x000ee20000300800 */
[----:B------:R-:W-:Y:S01]  /*69510*/  PRMT R15, R15, 0x4210, R10 ;  /* 0x000042100f0f7816 */ /* 0x000fe2000000000a */
[----:B------:R-:W-:Y:S02]  /*69520*/  NOP ;  /* 0x0000000000007918 */ /* 0x000fe40000000000 */
[----:B------:R-:W3:Y:S04]  /*69530*/  LDL.LU R22, [R1+0xcd0] ;  /* 0x000cd00001167983 */ /* 0x000ee80000300800 */
[----:B------:R-:W3:Y:S04]  /*69540*/  LDL.LU R17, [R1+0xec8] ;  /* 0x000ec80001117983 */ /* 0x000ee80000300800 */
[----:B------:R-:W3:Y:S04]  /*69550*/  LDL.LU R16, [R1+0xec0] ;  /* 0x000ec00001107983 */ /* 0x000ee80000300800 */
[----:B0-----:R-:W-:Y:S04]  /*69560*/  STL.64 [R1+0x500], R36 ;  /* 0x0005002401007387 */ /* 0x001fe80000100a00 */
[----:B------:R0:W-:Y:S04]  /*69570*/  STL.64 [R1+0x508], R38 ;  /* 0x0005082601007387 */ /* 0x0001e80000100a00 */
[----:B------:R1:W-:Y:S04]  /*69580*/  STSM.16.M88.4 [R9], R12 ;  /* 0x0000000c09007844 */ /* 0x0003e80000000200 */
[----:B0-----:R-:W3:Y:S04]  /*69590*/  LDL.LU.64 R38, [R1+0x2d20] ;  /* 0x002d200001267983 */ /* 0x001ee80000300a00 */
[----:B------:R-:W3:Y:S04]  /*695a0*/  LDL.LU.64 R36, [R1+0x2d18] ;  /* 0x002d180001247983 */ /* 0x000ee80000300a00 */
[----:B-1----:R-:W3:Y:S04]  /*695b0*/  LDL.LU R14, [R1+0x10b0] ;  /* 0x0010b000010e7983 */ /* 0x002ee80000300800 */
[----:B------:R-:W4:Y:S01]  /*695c0*/  LDL.LU R15, [R1+0x10b8] ;  /* 0x0010b800010f7983 */ /* 0x000f220000300800 */
[----:B------:R-:W-:-:S02]  /*695d0*/  SHF.R.S32.HI R12, RZ, 0x1f, R34 ;  /* 0x0000001fff0c7819 */ /* 0x000fc40000011422 */
[----:B------:R-:W-:-:S05]  /*695e0*/  IADD3 R42, P3, PT, R34, R0, RZ ;  /* 0x00000000222a7210 */ /* 0x000fca0007f7e0ff */
[----:B------:R-:W-:Y:S01]  /*695f0*/  IMAD.X R43, R12, 0x1, R2, P3 ;  /* 0x000000010c2b7824 */ /* 0x000fe200018e0602 */
[----:B------:R-:W-:-:S04]  /*69600*/  F2FP.SATFINITE.E5M2.F32.PACK_AB_MERGE_C R29, R28, R29, RZ ;  /* 0x0000001d1c1d723e */ /* 0x000fc800048060ff */
[----:B------:R0:W-:Y:S04]  /*69610*/  STL.64 [R1+0x1518], R42 ;  /* 0x0015182a01007387 */ /* 0x0001e80000100a00 */
[----:B0-----:R-:W4:Y:S01]  /*69620*/  LDL.LU.64 R42, [R1+0x2d10] ;  /* 0x002d1000012a7983 */ /* 0x001f220000300a00 */
[----:B------:R-:W-:-:S04]  /*69630*/  SHF.R.U32.HI R13, RZ, 0x8, R57 ;  /* 0x00000008ff0d7819 */ /* 0x000fc80000011639 */
[----:B------:R-:W-:Y:S02]  /*69640*/  LOP3.LUT R13, R13, 0xffff, RZ, 0xc0, !PT ;  /* 0x0000ffff0d0d7812 */ /* 0x000fe400078ec0ff */
[----:B--2---:R-:W-:Y:S02]  /*69650*/  F2FP.SATFINITE.E5M2.F32.PACK_AB_MERGE_C R28, R51, R50, RZ ;  /* 0x00000032331c723e */ /* 0x004fe400048060ff */
[----:B------:R-:W-:-:S05]  /*69660*/  IADD3 R50, P3, PT, R34, R3, RZ ;  /* 0x0000000322327210 */ /* 0x000fca0007f7e0ff */
[----:B------:R-:W-:-:S05]  /*69670*/  IMAD.X R51, R12, 0x1, R4, P3 ;  /* 0x000000010c337824 */ /* 0x000fca00018e0604 */
[----:B------:R0:W-:Y:S04]  /*69680*/  STL.64 [R1+0x1510], R50 ;  /* 0x0015103201007387 */ /* 0x0001e80000100a00 */
[----:B0-----:R-:W2:Y:S01]  /*69690*/  LDL.LU.64 R50, [R1+0x2d08] ;  /* 0x002d080001327983 */ /* 0x001ea20000300a00 */
[----:B---3--:R-:W-:Y:S02]  /*696a0*/  F2FP.SATFINITE.E5M2.F32.PACK_AB_MERGE_C R27, R27, R14, RZ ;  /* 0x0000000e1b1b723e */ /* 0x008fe400048060ff */
[----:B------:R-:W-:Y:S02]  /*696b0*/  IADD3 R14, P3, PT, R34, R5, RZ ;  /* 0x00000005220e7210 */ /* 0x000fe40007f7e0ff */
[----:B----4-:R-:W-:-:S03]  /*696c0*/  F2FP.SATFINITE.E5M2.F32.PACK_AB_MERGE_C R26, R26, R15, RZ ;  /* 0x0000000f1a1a723e */ /* 0x010fc600048060ff */
        /* <DEDUP_REMOVED lines=15> */
[----:B------:R-:W-:Y:S02]  /*697c0*/  F2FP.SATFINITE.E5M2.F32.PACK_AB_MERGE_C R23, R23, R22, RZ ;  /* 0x000000161717723e */ /* 0x000fe400048060ff */
[----:B------:R-:W-:Y:S02]  /*697d0*/  F2FP.SATFINITE.E5M2.F32.PACK_AB_MERGE_C R22, R19, R18, RZ ;  /* 0x000000121316723e */ /* 0x000fe400048060ff */
[----:B------:R-:W-:Y:S02]  /*697e0*/  SHF.R.U32.HI R18, RZ, 0x8, R54 ;  /* 0x00000008ff127819 */ /* 0x000fe40000011636 */
[----:B0-----:R-:W-:-:S05]  /*697f0*/  IADD3 R14, P3, PT, R33, R7, RZ ;  /* 0x00000007210e7210 */ /* 0x001fca0007f7e0ff */
[----:B------:R-:W-:Y:S01]  /*69800*/  IMAD.X R15, R12, 0x1, R8, P3 ;  /* 0x000000010c0f7824 */ /* 0x000fe200018e0608 */
[----:B------:R-:W-:Y:S02]  /*69810*/  SHF.R.U32.HI R12, RZ, 0x8, R55 ;  /* 0x00000008ff0c7819 */ /* 0x000fe40000011637 */
[----:B------:R-:W-:Y:S02]  /*69820*/  LOP3.LUT R18, R18, 0xffff, RZ, 0xc0, !PT ;  /* 0x0000ffff12127812 */ /* 0x000fe400078ec0ff */
[----:B------:R-:W-:Y:S02]  /*69830*/  LOP3.LUT R12, R12, 0xffff, RZ, 0xc0, !PT ;  /* 0x0000ffff0c0c7812 */ /* 0x000fe400078ec0ff */
[----:B------:R-:W-:Y:S02]  /*69840*/  IADD3 R54, P3, PT, R32, R0, RZ ;  /* 0x0000000020367210 */ /* 0x000fe40007f7e0ff */
[----:B------:R-:W-:Y:S02]  /*69850*/  PRMT R18, R12, 0x3340, R18 ;  /* 0x000033400c127816 */ /* 0x000fe40000000012 */
[----:B------:R-:W-:-:S02]  /*69860*/  SHF.R.S32.HI R12, RZ, 0x1f, R32 ;  /* 0x0000001fff0c7819 */ /* 0x000fc40000011420 */
[----:B------:R-:W-:Y:S02]  /*69870*/  F2FP.SATFINITE.E5M2.F32.PACK_AB_MERGE_C R24, R24, R17, RZ ;  /* 0x000000111818723e */ /* 0x000fe400048060ff */
[----:B------:R-:W-:Y:S01]  /*69880*/  SHF.R.U32.HI R17, RZ, 0x8, R30 ;  /* 0x00000008ff117819 */ /* 0x000fe2000001161e */
[----:B------:R-:W-:Y:S01]  /*69890*/  IMAD.X R55, R12, 0x1, R2, P3 ;  /* 0x000000010c377824 */ /* 0x000fe200018e0602 */
[----:B------:R-:W-:Y:S02]  /*698a0*/  IADD3 R30, P3, PT, R32, R3, RZ ;  /* 0x00000003201e7210 */ /* 0x000fe40007f7e0ff */
[----:B------:R-:W-:-:S03]  /*698b0*/  SHF.R.U32.HI R19, RZ, 0x8, R31 ;  /* 0x00000008ff137819 */ /* 0x000fc6000001161f */
[----:B------:R-:W-:Y:S01]  /*698c0*/  IMAD.X R31, R12, 0x1, R4, P3 ;  /* 0x000000010c1f7824 */ /* 0x000fe200018e0604 */
[----:B------:R-:W-:Y:S04]  /*698d0*/  STL.64 [R1+0x14e0], R14 ;  /* 0x0014e00e01007387 */ /* 0x000fe80000100a00 */
[----:B------:R-:W-:Y:S04]  /*698e0*/  STL.64 [R1+0x14d8], R54 ;  /* 0x0014d83601007387 */ /* 0x000fe80000100a00 */
[----:B------:R0:W-:Y:S02]  /*698f0*/  STL.64 [R1+0x14d0], R30 ;  /* 0x0014d01e01007387 */ /* 0x0001e40000100a00 */
[----:B0-----:R-:W-:-:S02]  /*69900*/  SHF.R.U32.HI R31, RZ, 0x8, R44 ;  /* 0x00000008ff1f7819 */ /* 0x001fc4000001162c */
[----:B------:R-:W-:Y:S02]  /*69910*/  IADD3 R44, P3, PT, R32, R5, RZ ;  /* 0x00000005202c7210 */ /* 0x000fe40007f7e0ff */
[----:B------:R-:W-:-:S03]  /*69920*/  SHF.R.U32.HI R30, RZ, 0x8, R45 ;  /* 0x00000008ff1e7819 */ /* 0x000fc6000001162d */
[----:B------:R-:W-:Y:S01]  /*69930*/  IMAD.X R45, R12, 0x1, R6, P3 ;  /* 0x000000010c2d7824 */ /* 0x000fe200018e0606 */
[----:B------:R-:W-:Y:S02]  /*69940*/  IADD3 R32, P3, PT, R32, R7, RZ ;  /* 0x0000000720207210 */ /* 0x000fe40007f7e0ff */
[----:B------:R-:W-:Y:S02]  /*69950*/  SHF.R.U32.HI R15, RZ, 0x8, R56 ;  /* 0x00000008ff0f7819 */ /* 0x000fe40000011638 */
[----:B------:R-:W3:Y:S01]  /*69960*/  LDL.LU R56, [R1+0x8f0] ;  /* 0x0008f00001387983 */ /* 0x000ee20000300800 */
[----:B------:R-:W-:Y:S01]  /*69970*/  IMAD.X R33, R12, 0x1, R8, P3 ;  /* 0x000000010c217824 */ /* 0x000fe200018e0608 */
[----:B------:R-:W-:Y:S02]  /*69980*/  F2FP.SATFINITE.E5M2.F32.PACK_AB_MERGE_C R21, R21, R20, RZ ;  /* 0x000000141515723e */ /* 0x000fe400048060ff */
[----:B------:R-:W-:Y:S01]  /*69990*/  LOP3.LUT R19, R19, 0xffff, RZ, 0xc0, !PT ;  /* 0x0000ffff13137812 */ /* 0x000fe200078ec0ff */
[----:B------:R0:W-:Y:S01]  /*699a0*/  STL.64 [R1+0x14c8], R44 ;  /* 0x0014c82c01007387 */ /* 0x0001e20000100a00 */
[----:B------:R-:W-:-:S03]  /*699b0*/  F2FP.SATFINITE.E5M2.F32.PACK_AB_MERGE_C R20, R59, R58, RZ ;  /* 0x0000003a3b14723e */ /* 0x000fc600048060ff */
[----:B------:R-:W3:Y:S01]  /*699c0*/  LDL.LU R57, [R1+0x8f4] ;  /* 0x0008f40001397983 */ /* 0x000ee20000300800 */
[----:B------:R-:W-:-:S03]  /*699d0*/  PRMT R19, R13, 0x3340, R19 ;  /* 0x000033400d137816 */ /* 0x000fc60000000013 */
[----:B------:R-:W4:Y:S01]  /*699e0*/  LDL.LU R58, [R1+0x8f8] ;  /* 0x0008f800013a7983 */ /* 0x000f220000300800 */
[----:B------:R-:W-:-:S03]  /*699f0*/  SHF.R.U32.HI R14, RZ, 0x8, R52 ;  /* 0x00000008ff0e7819 */ /* 0x000fc60000011634 */
[----:B------:R1:W-:Y:S01]  /*69a00*/  STL.64 [R1+0x14c0], R32 ;  /* 0x0014c02001007387 */ /* 0x0003e20000100a00 */
[----:B------:R-:W-:-:S03]  /*69a10*/  SHF.R.U32.HI R13, RZ, 0x8, R53 ;  /* 0x00000008ff0d7819 */ /* 0x000fc60000011635 */
[----:B------:R-:W4:Y:S04]  /*69a20*/  LDL.LU R59, [R1+0x8fc] ;  /* 0x0008fc00013b7983 */ /* 0x000f280000300800 */
[----:B------:R-:W2:Y:S04]  /*69a30*/  LDL.LU R52, [R1+0x700] ;  /* 0x0007000001347983 */ /* 0x000ea80000300800 */
[----:B------:R-:W2:Y:S01]  /*69a40*/  LDL.LU R53, [R1+0x704] ;  /* 0x0007040001357983 */ /* 0x000ea20000300800 */
[----:B------:R-:W-:Y:S02]  /*69a50*/  LOP3.LUT R13, R13, 0xffff, RZ, 0xc0, !PT ;  /* 0x0000ffff0d0d7812 */ /* 0x000fe400078ec0ff */
[----:B------:R-:W-:Y:S01]  /*69a60*/  LOP3.LUT R17, R17, 0xffff, RZ, 0xc0, !PT ;  /* 0x0000ffff11117812 */ /* 0x000fe200078ec0ff */
[----:B------:R-:W2:Y:S01]  /*69a70*/  LDL.LU R54, [R1+0x708] ;  /* 0x0007080001367983 */ /* 0x000ea20000300800 */
[----:B------:R-:W-:-:S02]  /*69a80*/  LOP3.LUT R15, R15, 0xffff, RZ, 0xc0, !PT ;  /* 0x0000ffff0f0f7812 */ /* 0x000fc400078ec0ff */
[----:B------:R-:W-:Y:S01]  /*69a90*/  PRMT R17, R13, 0x3340, R17 ;  /* 0x000033400d117816 */ /* 0x000fe20000000011 */
[----:B------:R-:W2:Y:S01]  /*69aa0*/  LDL.LU R55, [R1+0x70c] ;  /* 0x00070c0001377983 */ /* 0x000ea20000300800 */
[----:B------:R-:W-:Y:S02]  /*69ab0*/  SHF.R.U32.HI R13, RZ, 0x8, R47 ;  /* 0x00000008ff0d7819 */ /* 0x000fe4000001162f */
[----:B------:R-:W-:Y:S01]  /*69ac0*/  PRMT R15, R15, 0x3340, R0 ;  /* 0x000033400f0f7816 */ /* 0x000fe20000000000 */
[----:B0-----:R-:W2:Y:S01]  /*69ad0*/  LDL.LU R44, [R1+0x410] ;  /* 0x00041000012c7983 */ /* 0x001ea20000300800 */
[----:B------:R-:W-:Y:S02]  /*69ae0*/  LOP3.LUT R13, R13, 0xffff, RZ, 0xc0, !PT ;  /* 0x0000ffff0d0d7812 */ /* 0x000fe400078ec0ff */
[----:B------:R-:W-:Y:S01]  /*69af0*/  PRMT R12, R19, 0x5410, R15 ;  /* 0x00005410130c7816 */ /* 0x000fe2000000000f */
[----:B------:R-:W2:Y:S01]  /*69b00*/  LDL.LU R45, [R1+0x414] ;  /* 0x00041400012d7983 */ /* 0x000ea20000300800 */
[----:B------:R-:W-:-:S02]  /*69b10*/  SHF.R.S32.HI R15, RZ, 0x1f, R35 ;  /* 0x0000001fff0f7819 */ /* 0x000fc40000011423 */
[----:B-1----:R-:W-:Y:S02]  /*69b20*/  IADD3 R32, P3, PT, R35, R0, RZ ;  /* 0x0000000023207210 */ /* 0x002fe40007f7e0ff */
[----:B------:R-:W-:-:S03]  /*69b30*/  PRMT R13, R13, 0x3340, R0 ;  /* 0x000033400d0d7816 */ /* 0x000fc60000000000 */
[----:B------:R-:W-:Y:S01]  /*69b40*/  IMAD.X R33, R15, 0x1, R2, P3 ;  /* 0x000000010f217824 */ /* 0x000fe200018e0602 */
[----:B------:R-:W-:Y:S02]  /*69b50*/  PRMT R13, R18, 0x5410, R13 ;  /* 0x00005410120d7816 */ /* 0x000fe4000000000d */
[----:B------:R-:W-:Y:S02]  /*69b60*/  IADD3 R18, P3, PT, R35, R3, RZ ;  /* 0x0000000323127210 */ /* 0x000fe40007f7e0ff */
[----:B------:R-:W-:Y:S02]  /*69b70*/  F2FP.SATFINITE.E5M2.F32.PACK_AB_MERGE_C R25, R25, R16, RZ ;  /* 0x000000101919723e */ /* 0x000fe400048060ff */
[----:B------:R-:W-:Y:S01]  /*69b80*/  SHF.R.U32.HI R16, RZ, 0x8, R46 ;  /* 0x00000008ff107819 */ /* 0x000fe2000001162e */
[----:B------:R-:W-:Y:S01]  /*69b90*/  IMAD.X R19, R15, 0x1, R4, P3 ;  /* 0x000000010f137824 */ /* 0x000fe200018e0604 */
[----:B------:R-:W2:Y:S04]  /*69ba0*/  LDL.LU R46, [R1+0x418] ;  /* 0x00041800012e7983 */ /* 0x000ea80000300800 */
[----:B------:R-:W2:Y:S04]  /*69bb0*/  LDL.LU R47, [R1+0x41c] ;  /* 0x00041c00012f7983 */ /* 0x000ea80000300800 */
[----:B------:R-:W-:Y:S04]  /*69bc0*/  STL.64 [R1+0x14b8], R32 ;  /* 0x0014b82001007387 */ /* 0x000fe80000100a00 */
[----:B------:R0:W-:Y:S01]  /*69bd0*/  STL.64 [R1+0x14b0], R18 ;  /* 0x0014b01201007387 */ /* 0x0001e20000100a00 */
[----:B------:R-:W-:-:S02]  /*69be0*/  LOP3.LUT R16, R16, 0xffff, RZ, 0xc0, !PT ;  /* 0x0000ffff10107812 */ /* 0x000fc400078ec0ff */
[----:B------:R-:W-:Y:S02]  /*69bf0*/  LOP3.LUT R30, R30, 0xffff, RZ, 0xc0, !PT ;  /* 0x0000ffff1e1e7812 */ /* 0x000fe400078ec0ff */
[----:B0-----:R-:W-:Y:S02]  /*69c00*/  IADD3 R18, P3, PT, R35, R5, RZ ;  /* 0x0000000523127210 */ /* 0x001fe40007f7e0ff */
[----:B------:R-:W-:-:S03]  /*69c10*/  LOP3.LUT R31, R31, 0xffff, RZ, 0xc0, !PT ;  /* 0x0000ffff1f1f7812 */ /* 0x000fc600078ec0ff */
[----:B------:R-:W-:Y:S01]  /*69c20*/  IMAD.X R19, R15, 0x1, R6, P3 ;  /* 0x000000010f137824 */ /* 0x000fe200018e0606 */
[----:B------:R-:W-:Y:S02]  /*69c30*/  PRMT R30, R16, 0x3340, R30 ;  /* 0x00003340101e7816 */ /* 0x000fe4000000001e */
[----:B------:R-:W-:Y:S02]  /*69c40*/  PRMT R16, R31, 0x3340, R0 ;  /* 0x000033401f107816 */ /* 0x000fe40000000000 */
[----:B------:R0:W-:Y:S01]  /*69c50*/  STL.64 [R1+0x14a8], R18 ;  /* 0x0014a81201007387 */ /* 0x0001e20000100a00 */
[----:B------:R-:W-:Y:S02]  /*69c60*/  LOP3.LUT R14, R14, 0xffff, RZ, 0xc0, !PT ;  /* 0x0000ffff0e0e7812 */ /* 0x000fe400078ec0ff */
[----:B------:R-:W-:Y:S02]  /*69c70*/  PRMT R16, R30, 0x5410, R16 ;  /* 0x000054101e107816 */ /* 0x000fe40000000010 */
[----:B------:R-:W-:-:S02]  /*69c80*/  PRMT R14, R14, 0x3340, R0 ;  /* 0x000033400e0e7816 */ /* 0x000fc40000000000 */
[----:B0-----:R-:W-:-:S05]  /*69c90*/  IADD3 R18, P3, PT, R35, R7, RZ ;  /* 0x0000000723127210 */ /* 0x001fca0007f7e0ff */
[----:B------:R-:W-:Y:S01]  /*69ca0*/  IMAD.X R19, R15, 0x1, R8, P3 ;  /* 0x000000010f137824 */ /* 0x000fe200018e0608 */
[----:B------:R-:W-:Y:S02]  /*69cb0*/  PRMT R14, R17, 0x5410, R14 ;  /* 0x00005410110e7816 */ /* 0x000fe4000000000e */
[----:B------:R-:W-:Y:S02]  /*69cc0*/  PRMT R15, R16, 0x5210, R10 ;  /* 0x00005210100f7816 */ /* 0x000fe4000000000a */
[----:B------:R-:W-:Y:S01]  /*69cd0*/  STL.64 [R1+0x14a0], R18 ;  /* 0x0014a01201007387 */ /* 0x000fe20000100a00 */
[----:B------:R-:W-:-:S03]  /*69ce0*/  NOP ;  /* 0x0000000000007918 */ /* 0x000fc60000000000 */
[----:B------:R-:W0:Y:S01]  /*69cf0*/  LDS.128 R16, [R9] ;  /* 0x0000000009107984 */ /* 0x000e220000000c00 */
[----:B------:R-:W-:Y:S02]  /*69d00*/  IADD3 R10, P3, PT, R38, R0, RZ ;  /* 0x00000000260a7210 */ /* 0x000fe40007f7e0ff */
[----:B------:R-:W-:Y:S02]  /*69d10*/  PRMT R14, R14, 0x5210, R11 ;  /* 0x000052100e0e7816 */ /* 0x000fe4000000000b */
[----:B------:R-:W-:Y:S02]  /*69d20*/  PRMT R12, R12, 0x5210, R61 ;  /* 0x000052100c0c7816 */ /* 0x000fe4000000003d */
[----:B------:R-:W-:Y:S01]  /*69d30*/  PRMT R13, R13, 0x5210, R48 ;  /* 0x000052100d0d7816 */ /* 0x000fe20000000030 */
[----:B------:R-:W-:Y:S01]  /*69d40*/  NOP ;  /* 0x0000000000007918 */ /* 0x000fe20000000000 */
[----:B------:R-:W-:Y:S02]  /*69d50*/  LOP3.LUT R33, R29, 0xffff, RZ, 0xc0, !PT ;  /* 0x0000ffff1d217812 */ /* 0x000fe400078ec0ff */
[----:B------:R-:W-:-:S02]  /*69d60*/  LOP3.LUT R34, R21, 0xffff, RZ, 0xc0, !PT ;  /* 0x0000ffff15227812 */ /* 0x000fc400078ec0ff */
[----:B------:R-:W-:Y:S01]  /*69d70*/  LOP3.LUT R31, R25, 0xffff, RZ, 0xc0, !PT ;  /* 0x0000ffff191f7812 */ /* 0x000fe200078ec0ff */
[----:B------:R-:W-:Y:S03]  /*69d80*/  STSM.16.M88.4 [R9], R12 ;  /* 0x0000000c09007844 */ /* 0x000fe60000000200 */
[----:B------:R-:W-:Y:S01]  /*69d90*/  PRMT R21, R33, 0x3340, R31 ;  /* 0x0000334021157816 */ /* 0x000fe2000000001f */
[----:B0-----:R0:W-:Y:S02]  /*69da0*/  STL.64 [R1+0x4e0], R16 ;  /* 0x0004e01001007387 */ /* 0x0011e40000100a00 */
[----:B0-----:R-:W-:Y:S02]  /*69db0*/  SHF.R.S32.HI R16, RZ, 0x1f, R38 ;  /* 0x0000001fff107819 */ /* 0x001fe40000011426 */
[----:B------:R-:W-:Y:S03]  /*69dc0*/  STL.64 [R1+0x4e8], R18 ;  /* 0x0004e81201007387 */ /* 0x000fe60000100a00 */
[----:B------:R-:W-:-:S05]  /*69dd0*/  IMAD.X R11, R16, 0x1, R2, P3 ;  /* 0x00000001100b7824 */ /* 0x000fca00018e0602 */
[----:B------:R0:W-:Y:S01]  /*69de0*/  STL.64 [R1+0x1498], R10 ;  /* 0x0014980a01007387 */ /* 0x0001e20000100a00 */
[----:B------:R-:W-:-:S03]  /*69df0*/  PRMT R12, R34, 0x3340, R0 ;  /* 0x00003340220c7816 */ /* 0x000fc60000000000 */
[----:B------:R-:W2:Y:S01]  /*69e00*/  LDL.LU R61, [R1+0xeb0] ;  /* 0x000eb000013d7983 */ /* 0x000ea20000300800 */
[----:B0-----:R-:W-:-:S05]  /*69e10*/  IADD3 R10, P3, PT, R38, R3, RZ ;  /* 0x00000003260a7210 */ /* 0x001fca0007f7e0ff */
[----:B------:R-:W-:Y:S01]  /*69e20*/  IMAD.X R11, R16, 0x1, R4, P3 ;  /* 0x00000001100b7824 */ /* 0x000fe200018e0604 */
[----:B------:R-:W-:Y:S02]  /*69e30*/  PRMT R21, R21, 0x5410, R12 ;  /* 0x0000541015157816 */ /* 0x000fe4000000000c */
[----:B------:R-:W-:Y:S02]  /*69e40*/  LOP3.LUT R32, R27, 0xffff, RZ, 0xc0, !PT ;  /* 0x0000ffff1b207812 */ /* 0x000fe400078ec0ff */
[----:B------:R0:W-:Y:S01]  /*69e50*/  STL.64 [R1+0x1490], R10 ;  /* 0x0014900a01007387 */ /* 0x0001e20000100a00 */
[----:B------:R-:W-:Y:S02]  /*69e60*/  LOP3.LUT R23, R23, 0xffff, RZ, 0xc0, !PT ;  /* 0x0000ffff17177812 */ /* 0x000fe400078ec0ff */
[----:B------:R-:W-:Y:S02]  /*69e70*/  LOP3.LUT R48, R26, 0xffff, RZ, 0xc0, !PT ;  /* 0x0000ffff1a307812 */ /* 0x000fe400078ec0ff */
[----:B------:R-:W-:-:S02]  /*69e80*/  LOP3.LUT R22, R22, 0xffff, RZ, 0xc0, !PT ;  /* 0x0000ffff16167812 */ /* 0x000fc400078ec0ff */
[----:B---3--:R-:W-:Y:S02]  /*69e90*/  F2FP.SATFINITE.E5M2.F32.PACK_AB_MERGE_C R19, R57, R56, RZ ;  /* 0x000000383913723e */ /* 0x008fe400048060ff */
[----:B------:R-:W-:Y:S01]  /*69ea0*/  LOP3.LUT R56, R28, 0xffff, RZ, 0xc0, !PT ;  /* 0x0000ffff1c387812 */ /* 0x000fe200078ec0ff */
[----:B------:R-:W3:Y:S01]  /*69eb0*/  LDL.LU R57, [R1+0xeb4] ;  /* 0x000eb40001397983 */ /* 0x000ee20000300800 */
[----:B------:R-:W-:Y:S02]  /*69ec0*/  LOP3.LUT R30, R19, 0xffff, RZ, 0xc0, !PT ;  /* 0x0000ffff131e7812 */ /* 0x000fe400078ec0ff */
[----:B------:R-:W-:Y:S02]  /*69ed0*/  PRMT R19, R32, 0x3340, R23 ;  /* 0x0000334020137816 */ /* 0x000fe40000000017 */
[----:B----4-:R-:W-:Y:S02]  /*69ee0*/  F2FP.SATFINITE.E5M2.F32.PACK_AB_MERGE_C R18, R59, R58, RZ ;  /* 0x0000003a3b12723e */ /* 0x010fe400048060ff */
[----:B------:R-:W4:Y:S04]  /*69ef0*/  LDL.LU R58, [R1+0xeb8] ;  /* 0x000eb800013a7983 */ /* 0x000f280000300800 */
[----:B------:R-:W4:Y:S01]  /*69f00*/  LDL.LU R59, [R1+0xebc] ;  /* 0x000ebc00013b7983 */ /* 0x000f220000300800 */
[----:B--2---:R-:W-:-:S02]  /*69f10*/  F2FP.SATFINITE.E5M2.F32.PACK_AB_MERGE_C R17, R53, R52, RZ ;  /* 0x000000343511723e */ /* 0x004fc400048060ff */
[----:B------:R-:W-:Y:S01]  /*69f20*/  LOP3.LUT R52, R20, 0xffff, RZ, 0xc0, !PT ;  /* 0x0000ffff14347812 */ /* 0x000fe200078ec0ff */
[----:B------:R-:W2:Y:S01]  /*69f30*/  LDL.LU R29, [R1+0x264] ;  /* 0x00026400011d7983 */ /* 0x000ea20000300800 */
[----:B------:R-:W-:Y:S02]  /*69f40*/  LOP3.LUT R53, R24, 0xffff, RZ, 0xc0, !PT ;  /* 0x0000ffff18357812 */ /* 0x000fe400078ec0ff */
[----:B------:R-:W-:Y:S01]  /*69f50*/  PRMT R12, R52, 0x3340, R0 ;  /* 0x00003340340c7816 */ /* 0x000fe20000000000 */
[----:B------:R-:W2:Y:S01]  /*69f60*/  LDL.LU R25, [R1+0x10ac] ;  /* 0x0010ac0001197983 */ /* 0x000ea20000300800 */
[----:B------:R-:W-:Y:S02]  /*69f70*/  PRMT R20, R56, 0x3340, R53 ;  /* 0x0000334038147816 */ /* 0x000fe40000000035 */
[----:B------:R-:W-:Y:S01]  /*69f80*/  LOP3.LUT R35, R18, 0xffff, RZ, 0xc0, !PT ;  /* 0x0000ffff12237812 */ /* 0x000fe200078ec0ff */
[----:B------:R-:W2:Y:S01]  /*69f90*/  LDL.LU R28, [R1+0x26c] ;  /* 0x00026c00011c7983 */ /* 0x000ea20000300800 */
[----:B------:R-:W-:-:S02]  /*69fa0*/  PRMT R20, R20, 0x5410, R12 ;  /* 0x0000541014147816 */ /* 0x000fc4000000000c */
[----:B------:R-:W-:Y:S01]  /*69fb0*/  PRMT R12, R30, 0x3340, R0 ;  /* 0x000033401e0c7816 */ /* 0x000fe20000000000 */
[----:B------:R-:W2:Y:S01]  /*69fc0*/  LDL.LU R24, [R1+0x10a8] ;  /* 0x0010a80001187983 */ /* 0x000ea20000300800 */
[----:B0-----:R-:W-:Y:S02]  /*69fd0*/  LOP3.LUT R10, R17, 0xffff, RZ, 0xc0, !PT ;  /* 0x0000ffff110a7812 */ /* 0x001fe400078ec0ff */
[----:B------:R-:W-:Y:S01]  /*69fe0*/  PRMT R19, R19, 0x5410, R12 ;  /* 0x0000541013137816 */ /* 0x000fe2000000000c */
[----:B------:R-:W2:Y:S01]  /*69ff0*/  LDL.LU R27, [R1+0x10a4] ;  /* 0x0010a400011b7983 */ /* 0x000ea20000300800 */
[----:B------:R-:W-:Y:S02]  /*6a000*/  PRMT R12, R35, 0x3340, R0 ;  /* 0x00003340230c7816 */ /* 0x000fe40000000000 */
[----:B------:R-:W-:Y:S01]  /*6a010*/  PRMT R18, R48, 0x3340, R22 ;  /* 0x0000334030127816 */ /* 0x000fe20000000016 */
[----:B------:R-:W2:Y:S04]  /*6a020*/  LDL.LU R26, [R1+0x10a0] ;  /* 0x0010a000011a7983 */ /* 0x000ea80000300800 */
[----:B------:R-:W2:Y:S01]  /*6a030*/  LDL.LU R17, [R1+0x268] ;  /* 0x0002680001117983 */ /* 0x000ea20000300800 */
[----:B------:R-:W-:-:S02]  /*6a040*/  PRMT R18, R18, 0x5410, R12 ;  /* 0x0000541012127816 */ /* 0x000fc4000000000c */
[----:B------:R-:W-:Y:S02]  /*6a050*/  PRMT R12, R21, 0x4210, R10 ;  /* 0x00004210150c7816 */ /* 0x000fe4000000000a */
[----:B------:R-:W3:Y:S01]  /*6a060*/  LDL.LU R21, [R1+0x260] ;  /* 0x0002600001157983 */ /* 0x000ee20000300800 */
[----:B------:R-:W-:Y:S02]  /*6a070*/  F2FP.SATFINITE.E5M2.F32.PACK_AB_MERGE_C R14, R45, R44, RZ ;  /* 0x0000002c2d0e723e */ /* 0x000fe400048060ff */
[----:B------:R-:W-:Y:S01]  /*6a080*/  F2FP.SATFINITE.E5M2.F32.PACK_AB_MERGE_C R13, R47, R46, RZ ;  /* 0x0000002e2f0d723e */ /* 0x000fe200048060ff */
[----:B------:R-:W-:Y:S01]  /*6a090*/  NOP ;  /* 0x0000000000007918 */ /* 0x000fe20000000000 */
[----:B------:R-:W0:Y:S01]  /*6a0a0*/  LDS.128 R44, [R9] ;  /* 0x00000000092c7984 */ /* 0x000e220000000c00 */
[----:B------:R-:W-:Y:S02]  /*6a0b0*/  F2FP.SATFINITE.E5M2.F32.PACK_AB_MERGE_C R15, R55, R54, RZ ;  /* 0x00000036370f723e */ /* 0x000fe400048060ff */
[----:B------:R-:W-:-:S02]  /*6a0c0*/  LOP3.LUT R11, R13, 0xffff, RZ, 0xc0, !PT ;  /* 0x0000ffff0d0b7812 */ /* 0x000fc400078ec0ff */
[----:B------:R-:W-:Y:S02]  /*6a0d0*/  LOP3.LUT R55, R15, 0xffff, RZ, 0xc0, !PT ;  /* 0x0000ffff0f377812 */ /* 0x000fe400078ec0ff */
[----:B------:R-:W-:Y:S02]  /*6a0e0*/  LOP3.LUT R54, R14, 0xffff, RZ, 0xc0, !PT ;  /* 0x0000ffff0e367812 */ /* 0x000fe400078ec0ff */
[----:B------:R-:W-:Y:S02]  /*6a0f0*/  PRMT R15, R18, 0x4210, R11 ;  /* 0x00004210120f7816 */ /* 0x000fe4000000000b */
[----:B------:R-:W-:Y:S02]  /*6a100*/  PRMT R13, R20, 0x4210, R55 ;  /* 0x00004210140d7816 */ /* 0x000fe40000000037 */
[----:B------:R-:W-:Y:S01]  /*6a110*/  PRMT R14, R19, 0x4210, R54 ;  /* 0x00004210130e7816 */ /* 0x000fe20000000036 */
[----:B------:R-:W-:Y:S01]  /*6a120*/  NOP ;  /* 0x0000000000007918 */ /* 0x000fe20000000000 */
[----:B------:R-:W-:-:S03]  /*6a130*/  IADD3 R18, P3, PT, R38, R5, RZ ;  /* 0x0000000526127210 */ /* 0x000fc60007f7e0ff */
[----:B------:R1:W-:Y:S02]  /*6a140*/  STSM.16.M88.4 [R9], R12 ;  /* 0x0000000c09007844 */ /* 0x0003e40000000200 */
[----:B------:R-:W-:Y:S01]  /*6a150*/  IMAD.X R19, R16, 0x1, R6, P3 ;  /* 0x0000000110137824 */ /* 0x000fe200018e0606 */
[----:B-1----:R-:W-:Y:S01]  /*6a160*/  IADD3 R12, P3, PT, R38, R7, RZ ;  /* 0x00000007260c7210 */ /* 0x002fe20007f7e0ff */
[----:B0-----:R-:W-:Y:S04]  /*6a170*/  STL.64 [R1+0x4c0], R44 ;  /* 0x0004c02c01007387 */ /* 0x001fe80000100a00 */
[----:B------:R-:W-:Y:S01]  /*6a180*/  IMAD.X R13, R16, 0x1, R8, P3 ;  /* 0x00000001100d7824 */ /* 0x000fe200018e0608 */
[----:B------:R0:W-:Y:S01]  /*6a190*/  STL.64 [R1+0x4c8], R46 ;  /* 0x0004c82e01007387 */ /* 0x0001e20000100a00 */
[----:B------:R-:W-:-:S03]  /*6a1a0*/  IADD3 R14, P3, PT, R37, R0, RZ ;  /* 0x00000000250e7210 */ /* 0x000fc60007f7e0ff */
[----:B0-----:R-:W4:Y:S04]  /*6a1b0*/  LDL.LU.64 R46, [R1+0x2d00] ;  /* 0x002d0000012e7983 */ /* 0x001f280000300a00 */
[----:B------:R-:W4:Y:S04]  /*6a1c0*/  LDL.LU.64 R44, [R1+0x2cf8] ;  /* 0x002cf800012c7983 */ /* 0x000f280000300a00 */
[----:B------:R-:W-:Y:S04]  /*6a1d0*/  STL.64 [R1+0x1488], R18 ;  /* 0x0014881201007387 */ /* 0x000fe80000100a00 */
[----:B------:R0:W-:Y:S02]  /*6a1e0*/  STL.64 [R1+0x1480], R12 ;  /* 0x0014800c01007387 */ /* 0x0001e40000100a00 */
[----:B0-----:R-:W-:-:S05]  /*6a1f0*/  SHF.R.S32.HI R12, RZ, 0x1f, R37 ;  /* 0x0000001fff0c7819 */ /* 0x001fca0000011425 */
        /* <DEDUP_REMOVED lines=16> */
[----:B------:R-:W-:Y:S01]  /*6a300*/  SHF.R.S32.HI R12, RZ, 0x1f, R36 ;  /* 0x0000001fff0c7819 */ /* 0x000fe20000011424 */
[----:B------:R0:W-:Y:S01]  /*6a310*/  STL.64 [R1+0x1460], R14 ;  /* 0x0014600e01007387 */ /* 0x0001e20000100a00 */
[----:B------:R-:W-:-:S02]  /*6a320*/  SHF.R.U32.HI R13, RZ, 0x8, R33 ;  /* 0x00000008ff0d7819 */ /* 0x000fc40000011621 */
[----:B------:R-:W-:Y:S02]  /*6a330*/  SHF.R.U32.HI R19, RZ, 0x8, R31 ;  /* 0x00000008ff137819 */ /* 0x000fe4000001161f */
[----:B0-----:R-:W-:Y:S02]  /*6a340*/  SHF.R.U32.HI R14, RZ, 0x8, R30 ;  /* 0x00000008ff0e7819 */ /* 0x001fe4000001161e */
[----:B------:R-:W-:Y:S02]  /*6a350*/  SHF.R.U32.HI R15, RZ, 0x8, R34 ;  /* 0x00000008ff0f7819 */ /* 0x000fe40000011622 */
[----:B------:R-:W-:Y:S02]  /*6a360*/  LOP3.LUT R13, R13, 0xffff, RZ, 0xc0, !PT ;  /* 0x0000ffff0d0d7812 */ /* 0x000fe400078ec0ff */
[----:B------:R-:W-:Y:S02]  /*6a370*/  LOP3.LUT R19, R19, 0xffff, RZ, 0xc0, !PT ;  /* 0x0000ffff13137812 */ /* 0x000fe400078ec0ff */
[----:B------:R-:W-:-:S02]  /*6a380*/  LOP3.LUT R15, R15, 0xffff, RZ, 0xc0, !PT ;  /* 0x0000ffff0f0f7812 */ /* 0x000fc400078ec0ff */
[----:B------:R-:W-:Y:S02]  /*6a390*/  PRMT R19, R13, 0x3340, R19 ;  /* 0x000033400d137816 */ /* 0x000fe40000000013 */
[----:B------:R-:W-:Y:S02]  /*6a3a0*/  PRMT R15, R15, 0x3340, R0 ;  /* 0x000033400f0f7816 */ /* 0x000fe40000000000 */
[----:B------:R-:W-:Y:S02]  /*6a3b0*/  LOP3.LUT R14, R14, 0xffff, RZ, 0xc0, !PT ;  /* 0x0000ffff0e0e7812 */ /* 0x000fe400078ec0ff */
[----:B------:R-:W-:Y:S02]  /*6a3c0*/  SHF.R.U32.HI R13, RZ, 0x8, R56 ;  /* 0x00000008ff0d7819 */ /* 0x000fe40000011638 */
[----:B------:R-:W-:Y:S02]  /*6a3d0*/  PRMT R14, R14, 0x3340, R0 ;  /* 0x000033400e0e7816 */ /* 0x000fe40000000000 */
[----:B------:R-:W-:-:S02]  /*6a3e0*/  LOP3.LUT R13, R13, 0xffff, RZ, 0xc0, !PT ;  /* 0x0000ffff0d0d7812 */ /* 0x000fc400078ec0ff */
[----:B------:R-:W-:-:S04]  /*6a3f0*/  PRMT R14, R18, 0x5410, R14 ;  /* 0x00005410120e7816 */ /* 0x000fc8000000000e */
[----:B------:R-:W-:Y:S02]  /*6a400*/  PRMT R14, R14, 0x5210, R54 ;  /* 0x000052100e0e7816 */ /* 0x000fe40000000036 */
[----:B--2---:R-:W-:Y:S01]  /*6a410*/  F2FP.SATFINITE.E5M2.F32.PACK_AB_MERGE_C R28, R28, R17, RZ ;  /* 0x000000111c1c723e */ /* 0x004fe200048060ff */
[----:B------:R-:W-:Y:S01]  /*6a420*/  IMAD.X R17, R12, 0x1, R2, P3 ;  /* 0x000000010c117824 */ /* 0x000fe200018e0602 */
[----:B------:R-:W-:Y:S02]  /*6a430*/  IADD3 R20, P3, PT, R36, R3, RZ ;  /* 0x0000000324147210 */ /* 0x000fe40007f7e0ff */
[----:B---3--:R-:W-:-:S03]  /*6a440*/  F2FP.SATFINITE.E5M2.F32.PACK_AB_MERGE_C R29, R29, R21, RZ ;  /* 0x000000151d1d723e */ /* 0x008fc600048060ff */
[----:B------:R-:W-:Y:S01]  /*6a450*/  IMAD.X R21, R12, 0x1, R4, P3 ;  /* 0x000000010c157824 */ /* 0x000fe200018e0604 */
[----:B------:R-:W-:Y:S01]  /*6a460*/  IADD3 R30, P3, PT, R36, R5, RZ ;  /* 0x00000005241e7210 */ /* 0x000fe20007f7e0ff */
[----:B------:R-:W-:Y:S04]  /*6a470*/  STL.64 [R1+0x1458], R16 ;  /* 0x0014581001007387 */ /* 0x000fe80000100a00 */
[----:B------:R0:W-:Y:S01]  /*6a480*/  STL.64 [R1+0x1450], R20 ;  /* 0x0014501401007387 */ /* 0x0001e20000100a00 */
[----:B------:R-:W-:Y:S01]  /*6a490*/  IMAD.X R31, R12, 0x1, R6, P3 ;  /* 0x000000010c1f7824 */ /* 0x000fe200018e0606 */
[----:B0-----:R-:W-:Y:S02]  /*6a4a0*/  SHF.R.U32.HI R20, RZ, 0x8, R22 ;  /* 0x00000008ff147819 */ /* 0x001fe40000011616 */
[----:B------:R-:W-:-:S02]  /*6a4b0*/  IADD3 R22, P3, PT, R36, R7, RZ ;  /* 0x0000000724167210 */ /* 0x000fc40007f7e0ff */
[----:B------:R-:W-:Y:S03]  /*6a4c0*/  STL.64 [R1+0x1448], R30 ;  /* 0x0014481e01007387 */ /* 0x000fe60000100a00 */
[----:B------:R-:W-:Y:S01]  /*6a4d0*/  IMAD.X R23, R12, 0x1, R8, P3 ;  /* 0x000000010c177824 */ /* 0x000fe200018e0608 */
[----:B------:R-:W-:Y:S02]  /*6a4e0*/  PRMT R12, R19, 0x5410, R15 ;  /* 0x00005410130c7816 */ /* 0x000fe4000000000f */
[----:B------:R-:W-:Y:S02]  /*6a4f0*/  SHF.R.S32.HI R15, RZ, 0x1f, R39 ;  /* 0x0000001fff0f7819 */ /* 0x000fe40000011427 */
[----:B------:R0:W-:Y:S01]  /*6a500*/  STL.64 [R1+0x1440], R22 ;  /* 0x0014401601007387 */ /* 0x0001e20000100a00 */
[----:B------:R-:W-:Y:S02]  /*6a510*/  SHF.R.U32.HI R17, RZ, 0x8, R53 ;  /* 0x00000008ff117819 */ /* 0x000fe40000011635 */
[----:B0-----:R-:W-:-:S05]  /*6a520*/  IADD3 R22, P3, PT, R39, R0, RZ ;  /* 0x0000000027167210 */ /* 0x001fca0007f7e0ff */
[----:B------:R-:W-:Y:S01]  /*6a530*/  IMAD.X R23, R15, 0x1, R2, P3 ;  /* 0x000000010f177824 */ /* 0x000fe200018e0602 */
[----:B------:R-:W-:-:S04]  /*6a540*/  SHF.R.U32.HI R16, RZ, 0x8, R52 ;  /* 0x00000008ff107819 */ /* 0x000fc80000011634 */
[----:B------:R0:W-:Y:S01]  /*6a550*/  STL.64 [R1+0x1438], R22 ;  /* 0x0014381601007387 */ /* 0x0001e20000100a00 */
[----:B------:R-:W-:-:S03]  /*6a560*/  LOP3.LUT R17, R17, 0xffff, RZ, 0xc0, !PT ;  /* 0x0000ffff11117812 */ /* 0x000fc600078ec0ff */
[----:B------:R-:W2:Y:S01]  /*6a570*/  LDL.LU R30, [R1+0xcc0] ;  /* 0x000cc000011e7983 */ /* 0x000ea20000300800 */
[----:B------:R-:W-:Y:S02]  /*6a580*/  LOP3.LUT R16, R16, 0xffff, RZ, 0xc0, !PT ;  /* 0x0000ffff10107812 */ /* 0x000fe400078ec0ff */
[----:B------:R-:W-:Y:S01]  /*6a590*/  IADD3 R18, P3, PT, R39, R3, RZ ;  /* 0x0000000327127210 */ /* 0x000fe20007f7e0ff */
[----:B0-----:R-:W2:Y:S04]  /*6a5a0*/  LDL.LU R23, [R1+0xcc4] ;  /* 0x000cc40001177983 */ /* 0x001ea80000300800 */
[----:B------:R-:W3:Y:S04]  /*6a5b0*/  LDL.LU R32, [R1+0xcc8] ;  /* 0x000cc80001207983 */ /* 0x000ee80000300800 */
[----:B------:R-:W3:Y:S01]  /*6a5c0*/  LDL.LU R34, [R1+0xccc] ;  /* 0x000ccc0001227983 */ /* 0x000ee20000300800 */
[----:B------:R-:W-:-:S03]  /*6a5d0*/  PRMT R17, R13, 0x3340, R17 ;  /* 0x000033400d117816 */ /* 0x000fc60000000011 */
[----:B------:R-:W3:Y:S01]  /*6a5e0*/  LDL.LU R37, [R1+0xad0] ;  /* 0x000ad00001257983 */ /* 0x000ee20000300800 */
[----:B------:R-:W-:-:S03]  /*6a5f0*/  IMAD.MOV.U32 R22, RZ, RZ, R11 ;  /* 0x000000ffff167224 */ /* 0x000fc600078e000b */
[----:B------:R-:W3:Y:S01]  /*6a600*/  LDL.LU R31, [R1+0xad4] ;  /* 0x000ad400011f7983 */ /* 0x000ee20000300800 */
[----:B------:R-:W-:-:S03]  /*6a610*/  F2FP.SATFINITE.E5M2.F32.PACK_AB_MERGE_C R27, R27, R26, RZ ;  /* 0x0000001a1b1b723e */ /* 0x000fc600048060ff */
[----:B------:R-:W3:Y:S01]  /*6a620*/  LDL.LU R33, [R1+0xad8] ;  /* 0x000ad80001217983 */ /* 0x000ee20000300800 */
[----:B------:R-:W-:Y:S02]  /*6a630*/  PRMT R13, R16, 0x3340, R0 ;  /* 0x00003340100d7816 */ /* 0x000fe40000000000 */
[----:B------:R-:W-:Y:S01]  /*6a640*/  PRMT R12, R12, 0x5210, R10 ;  /* 0x000052100c0c7816 */ /* 0x000fe2000000000a */
[----:B------:R-:W3:Y:S01]  /*6a650*/  LDL.LU R38, [R1+0xadc] ;  /* 0x000adc0001267983 */ /* 0x000ee20000300800 */
[----:B------:R-:W-:Y:S01]  /*6a660*/  F2FP.SATFINITE.E5M2.F32.PACK_AB_MERGE_C R26, R25, R24, RZ ;  /* 0x00000018191a723e */ /* 0x000fe200048060ff */
[----:B------:R-:W-:Y:S01]  /*6a670*/  IMAD.X R19, R15, 0x1, R4, P3 ;  /* 0x000000010f137824 */ /* 0x000fe200018e0604 */
[----:B------:R-:W-:Y:S01]  /*6a680*/  SHF.R.U32.HI R16, RZ, 0x8, R48 ;  /* 0x00000008ff107819 */ /* 0x000fe20000011630 */
[----:B------:R-:W3:Y:S01]  /*6a690*/  LDL.LU R11, [R1+0x8e0] ;  /* 0x0008e000010b7983 */ /* 0x000ee20000300800 */
[----:B------:R-:W-:-:S03]  /*6a6a0*/  F2FP.SATFINITE.E5M2.F32.PACK_AB_MERGE_C R25, R57, R61, RZ ;  /* 0x0000003d3919723e */ /* 0x000fc600048060ff */
[----:B------:R-:W3:Y:S01]  /*6a6b0*/  LDL.LU R10, [R1+0x8e4] ;  /* 0x0008e400010a7983 */ /* 0x000ee20000300800 */
[----:B----4-:R-:W-:-:S03]  /*6a6c0*/  F2FP.SATFINITE.E5M2.F32.PACK_AB_MERGE_C R24, R59, R58, RZ ;  /* 0x0000003a3b18723e */ /* 0x010fc600048060ff */
[----:B------:R-:W4:Y:S04]  /*6a6d0*/  LDL.LU R48, [R1+0x8e8] ;  /* 0x0008e80001307983 */ /* 0x000f280000300800 */
[----:B------:R-:W4:Y:S01]  /*6a6e0*/  LDL.LU R61, [R1+0x8ec] ;  /* 0x0008ec00013d7983 */ /* 0x000f220000300800 */
[----:B------:R-:W-:-:S03]  /*6a6f0*/  PRMT R13, R17, 0x5410, R13 ;  /* 0x00005410110d7816 */ /* 0x000fc6000000000d */
[----:B------:R-:W4:Y:S04]  /*6a700*/  LDL.LU R56, [R1+0x6f0] ;  /* 0x0006f00001387983 */ /* 0x000f280000300800 */
[----:B------:R-:W4:Y:S04]  /*6a710*/  LDL.LU R57, [R1+0x6f4] ;  /* 0x0006f40001397983 */ /* 0x000f280000300800 */
[----:B------:R-:W4:Y:S04]  /*6a720*/  LDL.LU R58, [R1+0x6f8] ;  /* 0x0006f800013a7983 */ /* 0x000f280000300800 */
[----:B------:R0:W-:Y:S01]  /*6a730*/  STL.64 [R1+0x1430], R18 ;  /* 0x0014301201007387 */ /* 0x0001e20000100a00 */
[----:B------:R-:W-:-:S03]  /*6a740*/  PRMT R13, R13, 0x5210, R55 ;  /* 0x000052100d0d7816 */ /* 0x000fc60000000037 */
[----:B------:R-:W4:Y:S04]  /*6a750*/  LDL.LU R59, [R1+0x6fc] ;  /* 0x0006fc00013b7983 */ /* 0x000f280000300800 */
[----:B------:R-:W4:Y:S04]  /*6a760*/  LDL.LU R52, [R1+0x3f0] ;  /* 0x0003f00001347983 */ /* 0x000f280000300800 */
[----:B------:R-:W4:Y:S04]  /*6a770*/  LDL.LU R53, [R1+0x3f4] ;  /* 0x0003f40001357983 */ /* 0x000f280000300800 */
[----:B------:R-:W4:Y:S04]  /*6a780*/  LDL.LU R54, [R1+0x3f8] ;  /* 0x0003f80001367983 */ /* 0x000f280000300800 */
[----:B------:R-:W4:Y:S01]  /*6a790*/  LDL.LU R55, [R1+0x3fc] ;  /* 0x0003fc0001377983 */ /* 0x000f220000300800 */
[----:B0-----:R-:W-:-:S02]  /*6a7a0*/  IADD3 R18, P3, PT, R39, R5, RZ ;  /* 0x0000000527127210 */ /* 0x001fc40007f7e0ff */
[----:B------:R-:W-:-:S03]  /*6a7b0*/  SHF.R.U32.HI R21, RZ, 0x8, R35 ;  /* 0x00000008ff157819 */ /* 0x000fc60000011623 */
[----:B------:R-:W-:Y:S01]  /*6a7c0*/  IMAD.X R19, R15, 0x1, R6, P3 ;  /* 0x000000010f137824 */ /* 0x000fe200018e0606 */
[----:B------:R-:W-:Y:S02]  /*6a7d0*/  LOP3.LUT R16, R16, 0xffff, RZ, 0xc0, !PT ;  /* 0x0000ffff10107812 */ /* 0x000fe400078ec0ff */
[----:B------:R-:W-:Y:S02]  /*6a7e0*/  LOP3.LUT R20, R20, 0xffff, RZ, 0xc0, !PT ;  /* 0x0000ffff14147812 */ /* 0x000fe400078ec0ff */
[----:B------:R-:W-:Y:S01]  /*6a7f0*/  LOP3.LUT R21, R21, 0xffff, RZ, 0xc0, !PT ;  /* 0x0000ffff15157812 */ /* 0x000fe200078ec0ff */
[----:B------:R0:W-:Y:S01]  /*6a800*/  STL.64 [R1+0x1428], R18 ;  /* 0x0014281201007387 */ /* 0x0001e20000100a00 */
[----:B------:R-:W-:Y:S02]  /*6a810*/  PRMT R20, R16, 0x3340, R20 ;  /* 0x0000334010147816 */ /* 0x000fe40000000014 */
[----:B------:R-:W-:-:S04]  /*6a820*/  PRMT R16, R21, 0x3340, R0 ;  /* 0x0000334015107816 */ /* 0x000fc80000000000 */
[----:B------:R-:W-:Y:S02]  /*6a830*/  PRMT R16, R20, 0x5410, R16 ;  /* 0x0000541014107816 */ /* 0x000fe40000000010 */
[----:B0-----:R-:W-:-:S05]  /*6a840*/  IADD3 R18, P3, PT, R39, R7, RZ ;  /* 0x0000000727127210 */ /* 0x001fca0007f7e0ff */
[----:B------:R-:W-:Y:S01]  /*6a850*/  IMAD.X R19, R15, 0x1, R8, P3 ;  /* 0x000000010f137824 */ /* 0x000fe200018e0608 */
[----:B------:R-:W-:Y:S01]  /*6a860*/  PRMT R15, R16, 0x5210, R22 ;  /* 0x00005210100f7816 */ /* 0x000fe20000000016 */
[----:B------:R-:W-:-:S03]  /*6a870*/  NOP ;  /* 0x0000000000007918 */ /* 0x000fc60000000000 */
[----:B------:R-:W-:Y:S04]  /*6a880*/  STL.64 [R1+0x1420], R18 ;  /* 0x0014201201007387 */ /* 0x000fe80000100a00 */
[----:B------:R-:W0:Y:S01]  /*6a890*/  LDS.128 R16, [R9] ;  /* 0x0000000009107984 */ /* 0x000e220000000c00 */
[----:B------:R-:W-:-:S03]  /*6a8a0*/  NOP ;  /* 0x0000000000007918 */ /* 0x000fc60000000000 */
[----:B------:R1:W-:Y:S02]  /*6a8b0*/  STSM.16.M88.4 [R9], R12 ;  /* 0x0000000c09007844 */ /* 0x0003e40000000200 */
[----:B-1----:R-:W-:Y:S02]  /*6a8c0*/  SHF.R.S32.HI R12, RZ, 0x1f, R40 ;  /* 0x0000001fff0c7819 */ /* 0x002fe40000011428 */
[----:B------:R-:W-:-:S05]  /*6a8d0*/  IADD3 R14, P3, PT, R40, R0, RZ ;  /* 0x00000000280e7210 */ /* 0x000fca0007f7e0ff */
[----:B------:R-:W-:Y:S01]  /*6a8e0*/  IMAD.X R15, R12, 0x1, R2, P3 ;  /* 0x000000010c0f7824 */ /* 0x000fe200018e0602 */
[----:B0-----:R-:W-:Y:S04]  /*6a8f0*/  STL.64 [R1+0x4a0], R16 ;  /* 0x0004a01001007387 */ /* 0x001fe80000100a00 */
[----:B------:R-:W-:Y:S04]  /*6a900*/  STL.64 [R1+0x4a8], R18 ;  /* 0x0004a81201007387 */ /* 0x000fe80000100a00 */
[----:B------:R0:W-:Y:S02]  /*6a910*/  STL.64 [R1+0x1418], R14 ;  /* 0x0014180e01007387 */ /* 0x0001e40000100a00 */
[----:B0-----:R-:W-:-:S05]  /*6a920*/  IADD3 R14, P3, PT, R40, R3, RZ ;  /* 0x00000003280e7210 */ /* 0x001fca0007f7e0ff */
[----:B------:R-:W-:-:S05]  /*6a930*/  IMAD.X R15, R12, 0x1, R4, P3 ;  /* 0x000000010c0f7824 */ /* 0x000fca00018e0604 */
[----:B------:R4:W-:Y:S01]  /*6a940*/  STL.64 [R1+0x1410], R14 ;  /* 0x0014100e01007387 */ /* 0x0009e20000100a00 */
[----:B------:R-:W-:Y:S02]  /*6a950*/  LOP3.LUT R24, R24, 0xffff, RZ, 0xc0, !PT ;  /* 0x0000ffff18187812 */ /* 0x000fe400078ec0ff */
[----:B------:R-:W-:Y:S02]  /*6a960*/  SHF.R.S32.HI R16, RZ, 0x1f, R42 ;  /* 0x0000001fff107819 */ /* 0x000fe4000001142a */
[----:B------:R-:W-:Y:S02]  /*6a970*/  LOP3.LUT R35, R27, 0xffff, RZ, 0xc0, !PT ;  /* 0x0000ffff1b237812 */ /* 0x000fe400078ec0ff */
[----:B------:R-:W-:Y:S02]  /*6a980*/  LOP3.LUT R26, R26, 0xffff, RZ, 0xc0, !PT ;  /* 0x0000ffff1a1a7812 */ /* 0x000fe400078ec0ff */
[----:B--2---:R-:W-:Y:S02]  /*6a990*/  F2FP.SATFINITE.E5M2.F32.PACK_AB_MERGE_C R23, R23, R30, RZ ;  /* 0x0000001e1717723e */ /* 0x004fe400048060ff */
[----:B---3--:R-:W-:-:S02]  /*6a9a0*/  F2FP.SATFINITE.E5M2.F32.PACK_AB_MERGE_C R22, R34, R32, RZ ;  /* 0x000000202216723e */ /* 0x008fc400048060ff */
[----:B------:R-:W-:Y:S02]  /*6a9b0*/  F2FP.SATFINITE.E5M2.F32.PACK_AB_MERGE_C R21, R31, R37, RZ ;  /* 0x000000251f15723e */ /* 0x000fe400048060ff */
[----:B------:R-:W-:Y:S02]  /*6a9c0*/  F2FP.SATFINITE.E5M2.F32.PACK_AB_MERGE_C R19, R10, R11, RZ ;  /* 0x0000000b0a13723e */ /* 0x000fe400048060ff */
[----:B------:R-:W-:-:S05]  /*6a9d0*/  IADD3 R10, P3, PT, R40, R5, RZ ;  /* 0x00000005280a7210 */ /* 0x000fca0007f7e0ff */
[----:B------:R-:W-:Y:S01]  /*6a9e0*/  IMAD.X R11, R12, 0x1, R6, P3 ;  /* 0x000000010c0b7824 */ /* 0x000fe200018e0606 */
[----:B------:R-:W-:-:S04]  /*6a9f0*/  LOP3.LUT R31, R29, 0xffff, RZ, 0xc0, !PT ;  /* 0x0000ffff1d1f7812 */ /* 0x000fc800078ec0ff */
[----:B------:R0:W-:Y:S01]  /*6aa00*/  STL.64 [R1+0x1408], R10 ;  /* 0x0014080a01007387 */ /* 0x0001e20000100a00 */
[----:B------:R-:W-:Y:S02]  /*6aa10*/  LOP3.LUT R32, R21, 0xffff, RZ, 0xc0, !PT ;  /* 0x0000ffff15207812 */ /* 0x000fe400078ec0ff */
[----:B------:R-:W-:Y:S02]  /*6aa20*/  LOP3.LUT R29, R25, 0xffff, RZ, 0xc0, !PT ;  /* 0x0000ffff191d7812 */ /* 0x000fe400078ec0ff */
[----:B------:R-:W-:Y:S02]  /*6aa30*/  F2FP.SATFINITE.E5M2.F32.PACK_AB_MERGE_C R20, R38, R33, RZ ;  /* 0x000000212614723e */ /* 0x000fe400048060ff */
[----:B----4-:R-:W-:Y:S02]  /*6aa40*/  F2FP.SATFINITE.E5M2.F32.PACK_AB_MERGE_C R14, R53, R52, RZ ;  /* 0x00000034350e723e */ /* 0x010fe400048060ff */
[----:B------:R-:W-:Y:S01]  /*6aa50*/  F2FP.SATFINITE.E5M2.F32.PACK_AB_MERGE_C R13, R55, R54, RZ ;  /* 0x00000036370d723e */ /* 0x000fe200048060ff */
[----:B------:R-:W-:Y:S01]  /*6aa60*/  NOP ;  /* 0x0000000000007918 */ /* 0x000fe20000000000 */
[----:B------:R-:W1:Y:S01]  /*6aa70*/  LDS.128 R52, [R9] ;  /* 0x0000000009347984 */ /* 0x000e620000000c00 */
[----:B0-----:R-:W-:-:S02]  /*6aa80*/  IADD3 R10, P3, PT, R40, R7, RZ ;  /* 0x00000007280a7210 */ /* 0x001fc40007f7e0ff */
[----:B------:R-:W-:-:S03]  /*6aa90*/  PRMT R21, R31, 0x3340, R29 ;  /* 0x000033401f157816 */ /* 0x000fc6000000001d */
[----:B------:R-:W-:Y:S01]  /*6aaa0*/  IMAD.X R11, R12, 0x1, R8, P3 ;  /* 0x000000010c0b7824 */ /* 0x000fe200018e0608 */
[----:B------:R-:W-:Y:S02]  /*6aab0*/  PRMT R12, R32, 0x3340, R0 ;  /* 0x00003340200c7816 */ /* 0x000fe40000000000 */
[----:B------:R-:W-:Y:S02]  /*6aac0*/  LOP3.LUT R25, R28, 0xffff, RZ, 0xc0, !PT ;  /* 0x0000ffff1c197812 */ /* 0x000fe400078ec0ff */
[----:B------:R-:W-:Y:S01]  /*6aad0*/  LOP3.LUT R30, R20, 0xffff, RZ, 0xc0, !PT ;  /* 0x0000ffff141e7812 */ /* 0x000fe200078ec0ff */
[----:B------:R0:W-:Y:S01]  /*6aae0*/  STL.64 [R1+0x1400], R10 ;  /* 0x0014000a01007387 */ /* 0x0001e20000100a00 */
[----:B------:R-:W-:Y:S02]  /*6aaf0*/  PRMT R21, R21, 0x5410, R12 ;  /* 0x0000541015157816 */ /* 0x000fe4000000000c */
[----:B------:R-:W-:Y:S02]  /*6ab00*/  PRMT R12, R30, 0x3340, R0 ;  /* 0x000033401e0c7816 */ /* 0x000fe40000000000 */
[----:B------:R-:W-:-:S02]  /*6ab10*/  PRMT R20, R25, 0x3340, R24 ;  /* 0x0000334019147816 */ /* 0x000fc40000000018 */
[----:B------:R-:W-:Y:S02]  /*6ab20*/  LOP3.LUT R34, R19, 0xffff, RZ, 0xc0, !PT ;  /* 0x0000ffff13227812 */ /* 0x000fe400078ec0ff */
[----:B------:R-:W-:Y:S02]  /*6ab30*/  LOP3.LUT R33, R23, 0xffff, RZ, 0xc0, !PT ;  /* 0x0000ffff17217812 */ /* 0x000fe400078ec0ff */
[----:B0-----:R-:W-:Y:S02]  /*6ab40*/  IADD3 R10, P3, PT, R42, R0, RZ ;  /* 0x000000002a0a7210 */ /* 0x001fe40007f7e0ff */
[----:B------:R-:W-:Y:S02]  /*6ab50*/  F2FP.SATFINITE.E5M2.F32.PACK_AB_MERGE_C R18, R61, R48, RZ ;  /* 0x000000303d12723e */ /* 0x000fe400048060ff */
[----:B------:R-:W-:Y:S01]  /*6ab60*/  PRMT R20, R20, 0x5410, R12 ;  /* 0x0000541014147816 */ /* 0x000fe2000000000c */
[----:B------:R-:W-:Y:S01]  /*6ab70*/  IMAD.X R11, R16, 0x1, R2, P3 ;  /* 0x00000001100b7824 */ /* 0x000fe200018e0602 */
[----:B------:R-:W-:-:S02]  /*6ab80*/  F2FP.SATFINITE.E5M2.F32.PACK_AB_MERGE_C R17, R57, R56, RZ ;  /* 0x000000383911723e */ /* 0x000fc400048060ff */
[----:B------:R-:W-:Y:S01]  /*6ab90*/  PRMT R12, R34, 0x3340, R0 ;  /* 0x00003340220c7816 */ /* 0x000fe20000000000 */
[----:B------:R-:W2:Y:S01]  /*6aba0*/  LDL.LU R56, [R1+0x280] ;  /* 0x0002800001387983 */ /* 0x000ea20000300800 */
[----:B------:R-:W-:Y:S02]  /*6abb0*/  PRMT R19, R35, 0x3340, R33 ;  /* 0x0000334023137816 */ /* 0x000fe40000000021 */
[----:B------:R-:W-:Y:S01]  /*6abc0*/  LOP3.LUT R23, R18, 0xffff, RZ, 0xc0, !PT ;  /* 0x0000ffff12177812 */ /* 0x000fe200078ec0ff */
[----:B------:R-:W2:Y:S01]  /*6abd0*/  LDL.LU R57, [R1+0x284] ;  /* 0x0002840001397983 */ /* 0x000ea20000300800 */
[----:B------:R-:W-:Y:S02]  /*6abe0*/  LOP3.LUT R22, R22, 0xffff, RZ, 0xc0, !PT ;  /* 0x0000ffff16167812 */ /* 0x000fe400078ec0ff */
[----:B------:R-:W-:Y:S01]  /*6abf0*/  PRMT R19, R19, 0x5410, R12 ;  /* 0x0000541013137816 */ /* 0x000fe2000000000c */
[----:B------:R0:W-:Y:S01]  /*6ac00*/  STL.64 [R1+0x13f8], R10 ;  /* 0x0013f80a01007387 */ /* 0x0001e20000100a00 */
[----:B------:R-:W-:-:S02]  /*6ac10*/  F2FP.SATFINITE.E5M2.F32.PACK_AB_MERGE_C R15, R59, R58, RZ ;  /* 0x0000003a3b0f723e */ /* 0x000fc400048060ff */
[----:B------:R-:W-:Y:S01]  /*6ac20*/  PRMT R12, R23, 0x3340, R0 ;  /* 0x00003340170c7816 */ /* 0x000fe20000000000 */
[----:B------:R-:W3:Y:S01]  /*6ac30*/  LDL.LU R58, [R1+0x288] ;  /* 0x00028800013a7983 */ /* 0x000ee20000300800 */
[----:B------:R-:W-:Y:S02]  /*6ac40*/  PRMT R18, R26, 0x3340, R22 ;  /* 0x000033401a127816 */ /* 0x000fe40000000016 */
[----:B------:R-:W-:Y:S01]  /*6ac50*/  LOP3.LUT R36, R17, 0xffff, RZ, 0xc0, !PT ;  /* 0x0000ffff11247812 */ /* 0x000fe200078ec0ff */
[----:B------:R-:W3:Y:S01]  /*6ac60*/  LDL.LU R59, [R1+0x28c] ;  /* 0x00028c00013b7983 */ /* 0x000ee20000300800 */
[----:B0-----:R-:W-:-:S03]  /*6ac70*/  IADD3 R10, P3, PT, R42, R3, RZ ;  /* 0x000000032a0a7210 */ /* 0x001fc60007f7e0ff */
[----:B-1----:R-:W-:Y:S01]  /*6ac80*/  STL.64 [R1+0x470], R52 ;  /* 0x0004703401007387 */ /* 0x002fe20000100a00 */
[----:B------:R-:W-:Y:S02]  /*6ac90*/  PRMT R18, R18, 0x5410, R12 ;  /* 0x0000541012127816 */ /* 0x000fe4000000000c */
[----:B------:R-:W-:Y:S01]  /*6aca0*/  LOP3.LUT R38, R15, 0xffff, RZ, 0xc0, !PT ;  /* 0x0000ffff0f267812 */ /* 0x000fe200078ec0ff */
[----:B------:R-:W-:Y:S01]  /*6acb0*/  IMAD.X R11, R16, 0x1, R4, P3 ;  /* 0x00000001100b7824 */ /* 0x000fe200018e0604 */
[----:B------:R-:W-:Y:S02]  /*6acc0*/  LOP3.LUT R37, R14, 0xffff, RZ, 0xc0, !PT ;  /* 0x0000ffff0e257812 */ /* 0x000fe400078ec0ff */
[----:B------:R-:W-:Y:S01]  /*6acd0*/  LOP3.LUT R39, R13, 0xffff, RZ, 0xc0, !PT ;  /* 0x0000ffff0d277812 */ /* 0x000fe200078ec0ff */
[----:B------:R0:W-:Y:S01]  /*6ace0*/  STL.64 [R1+0x478], R54 ;  /* 0x0004783601007387 */ /* 0x0001e20000100a00 */
[----:B------:R-:W-:Y:S02]  /*6acf0*/  PRMT R12, R21, 0x4210, R36 ;  /* 0x00004210150c7816 */ /* 0x000fe40000000024 */
[----:B------:R-:W-:-:S02]  /*6ad00*/  PRMT R13, R20, 0x4210, R38 ;  /* 0x00004210140d7816 */ /* 0x000fc40000000026 */
[----:B------:R-:W-:Y:S02]  /*6ad10*/  PRMT R14, R19, 0x4210, R37 ;  /* 0x00004210130e7816 */ /* 0x000fe40000000025 */
[----:B------:R-:W-:Y:S01]  /*6ad20*/  PRMT R15, R18, 0x4210, R39 ;  /* 0x00004210120f7816 */ /* 0x000fe20000000027 */
[----:B------:R-:W-:Y:S01]  /*6ad30*/  NOP ;  /* 0x0000000000007918 */ /* 0x000fe20000000000 */
[----:B0-----:R-:W4:Y:S04]  /*6ad40*/  LDL.LU.64 R54, [R1+0x2cf0] ;  /* 0x002cf00001367983 */ /* 0x001f280000300a00 */
[----:B------:R-:W4:Y:S04]  /*6ad50*/  LDL.LU.64 R52, [R1+0x2ce8] ;  /* 0x002ce80001347983 */ /* 0x000f280000300a00 */
[----:B------:R0:W-:Y:S01]  /*6ad60*/  STL.64 [R1+0x13f0], R10 ;  /* 0x0013f00a01007387 */ /* 0x0001e20000100a00 */
[----:B------:R-:W-:-:S03]  /*6ad70*/  SHF.R.U32.HI R20, RZ, 0x8, R24 ;  /* 0x00000008ff147819 */ /* 0x000fc60000011618 */
[----:B------:R1:W-:Y:S01]  /*6ad80*/  STSM.16.M88.4 [R9], R12 ;  /* 0x0000000c09007844 */ /* 0x0003e20000000200 */
[----:B0-----:R-:W-:Y:S02]  /*6ad90*/  IADD3 R10, P3, PT, R42, R5, RZ ;  /* 0x000000052a0a7210 */ /* 0x001fe40007f7e0ff */
[----:B------:R-:W-:-:S03]  /*6ada0*/  LOP3.LUT R20, R20, 0xffff, RZ, 0xc0, !PT ;  /* 0x0000ffff14147812 */ /* 0x000fc600078ec0ff */
[----:B------:R-:W-:Y:S01]  /*6adb0*/  IMAD.X R11, R16, 0x1, R6, P3 ;  /* 0x00000001100b7824 */ /* 0x000fe200018e0606 */
[----:B-1----:R-:W-:-:S04]  /*6adc0*/  SHF.R.U32.HI R12, RZ, 0x8, R25 ;  /* 0x00000008ff0c7819 */ /* 0x002fc80000011619 */
[----:B------:R0:W-:Y:S01]  /*6add0*/  STL.64 [R1+0x13e8], R10 ;  /* 0x0013e80a01007387 */ /* 0x0001e20000100a00 */
[----:B------:R-:W-:Y:S02]  /*6ade0*/  LOP3.LUT R12, R12, 0xffff, RZ, 0xc0, !PT ;  /* 0x0000ffff0c0c7812 */ /* 0x000fe400078ec0ff */
[----:B------:R-:W-:Y:S02]  /*6adf0*/  SHF.R.U32.HI R17, RZ, 0x8, R29 ;  /* 0x00000008ff117819 */ /* 0x000fe4000001161d */
[----:B------:R-:W-:Y:S02]  /*6ae00*/  PRMT R20, R12, 0x3340, R20 ;  /* 0x000033400c147816 */ /* 0x000fe40000000014 */
[----:B------:R-:W-:Y:S02]  /*6ae10*/  SHF.R.U32.HI R12, RZ, 0x8, R31 ;  /* 0x00000008ff0c7819 */ /* 0x000fe4000001161f */
[----:B0-----:R-:W-:Y:S02]  /*6ae20*/  IADD3 R10, P3, PT, R42, R7, RZ ;  /* 0x000000072a0a7210 */ /* 0x001fe40007f7e0ff */
[----:B------:R-:W-:-:S02]  /*6ae30*/  LOP3.LUT R12, R12, 0xffff, RZ, 0xc0, !PT ;  /* 0x0000ffff0c0c7812 */ /* 0x000fc400078ec0ff */
[----:B------:R-:W-:Y:S01]  /*6ae40*/  LOP3.LUT R17, R17, 0xffff, RZ, 0xc0, !PT ;  /* 0x0000ffff11117812 */ /* 0x000fe200078ec0ff */
[----:B------:R-:W-:-:S03]  /*6ae50*/  IMAD.X R11, R16, 0x1, R8, P3 ;  /* 0x00000001100b7824 */ /* 0x000fc600018e0608 */
[----:B------:R-:W-:Y:S02]  /*6ae60*/  PRMT R17, R12, 0x3340, R17 ;  /* 0x000033400c117816 */ /* 0x000fe40000000011 */
[----:B------:R0:W-:Y:S01]  /*6ae70*/  STL.64 [R1+0x13e0], R10 ;  /* 0x0013e00a01007387 */ /* 0x0001e20000100a00 */
[----:B------:R-:W-:Y:S02]  /*6ae80*/  SHF.R.S32.HI R12, RZ, 0x1f, R41 ;  /* 0x0000001fff0c7819 */ /* 0x000fe40000011429 */
        /* <DEDUP_REMOVED lines=8> */
[----:B------:R0:W-:Y:S02]  /*6af10*/  STL.64 [R1+0x13c8], R10 ;  /* 0x0013c80a01007387 */ /* 0x0001e40000100a00 */
[----:B0-----:R-:W-:Y:S02]  /*6af20*/  IADD3 R10, P3, PT, R41, R7, RZ ;  /* 0x00000007290a7210 */ /* 0x001fe40007f7e0ff */
[----:B------:R-:W4:Y:S01]  /*6af30*/  LDL R41, [R1+0x120] ;  /* 0x0001200001297983 */ /* 0x000f220000100800 */
[----:B------:R-:W-:-:S04]  /*6af40*/  SHF.R.U32.HI R15, RZ, 0x8, R32 ;  /* 0x00000008ff0f7819 */ /* 0x000fc80000011620 */
[----:B------:R-:W-:Y:S01]  /*6af50*/  LOP3.LUT R15, R15, 0xffff, RZ, 0xc0, !PT ;  /* 0x0000ffff0f0f7812 */ /* 0x000fe200078ec0ff */
[----:B------:R-:W-:-:S03]  /*6af60*/  IMAD.X R11, R12, 0x1, R8, P3 ;  /* 0x000000010c0b7824 */ /* 0x000fc600018e0608 */
[----:B------:R-:W-:Y:S02]  /*6af70*/  PRMT R15, R15, 0x3340, R0 ;  /* 0x000033400f0f7816 */ /* 0x000fe40000000000 */
[----:B------:R0:W-:Y:S02]  /*6af80*/  STL.64 [R1+0x13c0], R10 ;  /* 0x0013c00a01007387 */ /* 0x0001e40000100a00 */
[----:B------:R-:W-:Y:S02]  /*6af90*/  PRMT R12, R17, 0x5410, R15 ;  /* 0x00005410110c7816 */ /* 0x000fe4000000000f */
[----:B------:R-:W-:Y:S02]  /*6afa0*/  SHF.R.S32.HI R15, RZ, 0x1f, R43 ;  /* 0x0000001fff0f7819 */ /* 0x000fe4000001142b */
[----:B0-----:R-:W-:-:S05]  /*6afb0*/  IADD3 R10, P3, PT, R43, R0, RZ ;  /* 0x000000002b0a7210 */ /* 0x001fca0007f7e0ff */
[----:B------:R-:W-:Y:S01]  /*6afc0*/  IMAD.X R11, R15, 0x1, R2, P3 ;  /* 0x000000010f0b7824 */ /* 0x000fe200018e0602 */
[----:B------:R-:W-:-:S04]  /*6afd0*/  SHF.R.U32.HI R13, RZ, 0x8, R26 ;  /* 0x00000008ff0d7819 */ /* 0x000fc8000001161a */
[----:B------:R0:W-:Y:S01]  /*6afe0*/  STL.64 [R1+0x13b8], R10 ;  /* 0x0013b80a01007387 */ /* 0x0001e20000100a00 */
[----:B------:R-:W-:Y:S02]  /*6aff0*/  SHF.R.U32.HI R18, RZ, 0x8, R22 ;  /* 0x00000008ff127819 */ /* 0x000fe40000011616 */
[----:B------:R-:W-:Y:S02]  /*6b000*/  SHF.R.U32.HI R16, RZ, 0x8, R23 ;  /* 0x00000008ff107819 */ /* 0x000fe40000011617 */
[----:B------:R-:W-:Y:S02]  /*6b010*/  LOP3.LUT R13, R13, 0xffff, RZ, 0xc0, !PT ;  /* 0x0000ffff0d0d7812 */ /* 0x000fe400078ec0ff */
[----:B0-----:R-:W-:Y:S02]  /*6b020*/  IADD3 R10, P3, PT, R43, R3, RZ ;  /* 0x000000032b0a7210 */ /* 0x001fe40007f7e0ff */
[----:B------:R-:W-:-:S03]  /*6b030*/  LOP3.LUT R18, R18, 0xffff, RZ, 0xc0, !PT ;  /* 0x0000ffff12127812 */ /* 0x000fc600078ec0ff */
[----:B------:R-:W-:Y:S01]  /*6b040*/  IMAD.X R11, R15, 0x1, R4, P3 ;  /* 0x000000010f0b7824 */ /* 0x000fe200018e0604 */
[----:B------:R-:W-:Y:S02]  /*6b050*/  LOP3.LUT R16, R16, 0xffff, RZ, 0xc0, !PT ;  /* 0x0000ffff10107812 */ /* 0x000fe400078ec0ff */
[----:B------:R-:W-:Y:S02]  /*6b060*/  PRMT R18, R13, 0x3340, R18 ;  /* 0x000033400d127816 */ /* 0x000fe40000000012 */
[----:B------:R0:W-:Y:S01]  /*6b070*/  STL.64 [R1+0x13b0], R10 ;  /* 0x0013b00a01007387 */ /* 0x0001e20000100a00 */
[----:B------:R-:W-:Y:S02]  /*6b080*/  PRMT R13, R16, 0x3340, R0 ;  /* 0x00003340100d7816 */ /* 0x000fe40000000000 */
[----:B------:R-:W-:Y:S02]  /*6b090*/  SHF.R.U32.HI R14, RZ, 0x8, R30 ;  /* 0x00000008ff0e7819 */ /* 0x000fe4000001161e */
[----:B------:R-:W-:-:S02]  /*6b0a0*/  SHF.R.U32.HI R16, RZ, 0x8, R35 ;  /* 0x00000008ff107819 */ /* 0x000fc40000011623 */
[----:B------:R-:W-:Y:S02]  /*6b0b0*/  SHF.R.U32.HI R19, RZ, 0x8, R33 ;  /* 0x00000008ff137819 */ /* 0x000fe40000011621 */
[----:B------:R-:W-:Y:S02]  /*6b0c0*/  SHF.R.U32.HI R21, RZ, 0x8, R34 ;  /* 0x00000008ff157819 */ /* 0x000fe40000011622 */
[----:B0-----:R-:W-:Y:S02]  /*6b0d0*/  IADD3 R10, P3, PT, R43, R5, RZ ;  /* 0x000000052b0a7210 */ /* 0x001fe40007f7e0ff */
[----:B------:R-:W-:Y:S02]  /*6b0e0*/  LOP3.LUT R14, R14, 0xffff, RZ, 0xc0, !PT ;  /* 0x0000ffff0e0e7812 */ /* 0x000fe400078ec0ff */
[----:B------:R-:W-:Y:S01]  /*6b0f0*/  LOP3.LUT R16, R16, 0xffff, RZ, 0xc0, !PT ;  /* 0x0000ffff10107812 */ /* 0x000fe200078ec0ff */
[----:B------:R-:W-:Y:S01]  /*6b100*/  IMAD.X R11, R15, 0x1, R6, P3 ;  /* 0x000000010f0b7824 */ /* 0x000fe200018e0606 */
[----:B------:R-:W-:-:S02]  /*6b110*/  LOP3.LUT R19, R19, 0xffff, RZ, 0xc0, !PT ;  /* 0x0000ffff13137812 */ /* 0x000fc400078ec0ff */
[----:B------:R-:W-:Y:S02]  /*6b120*/  LOP3.LUT R21, R21, 0xffff, RZ, 0xc0, !PT ;  /* 0x0000ffff15157812 */ /* 0x000fe400078ec0ff */
[--C-:B------:R-:W-:Y:S01]  /*6b130*/  PRMT R14, R14, 0x3340, R0.reuse ;  /* 0x000033400e0e7816 */ /* 0x100fe20000000000 */
[----:B------:R0:W-:Y:S01]  /*6b140*/  STL.64 [R1+0x13a8], R10 ;  /* 0x0013a80a01007387 */ /* 0x0001e20000100a00 */
[----:B------:R-:W-:Y:S02]  /*6b150*/  PRMT R19, R16, 0x3340, R19 ;  /* 0x0000334010137816 */ /* 0x000fe40000000013 */
[----:B------:R-:W-:Y:S02]  /*6b160*/  PRMT R16, R21, 0x3340, R0 ;  /* 0x0000334015107816 */ /* 0x000fe40000000000 */
[----:B------:R-:W-:Y:S02]  /*6b170*/  PRMT R17, R20, 0x5410, R14 ;  /* 0x0000541014117816 */ /* 0x000fe4000000000e */
[----:B------:R-:W-:-:S02]  /*6b180*/  PRMT R14, R19, 0x5410, R16 ;  /* 0x00005410130e7816 */ /* 0x000fc40000000010 */
[----:B0-----:R-:W-:Y:S02]  /*6b190*/  IADD3 R10, P3, PT, R43, R7, RZ ;  /* 0x000000072b0a7210 */ /* 0x001fe40007f7e0ff */
[----:B------:R-:W4:Y:S03]  /*6b1a0*/  LDL.LU R43, [R1+0x1090] ;  /* 0x00109000012b7983 */ /* 0x000f260000300800 */
[----:B------:R-:W-:Y:S01]  /*6b1b0*/  IMAD.X R11, R15, 0x1, R8, P3 ;  /* 0x000000010f0b7824 */ /* 0x000fe200018e0608 */
[----:B------:R-:W-:Y:S01]  /*6b1c0*/  PRMT R14, R14, 0x5210, R37 ;  /* 0x000052100e0e7816 */ /* 0x000fe20000000025 */
[----:B------:R-:W4:Y:S01]  /*6b1d0*/  LDL.LU R26, [R1+0x1094] ;  /* 0x00109400011a7983 */ /* 0x000f220000300800 */
[----:B------:R-:W-:-:S03]  /*6b1e0*/  PRMT R18, R18, 0x5410, R13 ;  /* 0x0000541012127816 */ /* 0x000fc6000000000d */
[----:B------:R-:W4:Y:S01]  /*6b1f0*/  LDL.LU R37, [R1+0x1098] ;  /* 0x0010980001257983 */ /* 0x000f220000300800 */
[----:B------:R-:W-:Y:S02]  /*6b200*/  PRMT R13, R17, 0x5210, R38 ;  /* 0x00005210110d7816 */ /* 0x000fe40000000026 */
[----:B--2---:R-:W-:Y:S02]  /*6b210*/  F2FP.SATFINITE.E5M2.F32.PACK_AB_MERGE_C R28, R57, R56, RZ ;  /* 0x00000038391c723e */ /* 0x004fe400048060ff */
[----:B---3--:R-:W-:Y:S01]  /*6b220*/  F2FP.SATFINITE.E5M2.F32.PACK_AB_MERGE_C R27, R59, R58, RZ ;  /* 0x0000003a3b1b723e */ /* 0x008fe200048060ff */
[----:B------:R-:W-:Y:S01]  /*6b230*/  NOP ;  /* 0x0000000000007918 */ /* 0x000fe20000000000 */
[----:B------:R-:W-:Y:S04]  /*6b240*/  STL.64 [R1+0x13a0], R10 ;  /* 0x0013a00a01007387 */ /* 0x000fe80000100a00 */
[----:B------:R-:W2:Y:S01]  /*6b250*/  LDL.LU R25, [R1+0x109c] ;  /* 0x00109c0001197983 */ /* 0x000ea20000300800 */
[----:B------:R-:W-:-:S03]  /*6b260*/  PRMT R12, R12, 0x5210, R36 ;  /* 0x000052100c0c7816 */ /* 0x000fc60000000024 */
        /* <DEDUP_REMOVED lines=14> */
[----:B----4-:R-:W0:Y:S04]  /*6b350*/  LDS.128 R56, [R41] ;  /* 0x0000000029387984 */ /* 0x010e280000000c00 */
[----:B0-----:R-:W-:Y:S04]  /*6b360*/  STL.64 [R1+0x450], R56 ;  /* 0x0004503801007387 */ /* 0x001fe80000100a00 */
[----:B------:R0:W-:Y:S04]  /*6b370*/  STL.64 [R1+0x458], R58 ;  /* 0x0004583a01007387 */ /* 0x0001e80000100a00 */
[----:B0-----:R-:W4:Y:S04]  /*6b380*/  LDL.LU.64 R58, [R1+0x2ce0] ;  /* 0x002ce000013a7983 */ /* 0x001f280000300a00 */
        /* <DEDUP_REMOVED lines=11> */
[----:B------:R-:W-:Y:S01]  /*6b440*/  PRMT R15, R18, 0x5210, R39 ;  /* 0x00005210120f7816 */ /* 0x000fe20000000027 */
[----:B------:R-:W-:-:S04]  /*6b450*/  NOP ;  /* 0x0000000000007918 */ /* 0x000fc80000000000 */
[----:B------:R0:W-:Y:S02]  /*6b460*/  STSM.16.M88.4 [R41], R12 ;  /* 0x0000000c29007844 */ /* 0x0001e40000000200 */
[----:B0-----:R-:W-:Y:S02]  /*6b470*/  SHF.R.S32.HI R12, RZ, 0x1f, R45 ;  /* 0x0000001fff0c7819 */ /* 0x001fe4000001142d */
[----:B------:R-:W-:-:S05]  /*6b480*/  IADD3 R14, P3, PT, R45, R0, RZ ;  /* 0x000000002d0e7210 */ /* 0x000fca0007f7e0ff */
        /* <DEDUP_REMOVED lines=17> */
[----:B------:R0:W-:Y:S01]  /*6b5a0*/  STL.64 [R1+0x1370], R14 ;  /* 0x0013700e01007387 */ /* 0x0001e20000100a00 */
[----:B---3--:R-:W-:Y:S02]  /*6b5b0*/  F2FP.SATFINITE.E5M2.F32.PACK_AB_MERGE_C R24, R24, R17, RZ ;  /* 0x000000111818723e */ /* 0x008fe400048060ff */
[----:B--2---:R-:W-:Y:S02]  /*6b5c0*/  F2FP.SATFINITE.E5M2.F32.PACK_AB_MERGE_C R20, R20, R16, RZ ;  /* 0x000000101414723e */ /* 0x004fe400048060ff */
[----:B------:R-:W-:Y:S02]  /*6b5d0*/  F2FP.SATFINITE.E5M2.F32.PACK_AB_MERGE_C R21, R21, R19, RZ ;  /* 0x000000131515723e */ /* 0x000fe400048060ff */
[----:B------:R-:W-:Y:S02]  /*6b5e0*/  LOP3.LUT R24, R24, 0xffff, RZ, 0xc0, !PT ;  /* 0x0000ffff18187812 */ /* 0x000fe400078ec0ff */
[----:B------:R-:W-:Y:S02]  /*6b5f0*/  F2FP.SATFINITE.E5M2.F32.PACK_AB_MERGE_C R23, R23, R38, RZ ;  /* 0x000000261717723e */ /* 0x000fe400048060ff */
[----:B------:R-:W-:-:S02]  /*6b600*/  F2FP.SATFINITE.E5M2.F32.PACK_AB_MERGE_C R19, R33, R34, RZ ;  /* 0x000000222113723e */ /* 0x000fc400048060ff */
[----:B------:R-:W-:Y:S02]  /*6b610*/  F2FP.SATFINITE.E5M2.F32.PACK_AB_MERGE_C R26, R26, R43, RZ ;  /* 0x0000002b1a1a723e */ /* 0x000fe400048060ff */
[----:B------:R-:W-:Y:S02]  /*6b620*/  F2FP.SATFINITE.E5M2.F32.PACK_AB_MERGE_C R22, R22, R36, RZ ;  /* 0x000000241616723e */ /* 0x000fe400048060ff */
[----:B------:R-:W-:Y:S02]  /*6b630*/  F2FP.SATFINITE.E5M2.F32.PACK_AB_MERGE_C R18, R30, R35, RZ ;  /* 0x000000231e12723e */ /* 0x000fe400048060ff */
[----:B------:R-:W-:Y:S02]  /*6b640*/  F2FP.SATFINITE.E5M2.F32.PACK_AB_MERGE_C R25, R25, R37, RZ ;  /* 0x000000251919723e */ /* 0x000fe400048060ff */
[----:B------:R-:W-:Y:S02]  /*6b650*/  LOP3.LUT R26, R26, 0xffff, RZ, 0xc0, !PT ;  /* 0x0000ffff1a1a7812 */ /* 0x000fe400078ec0ff */
[----:B------:R-:W-:-:S02]  /*6b660*/  LOP3.LUT R22, R22, 0xffff, RZ, 0xc0, !PT ;  /* 0x0000ffff16167812 */ /* 0x000fc400078ec0ff */
[----:B------:R-:W-:Y:S02]  /*6b670*/  LOP3.LUT R30, R25, 0xffff, RZ, 0xc0, !PT ;  /* 0x0000ffff191e7812 */ /* 0x000fe400078ec0ff */
[----:B------:R-:W-:Y:S02]  /*6b680*/  LOP3.LUT R21, R21, 0xffff, RZ, 0xc0, !PT ;  /* 0x0000ffff15157812 */ /* 0x000fe400078ec0ff */
[----:B----4-:R-:W-:Y:S02]  /*6b690*/  F2FP.SATFINITE.E5M2.F32.PACK_AB_MERGE_C R17, R29, R32, RZ ;  /* 0x000000201d11723e */ /* 0x010fe400048060ff */
[----:B------:R-:W-:Y:S02]  /*6b6a0*/  LOP3.LUT R29, R28, 0xffff, RZ, 0xc0, !PT ;  /* 0x0000ffff1c1d7812 */ /* 0x000fe400078ec0ff */
[----:B------:R-:W-:Y:S02]  /*6b6b0*/  LOP3.LUT R28, R20, 0xffff, RZ, 0xc0, !PT ;  /* 0x0000ffff141c7812 */ /* 0x000fe400078ec0ff */
[----:B0-----:R-:W-:-:S02]  /*6b6c0*/  F2FP.SATFINITE.E5M2.F32.PACK_AB_MERGE_C R15, R11, R40, RZ ;  /* 0x000000280b0f723e */ /* 0x001fc400048060ff */
[----:B------:R-:W-:Y:S02]  /*6b6d0*/  F2FP.SATFINITE.E5M2.F32.PACK_AB_MERGE_C R14, R48, R10, RZ ;  /* 0x0000000a300e723e */ /* 0x000fe400048060ff */
[----:B------:R-:W-:-:S05]  /*6b6e0*/  IADD3 R10, P3, PT, R44, R5, RZ ;  /* 0x000000052c0a7210 */ /* 0x000fca0007f7e0ff */
[----:B------:R-:W-:-:S05]  /*6b6f0*/  IMAD.X R11, R12, 0x1, R6, P3 ;  /* 0x000000010c0b7824 */ /* 0x000fca00018e0606 */
[----:B------:R0:W-:Y:S01]  /*6b700*/  STL.64 [R1+0x1368], R10 ;  /* 0x0013680a01007387 */ /* 0x0001e20000100a00 */
[----:B------:R-:W-:Y:S02]  /*6b710*/  F2FP.SATFINITE.E5M2.F32.PACK_AB_MERGE_C R16, R42, R31, RZ ;  /* 0x0000001f2a10723e */ /* 0x000fe400048060ff */
[----:B------:R-:W-:Y:S02]  /*6b720*/  LOP3.LUT R32, R27, 0xffff, RZ, 0xc0, !PT ;  /* 0x0000ffff1b207812 */ /* 0x000fe400078ec0ff */
[----:B------:R-:W-:Y:S02]  /*6b730*/  PRMT R20, R29, 0x3340, R24 ;  /* 0x000033401d147816 */ /* 0x000fe40000000018 */
[----:B0-----:R-:W-:Y:S02]  /*6b740*/  IADD3 R10, P3, PT, R44, R7, RZ ;  /* 0x000000072c0a7210 */ /* 0x001fe40007f7e0ff */
[----:B------:R-:W-:-:S03]  /*6b750*/  LOP3.LUT R31, R19, 0xffff, RZ, 0xc0, !PT ;  /* 0x0000ffff131f7812 */ /* 0x000fc600078ec0ff */
[----:B------:R-:W-:Y:S01]  /*6b760*/  IMAD.X R11, R12, 0x1, R8, P3 ;  /* 0x000000010c0b7824 */ /* 0x000fe200018e0608 */
        /* <DEDUP_REMOVED lines=13> */
[----:B------:R-:W-:Y:S02]  /*6b840*/  F2FP.SATFINITE.E5M2.F32.PACK_AB_MERGE_C R13, R9, R61, RZ ;  /* 0x0000003d090d723e */ /* 0x000fe400048060ff */
[----:B------:R-:W-:Y:S02]  /*6b850*/  PRMT R17, R17, 0x5410, R12 ;  /* 0x0000541011117816 */ /* 0x000fe4000000000c */
[----:B------:R-:W-:Y:S02]  /*6b860*/  LOP3.LUT R36, R15, 0xffff, RZ, 0xc0, !PT ;  /* 0x0000ffff0f247812 */ /* 0x000fe400078ec0ff */
[----:B------:R-:W-:Y:S02]  /*6b870*/  LOP3.LUT R35, R14, 0xffff, RZ, 0xc0, !PT ;  /* 0x0000ffff0e237812 */ /* 0x000fe400078ec0ff */
[----:B------:R-:W-:-:S02]  /*6b880*/  LOP3.LUT R34, R13, 0xffff, RZ, 0xc0, !PT ;  /* 0x0000ffff0d227812 */ /* 0x000fc400078ec0ff */
[----:B------:R-:W-:Y:S02]  /*6b890*/  LOP3.LUT R33, R16, 0xffff, RZ, 0xc0, !PT ;  /* 0x0000ffff10217812 */ /* 0x000fe400078ec0ff */
[----:B------:R-:W-:Y:S02]  /*6b8a0*/  PRMT R13, R19, 0x4210, R36 ;  /* 0x00004210130d7816 */ /* 0x000fe40000000024 */
[----:B------:R-:W-:Y:S02]  /*6b8b0*/  PRMT R14, R18, 0x4210, R35 ;  /* 0x00004210120e7816 */ /* 0x000fe40000000023 */
[----:B------:R-:W-:Y:S01]  /*6b8c0*/  PRMT R15, R17, 0x4210, R34 ;  /* 0x00004210110f7816 */ /* 0x000fe20000000022 */
[----:B------:R-:W-:Y:S01]  /*6b8d0*/  NOP ;  /* 0x0000000000007918 */ /* 0x000fe20000000000 */
[----:B------:R-:W0:Y:S01]  /*6b8e0*/  LDS.128 R16, [R41] ;  /* 0x0000000029107984 */ /* 0x000e220000000c00 */
[----:B------:R-:W-:Y:S01]  /*6b8f0*/  PRMT R12, R20, 0x4210, R33 ;  /* 0x00004210140c7816 */ /* 0x000fe20000000021 */
[----:B------:R-:W-:-:S02]  /*6b900*/  NOP ;  /* 0x0000000000007918 */ /* 0x000fc40000000000 */
[----:B------:R-:W-:Y:S04]  /*6b910*/  STL.64 [R1+0x1360], R10 ;  /* 0x0013600a01007387 */ /* 0x000fe80000100a00 */
[----:B------:R1:W-:Y:S02]  /*6b920*/  STSM.16.M88.4 [R41], R12 ;  /* 0x0000000c29007844 */ /* 0x0003e40000000200 */
[----:B-1----:R-:W-:-:S04]  /*6b930*/  SHF.R.U32.HI R12, RZ, 0x8, R29 ;  /* 0x00000008ff0c7819 */ /* 0x002fc8000001161d */
[----:B------:R-:W-:Y:S01]  /*6b940*/  LOP3.LUT R12, R12, 0xffff, RZ, 0xc0, !PT ;  /* 0x0000ffff0c0c7812 */ /* 0x000fe200078ec0ff */
[----:B0-----:R0:W-:Y:S01]  /*6b950*/  STL.64 [R1+0x430], R16 ;  /* 0x0004301001007387 */ /* 0x0011e20000100a00 */
[----:B------:R-:W-:Y:S02]  /*6b960*/  IADD3 R10, P3, PT, R46, R0, RZ ;  /* 0x000000002e0a7210 */ /* 0x000fe40007f7e0ff */
[----:B0-----:R-:W-:-:S04]  /*6b970*/  SHF.R.U32.HI R17, RZ, 0x8, R24 ;  /* 0x00000008ff117819 */ /* 0x001fc80000011618 */
[----:B------:R-:W-:-:S04]  /*6b980*/  LOP3.LUT R17, R17, 0xffff, RZ, 0xc0, !PT ;  /* 0x0000ffff11117812 */ /* 0x000fc800078ec0ff */
[----:B------:R-:W-:Y:S02]  /*6b990*/  PRMT R17, R12, 0x3340, R17 ;  /* 0x000033400c117816 */ /* 0x000fe40000000011 */
[----:B------:R-:W-:Y:S01]  /*6b9a0*/  SHF.R.S32.HI R12, RZ, 0x1f, R46 ;  /* 0x0000001fff0c7819 */ /* 0x000fe2000001142e */
[----:B------:R-:W-:Y:S04]  /*6b9b0*/  STL.64 [R1+0x438], R18 ;  /* 0x0004381201007387 */ /* 0x000fe80000100a00 */
[----:B------:R-:W-:-:S05]  /*6b9c0*/  IMAD.X R11, R12, 0x1, R2, P3 ;  /* 0x000000010c0b7824 */ /* 0x000fca00018e0602 */
[----:B------:R0:W-:Y:S02]  /*6b9d0*/  STL.64 [R1+0x1358], R10 ;  /* 0x0013580a01007387 */ /* 0x0001e40000100a00 */
[----:B0-----:R-:W-:-:S05]  /*6b9e0*/  IADD3 R10, P3, PT, R46, R3, RZ ;  /* 0x000000032e0a7210 */ /* 0x001fca0007f7e0ff */
[----:B------:R-:W-:-:S05]  /*6b9f0*/  IMAD.X R11, R12, 0x1, R4, P3 ;  /* 0x000000010c0b7824 */ /* 0x000fca00018e0604 */
[----:B------:R0:W-:Y:S02]  /*6ba00*/  STL.64 [R1+0x1350], R10 ;  /* 0x0013500a01007387 */ /* 0x0001e40000100a00 */
[----:B0-----:R-:W-:-:S05]  /*6ba10*/  IADD3 R10, P3, PT, R46, R5, RZ ;  /* 0x000000052e0a7210 */ /* 0x001fca0007f7e0ff */
[----:B------:R-:W-:Y:S01]  /*6ba20*/  IMAD.X R11, R12, 0x1, R6, P3 ;  /* 0x000000010c0b7824 */ /* 0x000fe200018e0606 */
[----:B------:R-:W-:-:S04]  /*6ba30*/  SHF.R.U32.HI R13, RZ, 0x8, R28 ;  /* 0x00000008ff0d7819 */ /* 0x000fc8000001161c */
[----:B------:R0:W-:Y:S01]  /*6ba40*/  STL.64 [R1+0x1348], R10 ;  /* 0x0013480a01007387 */ /* 0x0001e20000100a00 */
[----:B------:R-:W-:Y:S02]  /*6ba50*/  SHF.R.U32.HI R18, RZ, 0x8, R21 ;  /* 0x00000008ff127819 */ /* 0x000fe40000011615 */
[----:B------:R-:W-:Y:S02]  /*6ba60*/  LOP3.LUT R13, R13, 0xffff, RZ, 0xc0, !PT ;  /* 0x0000ffff0d0d7812 */ /* 0x000fe400078ec0ff */
[----:B0-----:R-:W-:-:S05]  /*6ba70*/  IADD3 R10, P3, PT, R46, R7, RZ ;  /* 0x000000072e0a7210 */ /* 0x001fca0007f7e0ff */
[----:B------:R-:W-:Y:S01]  /*6ba80*/  IMAD.X R11, R12, 0x1, R8, P3 ;  /* 0x000000010c0b7824 */ /* 0x000fe200018e0608 */
[----:B------:R-:W-:Y:S02]  /*6ba90*/  SHF.R.U32.HI R12, RZ, 0x8, R30 ;  /* 0x00000008ff0c7819 */ /* 0x000fe4000001161e */
[----:B------:R-:W-:Y:S02]  /*6baa0*/  LOP3.LUT R18, R18, 0xffff, RZ, 0xc0, !PT ;  /* 0x0000ffff12127812 */ /* 0x000fe400078ec0ff */
[----:B------:R-:W-:Y:S02]  /*6bab0*/  LOP3.LUT R12, R12, 0xffff, RZ, 0xc0, !PT ;  /* 0x0000ffff0c0c7812 */ /* 0x000fe400078ec0ff */
[----:B------:R-:W-:Y:S01]  /*6bac0*/  PRMT R13, R13, 0x3340, R0 ;  /* 0x000033400d0d7816 */ /* 0x000fe20000000000 */
[----:B------:R0:W-:Y:S01]  /*6bad0*/  STL.64 [R1+0x1340], R10 ;  /* 0x0013400a01007387 */ /* 0x0001e20000100a00 */
[----:B------:R-:W-:Y:S02]  /*6bae0*/  PRMT R18, R12, 0x3340, R18 ;  /* 0x000033400c127816 */ /* 0x000fe40000000012 */
[----:B------:R-:W-:-:S02]  /*6baf0*/  PRMT R12, R17, 0x5410, R13 ;  /* 0x00005410110c7816 */ /* 0x000fc4000000000d */
[----:B------:R-:W-:Y:S02]  /*6bb00*/  SHF.R.S32.HI R13, RZ, 0x1f, R47 ;  /* 0x0000001fff0d7819 */ /* 0x000fe4000001142f */
[----:B0-----:R-:W-:-:S05]  /*6bb10*/  IADD3 R10, P3, PT, R47, R0, RZ ;  /* 0x000000002f0a7210 */ /* 0x001fca0007f7e0ff */
[----:B------:R-:W-:-:S05]  /*6bb20*/  IMAD.X R11, R13, 0x1, R2, P3 ;  /* 0x000000010d0b7824 */ /* 0x000fca00018e0602 */
[----:B------:R0:W-:Y:S04]  /*6bb30*/  STL.64 [R1+0x1338], R10 ;  /* 0x0013380a01007387 */ /* 0x0001e80000100a00 */
[----:B0-----:R-:W2:Y:S04]  /*6bb40*/  LDL.LU R10, [R1+0x2a0] ;  /* 0x0002a000010a7983 */ /* 0x001ea80000300800 */
[----:B------:R-:W2:Y:S04]  /*6bb50*/  LDL.LU R48, [R1+0x2a4] ;  /* 0x0002a40001307983 */ /* 0x000ea80000300800 */
[----:B------:R-:W3:Y:S04]  /*6bb60*/  LDL.LU R61, [R1+0x2a8] ;  /* 0x0002a800013d7983 */ /* 0x000ee80000300800 */
[----:B------:R-:W3:Y:S01]  /*6bb70*/  LDL.LU R9, [R1+0x2ac] ;  /* 0x0002ac0001097983 */ /* 0x000ee20000300800 */
[----:B------:R-:W-:-:S02]  /*6bb80*/  SHF.R.U32.HI R14, RZ, 0x8, R26 ;  /* 0x00000008ff0e7819 */ /* 0x000fc4000001161a */
[----:B------:R-:W-:Y:S02]  /*6bb90*/  SHF.R.U32.HI R20, RZ, 0x8, R22 ;  /* 0x00000008ff147819 */ /* 0x000fe40000011616 */
[----:B------:R-:W-:Y:S02]  /*6bba0*/  LOP3.LUT R14, R14, 0xffff, RZ, 0xc0, !PT ;  /* 0x0000ffff0e0e7812 */ /* 0x000fe400078ec0ff */
[----:B------:R-:W-:Y:S02]  /*6bbb0*/  LOP3.LUT R20, R20, 0xffff, RZ, 0xc0, !PT ;  /* 0x0000ffff14147812 */ /* 0x000fe400078ec0ff */
[----:B------:R-:W-:Y:S02]  /*6bbc0*/  SHF.R.U32.HI R19, RZ, 0x8, R27 ;  /* 0x00000008ff137819 */ /* 0x000fe4000001161b */
[----:B------:R-:W-:Y:S02]  /*6bbd0*/  PRMT R20, R14, 0x3340, R20 ;  /* 0x000033400e147816 */ /* 0x000fe40000000014 */
[----:B------:R-:W-:-:S02]  /*6bbe0*/  SHF.R.U32.HI R14, RZ, 0x8, R32 ;  /* 0x00000008ff0e7819 */ /* 0x000fc40000011620 */
[----:B------:R-:W-:Y:S02]  /*6bbf0*/  SHF.R.U32.HI R16, RZ, 0x8, R23 ;  /* 0x00000008ff107819 */ /* 0x000fe40000011617 */
[----:B------:R-:W-:Y:S02]  /*6bc00*/  LOP3.LUT R14, R14, 0xffff, RZ, 0xc0, !PT ;  /* 0x0000ffff0e0e7812 */ /* 0x000fe400078ec0ff */
[----:B------:R-:W-:Y:S02]  /*6bc10*/  LOP3.LUT R19, R19, 0xffff, RZ, 0xc0, !PT ;  /* 0x0000ffff13137812 */ /* 0x000fe400078ec0ff */
[----:B------:R-:W-:Y:S02]  /*6bc20*/  LOP3.LUT R16, R16, 0xffff, RZ, 0xc0, !PT ;  /* 0x0000ffff10107812 */ /* 0x000fe400078ec0ff */
[----:B------:R-:W-:Y:S02]  /*6bc30*/  PRMT R19, R14, 0x3340, R19 ;  /* 0x000033400e137816 */ /* 0x000fe40000000013 */
[----:B------:R-:W-:-:S02]  /*6bc40*/  SHF.R.U32.HI R14, RZ, 0x8, R25 ;  /* 0x00000008ff0e7819 */ /* 0x000fc40000011619 */
[----:B------:R-:W-:Y:S02]  /*6bc50*/  IADD3 R22, P3, PT, R47, R3, RZ ;  /* 0x000000032f167210 */ /* 0x000fe40007f7e0ff */
[----:B------:R-:W-:Y:S02]  /*6bc60*/  PRMT R16, R16, 0x3340, R0 ;  /* 0x0000334010107816 */ /* 0x000fe40000000000 */
[----:B------:R-:W-:Y:S01]  /*6bc70*/  LOP3.LUT R14, R14, 0xffff, RZ, 0xc0, !PT ;  /* 0x0000ffff0e0e7812 */ /* 0x000fe200078ec0ff */
[----:B------:R-:W-:Y:S01]  /*6bc80*/  IMAD.X R23, R13, 0x1, R4, P3 ;  /* 0x000000010d177824 */ /* 0x000fe200018e0604 */
[----:B------:R-:W-:Y:S02]  /*6bc90*/  SHF.R.U32.HI R15, RZ, 0x8, R31 ;  /* 0x00000008ff0f7819 */ /* 0x000fe4000001161f */
[----:B------:R-:W-:Y:S02]  /*6bca0*/  PRMT R17, R20, 0x5410, R16 ;  /* 0x0000541014117816 */ /* 0x000fe40000000010 */
[----:B------:R-:W-:-:S02]  /*6bcb0*/  IADD3 R20, P3, PT, R47, R5, RZ ;  /* 0x000000052f147210 */ /* 0x000fc40007f7e0ff */
[----:B------:R-:W-:Y:S02]  /*6bcc0*/  PRMT R14, R14, 0x3340, R0 ;  /* 0x000033400e0e7816 */ /* 0x000fe40000000000 */
[----:B------:R-:W-:Y:S01]  /*6bcd0*/  LOP3.LUT R15, R15, 0xffff, RZ, 0xc0, !PT ;  /* 0x0000ffff0f0f7812 */ /* 0x000fe200078ec0ff */
[----:B------:R-:W-:Y:S01]  /*6bce0*/  IMAD.X R21, R13, 0x1, R6, P3 ;  /* 0x000000010d157824 */ /* 0x000fe200018e0606 */
[----:B------:R-:W-:Y:S02]  /*6bcf0*/  PRMT R16, R18, 0x5410, R14 ;  /* 0x0000541012107816 */ /* 0x000fe4000000000e */
[----:B------:R-:W-:Y:S02]  /*6bd00*/  PRMT R15, R15, 0x3340, R0 ;  /* 0x000033400f0f7816 */ /* 0x000fe40000000000 */
[----:B------:R-:W-:Y:S02]  /*6bd10*/  IADD3 R18, P3, PT, R47, R7, RZ ;  /* 0x000000072f127210 */ /* 0x000fe40007f7e0ff */
[----:B------:R-:W-:-:S03]  /*6bd20*/  PRMT R15, R19, 0x5410, R15 ;  /* 0x00005410130f7816 */ /* 0x000fc6000000000f */
[----:B------:R-:W-:Y:S01]  /*6bd30*/  IMAD.X R19, R13, 0x1, R8, P3 ;  /* 0x000000010d137824 */ /* 0x000fe200018e0608 */
[----:B------:R-:W-:Y:S01]  /*6bd40*/  STL.64 [R1+0x1330], R22 ;  /* 0x0013301601007387 */ /* 0x000fe20000100a00 */
[----:B------:R-:W-:Y:S02]  /*6bd50*/  PRMT R13, R15, 0x5210, R36 ;  /* 0x000052100f0d7816 */ /* 0x000fe40000000024 */
[----:B------:R-:W-:Y:S01]  /*6bd60*/  PRMT R14, R17, 0x5210, R35 ;  /* 0x00005210110e7816 */ /* 0x000fe20000000023 */
[----:B------:R-:W-:Y:S01]  /*6bd70*/  STL.64 [R1+0x1328], R20 ;  /* 0x0013281401007387 */ /* 0x000fe20000100a00 */
[----:B------:R-:W-:-:S03]  /*6bd80*/  PRMT R15, R16, 0x5210, R34 ;  /* 0x00005210100f7816 */ /* 0x000fc60000000022 */
[----:B------:R-:W-:Y:S01]  /*6bd90*/  STL.64 [R1+0x1320], R18 ;  /* 0x0013201201007387 */ /* 0x000fe20000100a00 */
[----:B------:R-:W-:-:S03]  /*6bda0*/  NOP ;  /* 0x0000000000007918 */ /* 0x000fc60000000000 */
[----:B------:R-:W0:Y:S01]  /*6bdb0*/  LDS.128 R16, [R41] ;  /* 0x0000000029107984 */ /* 0x000e220000000c00 */
[----:B------:R-:W-:Y:S01]  /*6bdc0*/  PRMT R12, R12, 0x5210, R33 ;  /* 0x000052100c0c7816 */ /* 0x000fe20000000021 */
[----:B------:R-:W-:Y:S02]  /*6bdd0*/  NOP ;  /* 0x0000000000007918 */ /* 0x000fe40000000000 */
[----:B------:R-:W4:Y:S04]  /*6bde0*/  LDL.LU R33, [R1+0x1080] ;  /* 0x0010800001217983 */ /* 0x000f280000300800 */
[----:B------:R-:W4:Y:S04]  /*6bdf0*/  LDL.LU R27, [R1+0x1084] ;  /* 0x00108400011b7983 */ /* 0x000f280000300800 */
[----:B------:R1:W-:Y:S02]  /*6be00*/  STSM.16.M88.4 [R41], R12 ;  /* 0x0000000c29007844 */ /* 0x0003e40000000200 */
[----:B-1----:R-:W-:-:S02]  /*6be10*/  SHF.R.S32.HI R12, RZ, 0x1f, R49 ;  /* 0x0000001fff0c7819 */ /* 0x002fc40000011431 */
[----:B0-----:R0:W-:Y:S04]  /*6be20*/  STL.64 [R1+0x410], R16 ;  /* 0x0004101001007387 */ /* 0x0011e80000100a00 */
[----:B------:R1:W-:Y:S01]  /*6be30*/  STL.64 [R1+0x418], R18 ;  /* 0x0004181201007387 */ /* 0x0003e20000100a00 */
[----:B0-----:R-:W-:-:S03]  /*6be40*/  IADD3 R16, P3, PT, R49, R0, RZ ;  /* 0x0000000031107210 */ /* 0x001fc60007f7e0ff */
[----:B-1----:R-:W4:Y:S02]  /*6be50*/  LDL.LU R18, [R1+0x1088] ;  /* 0x0010880001127983 */ /* 0x002f240000300800 */
[----:B------:R-:W-:Y:S02]  /*6be60*/  IMAD.X R17, R12, 0x1, R2, P3 ;  /* 0x000000010c117824 */ /* 0x000fe400018e0602 */
[----:B------:R-:W4:Y:S04]  /*6be70*/  LDL.LU R26, [R1+0x108c] ;  /* 0x00108c00011a7983 */ /* 0x000f280000300800 */
[----:B------:R-:W4:Y:S04]  /*6be80*/  LDL.LU R19, [R1+0xe90] ;  /* 0x000e900001137983 */ /* 0x000f280000300800 */
[----:B------:R-:W4:Y:S04]  /*6be90*/  LDL.LU R25, [R1+0xe94] ;  /* 0x000e940001197983 */ /* 0x000f280000300800 */
[----:B------:R-:W4:Y:S04]  /*6bea0*/  LDL.LU R20, [R1+0xe98] ;  /* 0x000e980001147983 */ /* 0x000f280000300800 */
[----:B------:R-:W-:Y:S04]  /*6beb0*/  STL.64 [R1+0x1318], R16 ;  /* 0x0013181001007387 */ /* 0x000fe80000100a00 */
        /* <DEDUP_REMOVED lines=14> */
[----:B--2---:R-:W-:-:S02]  /*6bfa0*/  F2FP.SATFINITE.E5M2.F32.PACK_AB_MERGE_C R29, R48, R10, RZ ;  /* 0x0000000a301d723e */ /* 0x004fc400048060ff */
[----:B------:R-:W-:-:S05]  /*6bfb0*/  IADD3 R10, P3, PT, R49, R3, RZ ;  /* 0x00000003310a7210 */ /* 0x000fca0007f7e0ff */
[----:B------:R-:W-:-:S05]  /*6bfc0*/  IMAD.X R11, R12, 0x1, R4, P3 ;  /* 0x000000010c0b7824 */ /* 0x000fca00018e0604 */
[----:B------:R0:W-:Y:S04]  /*6bfd0*/  STL.64 [R1+0x1310], R10 ;  /* 0x0013100a01007387 */ /* 0x0001e80000100a00 */
[----:B------:R-:W2:Y:S01]  /*6bfe0*/  LDL.LU R42, [R1+0x6d4] ;  /* 0x0006d400012a7983 */ /* 0x000ea20000300800 */
[----:B---3--:R-:W-:-:S03]  /*6bff0*/  F2FP.SATFINITE.E5M2.F32.PACK_AB_MERGE_C R28, R9, R61, RZ ;  /* 0x0000003d091c723e */ /* 0x008fc600048060ff */
[----:B------:R-:W3:Y:S04]  /*6c000*/  LDL.LU R40, [R1+0x6d8] ;  /* 0x0006d80001287983 */ /* 0x000ee80000300800 */
[----:B0-----:R-:W3:Y:S04]  /*6c010*/  LDL.LU R11, [R1+0x6dc] ;  /* 0x0006dc00010b7983 */ /* 0x001ee80000300800 */
[----:B------:R-:W3:Y:S04]  /*6c020*/  LDL.LU R10, [R1+0x3b0] ;  /* 0x0003b000010a7983 */ /* 0x000ee80000300800 */
[----:B------:R-:W3:Y:S04]  /*6c030*/  LDL.LU R48, [R1+0x3b4] ;  /* 0x0003b40001307983 */ /* 0x000ee80000300800 */
[----:B------:R-:W3:Y:S04]  /*6c040*/  LDL.LU R61, [R1+0x3b8] ;  /* 0x0003b800013d7983 */ /* 0x000ee80000300800 */
[----:B------:R-:W3:Y:S01]  /*6c050*/  LDL.LU R9, [R1+0x3bc] ;  /* 0x0003bc0001097983 */ /* 0x000ee20000300800 */
[----:B------:R-:W-:-:S05]  /*6c060*/  IADD3 R14, P3, PT, R49, R5, RZ ;  /* 0x00000005310e7210 */ /* 0x000fca0007f7e0ff */
[----:B------:R-:W-:-:S05]  /*6c070*/  IMAD.X R15, R12, 0x1, R6, P3 ;  /* 0x000000010c0f7824 */ /* 0x000fca00018e0606 */
[----:B------:R0:W-:Y:S02]  /*6c080*/  STL.64 [R1+0x1308], R14 ;  /* 0x0013080e01007387 */ /* 0x0001e40000100a00 */
[----:B0-----:R-:W-:Y:S02]  /*6c090*/  IADD3 R14, P3, PT, R49, R7, RZ ;  /* 0x00000007310e7210 */ /* 0x001fe40007f7e0ff */
[----:B------:R-:W-:Y:S03]  /*6c0a0*/  STL [R1+0x2b90], R49 ;  /* 0x002b903101007387 */ /* 0x000fe60000100800 */
        /* <DEDUP_REMOVED lines=12> */
[----:B------:R-:W-:Y:S02]  /*6c170*/  SHF.R.S32.HI R16, RZ, 0x1f, R51 ;  /* 0x0000001fff107819 */ /* 0x000fe40000011433 */
[----:B----4-:R-:W-:Y:S02]  /*6c180*/  F2FP.SATFINITE.E5M2.F32.PACK_AB_MERGE_C R25, R25, R19, RZ ;  /* 0x000000131919723e */ /* 0x010fe400048060ff */
[----:B0-----:R-:W-:-:S05]  /*6c190*/  IADD3 R14, P3, PT, R50, R7, RZ ;  /* 0x00000007320e7210 */ /* 0x001fca0007f7e0ff */
[----:B------:R-:W-:Y:S01]  /*6c1a0*/  IMAD.X R15, R12, 0x1, R8, P3 ;  /* 0x000000010c0f7824 */ /* 0x000fe200018e0608 */
[----:B------:R-:W-:Y:S02]  /*6c1b0*/  F2FP.SATFINITE.E5M2.F32.PACK_AB_MERGE_C R24, R24, R20, RZ ;  /* 0x000000141818723e */ /* 0x000fe400048060ff */
[----:B------:R-:W-:Y:S02]  /*6c1c0*/  IADD3 R12, P3, PT, R51, R0, RZ ;  /* 0x00000000330c7210 */ /* 0x000fe40007f7e0ff */
[----:B------:R-:W-:-:S03]  /*6c1d0*/  F2FP.SATFINITE.E5M2.F32.PACK_AB_MERGE_C R23, R23, R21, RZ ;  /* 0x000000151717723e */ /* 0x000fc600048060ff */
[----:B------:R-:W-:Y:S01]  /*6c1e0*/  IMAD.X R13, R16, 0x1, R2, P3 ;  /* 0x00000001100d7824 */ /* 0x000fe200018e0602 */
[----:B------:R-:W-:Y:S01]  /*6c1f0*/  LOP3.LUT R25, R25, 0xffff, RZ, 0xc0, !PT ;  /* 0x0000ffff19197812 */ /* 0x000fe200078ec0ff */
[----:B------:R-:W-:Y:S01]  /*6c200*/  STL [R1+0x2bdc], R50 ;  /* 0x002bdc3201007387 */ /* 0x000fe20000100800 */
[----:B------:R-:W-:Y:S02]  /*6c210*/  F2FP.SATFINITE.E5M2.F32.PACK_AB_MERGE_C R22, R22, R30, RZ ;  /* 0x0000001e1616723e */ /* 0x000fe400048060ff */
[----:B------:R-:W-:Y:S02]  /*6c220*/  LOP3.LUT R30, R29, 0xffff, RZ, 0xc0, !PT ;  /* 0x0000ffff1d1e7812 */ /* 0x000fe400078ec0ff */
[----:B------:R-:W-:Y:S02]  /*6c230*/  F2FP.SATFINITE.E5M2.F32.PACK_AB_MERGE_C R21, R31, R46, RZ ;  /* 0x0000002e1f15723e */ /* 0x000fe400048060ff */
[----:B------:R-:W-:Y:S02]  /*6c240*/  F2FP.SATFINITE.E5M2.F32.PACK_AB_MERGE_C R20, R44, R32, RZ ;  /* 0x000000202c14723e */ /* 0x000fe400048060ff */
[----:B------:R-:W-:-:S02]  /*6c250*/  LOP3.LUT R29, R21, 0xffff, RZ, 0xc0, !PT ;  /* 0x0000ffff151d7812 */ /* 0x000fc400078ec0ff */
[----:B------:R-:W-:Y:S01]  /*6c260*/  F2FP.SATFINITE.E5M2.F32.PACK_AB_MERGE_C R19, R39, R45, RZ ;  /* 0x0000002d2713723e */ /* 0x000fe200048060ff */
[----:B------:R-:W-:Y:S01]  /*6c270*/  NOP ;  /* 0x0000000000007918 */ /* 0x000fe20000000000 */
[----:B------:R-:W0:Y:S01]  /*6c280*/  LDS.128 R44, [R41] ;  /* 0x00000000292c7984 */ /* 0x000e220000000c00 */
[----:B------:R-:W-:-:S03]  /*6c290*/  F2FP.SATFINITE.E5M2.F32.PACK_AB_MERGE_C R27, R27, R33, RZ ;  /* 0x000000211b1b723e */ /* 0x000fc600048060ff */
[----:B------:R-:W-:Y:S01]  /*6c2a0*/  STL.64 [R1+0x12e0], R14 ;  /* 0x0012e00e01007387 */ /* 0x000fe20000100a00 */
[----:B------:R-:W-:Y:S02]  /*6c2b0*/  LOP3.LUT R31, R28, 0xffff, RZ, 0xc0, !PT ;  /* 0x0000ffff1c1f7812 */ /* 0x000fe400078ec0ff */
[----:B------:R-:W-:Y:S01]  /*6c2c0*/  PRMT R21, R30, 0x3340, R25 ;  /* 0x000033401e157816 */ /* 0x000fe20000000019 */
[----:B------:R1:W-:Y:S01]  /*6c2d0*/  STL.64 [R1+0x12d8], R12 ;  /* 0x0012d80c01007387 */ /* 0x0003e20000100a00 */
[----:B------:R-:W-:Y:S02]  /*6c2e0*/  LOP3.LUT R33, R20, 0xffff, RZ, 0xc0, !PT ;  /* 0x0000ffff14217812 */ /* 0x000fe400078ec0ff */
[----:B------:R-:W-:Y:S02]  /*6c2f0*/  LOP3.LUT R28, R24, 0xffff, RZ, 0xc0, !PT ;  /* 0x0000ffff181c7812 */ /* 0x000fe400078ec0ff */
[----:B------:R-:W-:Y:S02]  /*6c300*/  F2FP.SATFINITE.E5M2.F32.PACK_AB_MERGE_C R26, R26, R18, RZ ;  /* 0x000000121a1a723e */ /* 0x000fe400048060ff */
[----:B------:R-:W-:-:S02]  /*6c310*/  PRMT R20, R31, 0x3340, R28 ;  /* 0x000033401f147816 */ /* 0x000fc4000000001c */
[----:B-1----:R-:W-:Y:S02]  /*6c320*/  PRMT R12, R29, 0x3340, R0 ;  /* 0x000033401d0c7816 */ /* 0x002fe40000000000 */
[----:B------:R-:W-:Y:S02]  /*6c330*/  LOP3.LUT R27, R27, 0xffff, RZ, 0xc0, !PT ;  /* 0x0000ffff1b1b7812 */ /* 0x000fe400078ec0ff */
[----:B------:R-:W-:Y:S02]  /*6c340*/  PRMT R21, R21, 0x5410, R12 ;  /* 0x0000541015157816 */ /* 0x000fe4000000000c */
[----:B------:R-:W-:Y:S02]  /*6c350*/  PRMT R12, R33, 0x3340, R0 ;  /* 0x00003340210c7816 */ /* 0x000fe40000000000 */
[----:B------:R-:W-:Y:S02]  /*6c360*/  LOP3.LUT R24, R19, 0xffff, RZ, 0xc0, !PT ;  /* 0x0000ffff13187812 */ /* 0x000fe400078ec0ff */
[----:B------:R-:W-:-:S02]  /*6c370*/  LOP3.LUT R23, R23, 0xffff, RZ, 0xc0, !PT ;  /* 0x0000ffff17177812 */ /* 0x000fc400078ec0ff */
[----:B------:R-:W-:Y:S02]  /*6c380*/  F2FP.SATFINITE.E5M2.F32.PACK_AB_MERGE_C R18, R37, R43, RZ ;  /* 0x0000002b2512723e */ /* 0x000fe400048060ff */
[----:B------:R-:W-:Y:S02]  /*6c390*/  PRMT R20, R20, 0x5410, R12 ;  /* 0x0000541014147816 */ /* 0x000fe4000000000c */
[----:B------:R-:W-:Y:S02]  /*6c3a0*/  PRMT R12, R24, 0x3340, R0 ;  /* 0x00003340180c7816 */ /* 0x000fe40000000000 */
[----:B------:R-:W-:Y:S02]  /*6c3b0*/  PRMT R19, R27, 0x3340, R23 ;  /* 0x000033401b137816 */ /* 0x000fe40000000017 */
[----:B------:R-:W-:Y:S02]  /*6c3c0*/  LOP3.LUT R26, R26, 0xffff, RZ, 0xc0, !PT ;  /* 0x0000ffff1a1a7812 */ /* 0x000fe400078ec0ff */
[----:B------:R-:W-:-:S02]  /*6c3d0*/  LOP3.LUT R32, R18, 0xffff, RZ, 0xc0, !PT ;  /* 0x0000ffff12207812 */ /* 0x000fc400078ec0ff */
[----:B------:R-:W-:Y:S02]  /*6c3e0*/  LOP3.LUT R22, R22, 0xffff, RZ, 0xc0, !PT ;  /* 0x0000ffff16167812 */ /* 0x000fe400078ec0ff */
[----:B------:R-:W-:Y:S02]  /*6c3f0*/  PRMT R19, R19, 0x5410, R12 ;  /* 0x0000541013137816 */ /* 0x000fe4000000000c */
[----:B------:R-:W-:Y:S02]  /*6c400*/  PRMT R12, R32, 0x3340, R0 ;  /* 0x00003340200c7816 */ /* 0x000fe40000000000 */
[----:B------:R-:W-:-:S04]  /*6c410*/  PRMT R18, R26, 0x3340, R22 ;  /* 0x000033401a127816 */ /* 0x000fc80000000016 */
[----:B------:R-:W-:Y:S01]  /*6c420*/  PRMT R18, R18, 0x5410, R12 ;  /* 0x0000541012127816 */ /* 0x000fe2000000000c */
[----:B0-----:R-:W-:Y:S04]  /*6c430*/  STL.64 [R1+0x3d0], R44 ;  /* 0x0003d02c01007387 */ /* 0x001fe80000100a00 */
[----:B------:R-:W-:Y:S01]  /*6c440*/  STL.64 [R1+0x3d8], R46 ;  /* 0x0003d82e01007387 */ /* 0x000fe20000100a00 */
[----:B--2---:R-:W-:-:S04]  /*6c450*/  F2FP.SATFINITE.E5M2.F32.PACK_AB_MERGE_C R17, R42, R38, RZ ;  /* 0x000000262a11723e */ /* 0x004fc800048060ff */
[----:B------:R-:W-:Y:S02]  /*6c460*/  LOP3.LUT R35, R17, 0xffff, RZ, 0xc0, !PT ;  /* 0x0000ffff11237812 */ /* 0x000fe400078ec0ff */
[----:B---3--:R-:W-:-:S04]  /*6c470*/  F2FP.SATFINITE.E5M2.F32.PACK_AB_MERGE_C R15, R11, R40, RZ ;  /* 0x000000280b0f723e */ /* 0x008fc800048060ff */
[----:B------:R-:W-:Y:S02]  /*6c480*/  LOP3.LUT R34, R15, 0xffff, RZ, 0xc0, !PT ;  /* 0x0000ffff0f227812 */ /* 0x000fe400078ec0ff */
[----:B------:R-:W-:-:S04]  /*6c490*/  F2FP.SATFINITE.E5M2.F32.PACK_AB_MERGE_C R14, R48, R10, RZ ;  /* 0x0000000a300e723e */ /* 0x000fc800048060ff */
[----:B------:R-:W-:Y:S02]  /*6c4a0*/  LOP3.LUT R37, R14, 0xffff, RZ, 0xc0, !PT ;  /* 0x0000ffff0e257812 */ /* 0x000fe400078ec0ff */
[----:B------:R-:W-:-:S04]  /*6c4b0*/  F2FP.SATFINITE.E5M2.F32.PACK_AB_MERGE_C R13, R9, R61, RZ ;  /* 0x0000003d090d723e */ /* 0x000fc800048060ff */
[----:B------:R-:W-:Y:S02]  /*6c4c0*/  LOP3.LUT R36, R13, 0xffff, RZ, 0xc0, !PT ;  /* 0x0000ffff0d247812 */ /* 0x000fe400078ec0ff */
[----:B------:R-:W-:Y:S02]  /*6c4d0*/  PRMT R12, R21, 0x4210, R35 ;  /* 0x00004210150c7816 */ /* 0x000fe40000000023 */
[----:B------:R-:W-:Y:S02]  /*6c4e0*/  PRMT R13, R20, 0x4210, R34 ;  /* 0x00004210140d7816 */ /* 0x000fe40000000022 */
[----:B------:R-:W-:Y:S02]  /*6c4f0*/  PRMT R14, R19, 0x4210, R37 ;  /* 0x00004210130e7816 */ /* 0x000fe40000000025 */
[----:B------:R-:W-:Y:S01]  /*6c500*/  PRMT R15, R18, 0x4210, R36 ;  /* 0x00004210120f7816 */ /* 0x000fe20000000024 */
[----:B------:R-:W-:Y:S01]  /*6c510*/  NOP ;  /* 0x0000000000007918 */ /* 0x000fe20000000000 */
[----:B------:R-:W-:-:S03]  /*6c520*/  IADD3 R10, P3, PT, R51, R3, RZ ;  /* 0x00000003330a7210 */ /* 0x000fc60007f7e0ff */
[----:B------:R0:W-:Y:S01]  /*6c530*/  STSM.16.M88.4 [R41], R12 ;  /* 0x0000000c29007844 */ /* 0x0001e20000000200 */
[----:B------:R-:W-:Y:S01]  /*6c540*/  SHF.R.U32.HI R17, RZ, 0x8, R25 ;  /* 0x00000008ff117819 */ /* 0x000fe20000011619 */
[----:B------:R-:W-:-:S03]  /*6c550*/  IMAD.X R11, R16, 0x1, R4, P3 ;  /* 0x00000001100b7824 */ /* 0x000fc600018e0604 */
[----:B------:R-:W-:Y:S02]  /*6c560*/  LOP3.LUT R17, R17, 0xffff, RZ, 0xc0, !PT ;  /* 0x0000ffff11117812 */ /* 0x000fe400078ec0ff */
[----:B------:R1:W-:Y:S01]  /*6c570*/  STL.64 [R1+0x12d0], R10 ;  /* 0x0012d00a01007387 */ /* 0x0003e20000100a00 */
[----:B0-----:R-:W-:-:S04]  /*6c580*/  SHF.R.U32.HI R12, RZ, 0x8, R30 ;  /* 0x00000008ff0c7819 */ /* 0x001fc8000001161e */
[----:B------:R-:W-:Y:S02]  /*6c590*/  LOP3.LUT R12, R12, 0xffff, RZ, 0xc0, !PT ;  /* 0x0000ffff0c0c7812 */ /* 0x000fe400078ec0ff */
[----:B-1----:R-:W-:Y:S02]  /*6c5a0*/  IADD3 R10, P3, PT, R51, R5, RZ ;  /* 0x00000005330a7210 */ /* 0x002fe40007f7e0ff */
[----:B------:R-:W-:Y:S02]  /*6c5b0*/  PRMT R17, R12, 0x3340, R17 ;  /* 0x000033400c117816 */ /* 0x000fe40000000011 */
[----:B------:R-:W-:Y:S01]  /*6c5c0*/  SHF.R.U32.HI R12, RZ, 0x8, R31 ;  /* 0x00000008ff0c7819 */ /* 0x000fe2000001161f */
[----:B------:R-:W-:Y:S01]  /*6c5d0*/  IMAD.X R11, R16, 0x1, R6, P3 ;  /* 0x00000001100b7824 */ /* 0x000fe200018e0606 */
[----:B------:R-:W-:Y:S02]  /*6c5e0*/  SHF.R.U32.HI R20, RZ, 0x8, R28 ;  /* 0x00000008ff147819 */ /* 0x000fe4000001161c */
[----:B------:R-:W-:-:S02]  /*6c5f0*/  LOP3.LUT R12, R12, 0xffff, RZ, 0xc0, !PT ;  /* 0x0000ffff0c0c7812 */ /* 0x000fc400078ec0ff */
[----:B------:R-:W-:Y:S01]  /*6c600*/  LOP3.LUT R20, R20, 0xffff, RZ, 0xc0, !PT ;  /* 0x0000ffff14147812 */ /* 0x000fe200078ec0ff */
[----:B------:R0:W-:Y:S01]  /*6c610*/  STL.64 [R1+0x12c8], R10 ;  /* 0x0012c80a01007387 */ /* 0x0001e20000100a00 */
[----:B------:R-:W-:Y:S02]  /*6c620*/  SHF.R.U32.HI R18, RZ, 0x8, R23 ;  /* 0x00000008ff127819 */ /* 0x000fe40000011617 */
[----:B------:R-:W-:Y:S02]  /*6c630*/  PRMT R20, R12, 0x3340, R20 ;  /* 0x000033400c147816 */ /* 0x000fe40000000014 */
[----:B------:R-:W-:Y:S02]  /*6c640*/  SHF.R.U32.HI R12, RZ, 0x8, R27 ;  /* 0x00000008ff0c7819 */ /* 0x000fe4000001161b */
[----:B0-----:R-:W-:Y:S02]  /*6c650*/  IADD3 R10, P3, PT, R51, R7, RZ ;  /* 0x00000007330a7210 */ /* 0x001fe40007f7e0ff */
[----:B------:R-:W-:-:S02]  /*6c660*/  LOP3.LUT R12, R12, 0xffff, RZ, 0xc0, !PT ;  /* 0x0000ffff0c0c7812 */ /* 0x000fc400078ec0ff */
[----:B------:R-:W-:Y:S01]  /*6c670*/  LOP3.LUT R18, R18, 0xffff, RZ, 0xc0, !PT ;  /* 0x0000ffff12127812 */ /* 0x000fe200078ec0ff */
[----:B------:R-:W-:Y:S01]  /*6c680*/  IMAD.X R11, R16, 0x1, R8, P3 ;  /* 0x00000001100b7824 */ /* 0x000fe200018e0608 */
[----:B------:R-:W-:Y:S02]  /*6c690*/  STL [R1+0x2be0], R51 ;  /* 0x002be03301007387 */ /* 0x000fe40000100800 */
        /* <DEDUP_REMOVED lines=12> */
[----:B------:R-:W-:-:S04]  /*6c760*/  LOP3.LUT R16, R16, 0xffff, RZ, 0xc0, !PT ;  /* 0x0000ffff10107812 */ /* 0x000fc800078ec0ff */
[----:B------:R0:W-:Y:S01]  /*6c770*/  STL.64 [R1+0x12a8], R10 ;  /* 0x0012a80a01007387 */ /* 0x0001e20000100a00 */
[----:B------:R-:W-:Y:S02]  /*6c780*/  PRMT R16, R16, 0x3340, R0 ;  /* 0x0000334010107816 */ /* 0x000fe40000000000 */
[----:B0-----:R-:W-:Y:S01]  /*6c790*/  IADD3 R10, P3, PT, R52, R7, RZ ;  /* 0x00000007340a7210 */ /* 0x001fe20007f7e0ff */
[----:B------:R-:W-:Y:S04]  /*6c7a0*/  STL [R1+0x2bd8], R52 ;  /* 0x002bd83401007387 */ /* 0x000fe80000100800 */
[----:B------:R-:W-:Y:S01]  /*6c7b0*/  IMAD.X R11, R12, 0x1, R8, P3 ;  /* 0x000000010c0b7824 */ /* 0x000fe200018e0608 */
[----:B------:R-:W-:Y:S02]  /*6c7c0*/  PRMT R18, R18, 0x5410, R16 ;  /* 0x0000541012127816 */ /* 0x000fe40000000010 */
[----:B------:R-:W-:-:S02]  /*6c7d0*/  SHF.R.S32.HI R16, RZ, 0x1f, R53 ;  /* 0x0000001fff107819 */ /* 0x000fc40000011435 */
[----:B------:R0:W-:Y:S02]  /*6c7e0*/  STL.64 [R1+0x1298], R10 ;  /* 0x0012980a01007387 */ /* 0x0001e40000100a00 */
[----:B0-----:R-:W-:-:S05]  /*6c7f0*/  IADD3 R10, P3, PT, R53, R0, RZ ;  /* 0x00000000350a7210 */ /* 0x001fca0007f7e0ff */
[----:B------:R-:W-:-:S05]  /*6c800*/  IMAD.X R11, R16, 0x1, R2, P3 ;  /* 0x00000001100b7824 */ /* 0x000fca00018e0602 */
[----:B------:R0:W-:Y:S04]  /*6c810*/  STL.64 [R1+0x1290], R10 ;  /* 0x0012900a01007387 */ /* 0x0001e80000100a00 */
[----:B0-----:R-:W2:Y:S04]  /*6c820*/  LDL.LU R10, [R1+0x2c0] ;  /* 0x0002c000010a7983 */ /* 0x001ea80000300800 */
[----:B------:R-:W2:Y:S04]  /*6c830*/  LDL.LU R48, [R1+0x2c4] ;  /* 0x0002c40001307983 */ /* 0x000ea80000300800 */
[----:B------:R-:W3:Y:S04]  /*6c840*/  LDL.LU R61, [R1+0x2c8] ;  /* 0x0002c800013d7983 */ /* 0x000ee80000300800 */
[----:B------:R-:W3:Y:S01]  /*6c850*/  LDL.LU R9, [R1+0x2cc] ;  /* 0x0002cc0001097983 */ /* 0x000ee20000300800 */
[----:B------:R-:W-:-:S04]  /*6c860*/  SHF.R.U32.HI R14, RZ, 0x8, R33 ;  /* 0x00000008ff0e7819 */ /* 0x000fc80000011621 */
[----:B------:R-:W-:-:S04]  /*6c870*/  LOP3.LUT R14, R14, 0xffff, RZ, 0xc0, !PT ;  /* 0x0000ffff0e0e7812 */ /* 0x000fc800078ec0ff */
[----:B------:R-:W-:-:S04]  /*6c880*/  PRMT R14, R14, 0x3340, R0 ;  /* 0x000033400e0e7816 */ /* 0x000fc80000000000 */
[----:B------:R-:W-:Y:S02]  /*6c890*/  PRMT R14, R20, 0x5410, R14 ;  /* 0x00005410140e7816 */ /* 0x000fe4000000000e */
[----:B------:R-:W-:-:S05]  /*6c8a0*/  IADD3 R20, P3, PT, R53, R3, RZ ;  /* 0x0000000335147210 */ /* 0x000fca0007f7e0ff */
[----:B------:R-:W-:Y:S01]  /*6c8b0*/  IMAD.X R21, R16, 0x1, R4, P3 ;  /* 0x0000000110157824 */ /* 0x000fe200018e0604 */
[----:B------:R-:W-:-:S04]  /*6c8c0*/  SHF.R.U32.HI R19, RZ, 0x8, R22 ;  /* 0x00000008ff137819 */ /* 0x000fc80000011616 */
[----:B------:R-:W-:Y:S01]  /*6c8d0*/  STL.64 [R1+0x1288], R20 ;  /* 0x0012881401007387 */ /* 0x000fe20000100a00 */
[----:B------:R-:W-:-:S03]  /*6c8e0*/  NOP ;  /* 0x0000000000007918 */ /* 0x000fc60000000000 */
[----:B------:R-:W0:Y:S01]  /*6c8f0*/  LDS.128 R20, [R41] ;  /* 0x0000000029147984 */ /* 0x000e220000000c00 */
[----:B------:R-:W-:Y:S02]  /*6c900*/  SHF.R.U32.HI R13, RZ, 0x8, R26 ;  /* 0x00000008ff0d7819 */ /* 0x000fe4000001161a */
[----:B------:R-:W-:Y:S02]  /*6c910*/  LOP3.LUT R19, R19, 0xffff, RZ, 0xc0, !PT ;  /* 0x0000ffff13137812 */ /* 0x000fe400078ec0ff */
[----:B------:R-:W-:Y:S02]  /*6c920*/  LOP3.LUT R13, R13, 0xffff, RZ, 0xc0, !PT ;  /* 0x0000ffff0d0d7812 */ /* 0x000fe400078ec0ff */
[----:B------:R-:W-:Y:S02]  /*6c930*/  SHF.R.U32.HI R15, RZ, 0x8, R29 ;  /* 0x00000008ff0f7819 */ /* 0x000fe4000001161d */
[----:B------:R-:W-:Y:S02]  /*6c940*/  PRMT R19, R13, 0x3340, R19 ;  /* 0x000033400d137816 */ /* 0x000fe40000000013 */
[----:B------:R-:W-:-:S02]  /*6c950*/  SHF.R.U32.HI R13, RZ, 0x8, R32 ;  /* 0x00000008ff0d7819 */ /* 0x000fc40000011620 */
[----:B------:R-:W-:Y:S02]  /*6c960*/  LOP3.LUT R15, R15, 0xffff, RZ, 0xc0, !PT ;  /* 0x0000ffff0f0f7812 */ /* 0x000fe400078ec0ff */
[----:B------:R-:W-:Y:S02]  /*6c970*/  LOP3.LUT R13, R13, 0xffff, RZ, 0xc0, !PT ;  /* 0x0000ffff0d0d7812 */ /* 0x000fe400078ec0ff */
[--C-:B------:R-:W-:Y:S02]  /*6c980*/  PRMT R15, R15, 0x3340, R0.reuse ;  /* 0x000033400f0f7816 */ /* 0x100fe40000000000 */
[----:B------:R-:W-:Y:S02]  /*6c990*/  PRMT R13, R13, 0x3340, R0 ;  /* 0x000033400d0d7816 */ /* 0x000fe40000000000 */
[----:B------:R-:W-:Y:S02]  /*6c9a0*/  PRMT R17, R17, 0x5410, R15 ;  /* 0x0000541011117816 */ /* 0x000fe4000000000f */
[----:B------:R-:W-:-:S02]  /*6c9b0*/  PRMT R15, R19, 0x5410, R13 ;  /* 0x00005410130f7816 */ /* 0x000fc4000000000d */
[----:B------:R-:W-:Y:S02]  /*6c9c0*/  PRMT R13, R14, 0x5210, R34 ;  /* 0x000052100e0d7816 */ /* 0x000fe40000000022 */
[----:B------:R-:W-:Y:S02]  /*6c9d0*/  PRMT R14, R18, 0x5210, R37 ;  /* 0x00005210120e7816 */ /* 0x000fe40000000025 */
[----:B------:R-:W-:-:S05]  /*6c9e0*/  IADD3 R18, P3, PT, R53, R5, RZ ;  /* 0x0000000535127210 */ /* 0x000fca0007f7e0ff */
[----:B------:R-:W-:Y:S01]  /*6c9f0*/  IMAD.X R19, R16, 0x1, R6, P3 ;  /* 0x0000000110137824 */ /* 0x000fe200018e0606 */
[----:B0-----:R-:W-:Y:S04]  /*6ca00*/  STL.64 [R1+0x3f0], R20 ;  /* 0x0003f01401007387 */ /* 0x001fe80000100a00 */
[----:B------:R0:W-:Y:S04]  /*6ca10*/  STL.64 [R1+0x3f8], R22 ;  /* 0x0003f81601007387 */ /* 0x0001e80000100a00 */
[----:B------:R-:W4:Y:S04]  /*6ca20*/  LDL.LU R32, [R1+0x1070] ;  /* 0x0010700001207983 */ /* 0x000f280000300800 */
[----:B------:R-:W4:Y:S04]  /*6ca30*/  LDL.LU R26, [R1+0x1074] ;  /* 0x00107400011a7983 */ /* 0x000f280000300800 */
[----:B0-----:R-:W4:Y:S04]  /*6ca40*/  LDL.LU R22, [R1+0x1078] ;  /* 0x0010780001167983 */ /* 0x001f280000300800 */
[----:B------:R-:W-:Y:S04]  /*6ca50*/  STL.64 [R1+0x1280], R18 ;  /* 0x0012801201007387 */ /* 0x000fe80000100a00 */
[----:B------:R-:W4:Y:S04]  /*6ca60*/  LDL.LU R25, [R1+0x107c] ;  /* 0x00107c0001197983 */ /* 0x000f280000300800 */
[----:B------:R-:W4:Y:S04]  /*6ca70*/  LDL.LU R33, [R1+0xe80] ;  /* 0x000e800001217983 */ /* 0x000f280000300800 */
[----:B------:R-:W4:Y:S01]  /*6ca80*/  LDL.LU R24, [R1+0xe84] ;  /* 0x000e840001187983 */ /* 0x000f220000300800 */
[----:B------:R-:W-:-:S03]  /*6ca90*/  PRMT R12, R17, 0x5210, R35 ;  /* 0x00005210110c7816 */ /* 0x000fc60000000023 */
[----:B------:R-:W4:Y:S01]  /*6caa0*/  LDL.LU R23, [R1+0xe88] ;  /* 0x000e880001177983 */ /* 0x000f220000300800 */
[----:B------:R-:W-:Y:S01]  /*6cab0*/  PRMT R15, R15, 0x5210, R36 ;  /* 0x000052100f0f7816 */ /* 0x000fe20000000024 */
[----:B------:R-:W-:Y:S02]  /*6cac0*/  NOP ;  /* 0x0000000000007918 */ /* 0x000fe40000000000 */
[----:B------:R-:W4:Y:S04]  /*6cad0*/  LDL.LU R31, [R1+0xe8c] ;  /* 0x000e8c00011f7983 */ /* 0x000f280000300800 */
[----:B------:R-:W4:Y:S04]  /*6cae0*/  LDL.LU R51, [R1+0xc90] ;  /* 0x000c900001337983 */ /* 0x000f280000300800 */
[----:B------:R-:W4:Y:S04]  /*6caf0*/  LDL.LU R29, [R1+0xc94] ;  /* 0x000c9400011d7983 */ /* 0x000f280000300800 */
[----:B------:R-:W-:Y:S04]  /*6cb00*/  STL [R1+0x2be4], R53 ;  /* 0x002be43501007387 */ /* 0x000fe80000100800 */
[----:B------:R-:W4:Y:S04]  /*6cb10*/  LDL.LU R30, [R1+0xc98] ;  /* 0x000c9800011e7983 */ /* 0x000f280000300800 */
[----:B------:R-:W4:Y:S04]  /*6cb20*/  LDL.LU R21, [R1+0xc9c] ;  /* 0x000c9c0001157983 */ /* 0x000f280000300800 */
[----:B------:R0:W-:Y:S04]  /*6cb30*/  STSM.16.M88.4 [R41], R12 ;  /* 0x0000000c29007844 */ /* 0x0001e80000000200 */
[----:B------:R-:W4:Y:S01]  /*6cb40*/  LDL.LU R50, [R1+0xaa0] ;  /* 0x000aa00001327983 */ /* 0x000f220000300800 */
[----:B0-----:R-:W-:-:S05]  /*6cb50*/  IADD3 R12, P3, PT, R53, R7, RZ ;  /* 0x00000007350c7210 */ /* 0x001fca0007f7e0ff */
[----:B------:R-:W-:-:S05]  /*6cb60*/  IMAD.X R13, R16, 0x1, R8, P3 ;  /* 0x00000001100d7824 */ /* 0x000fca00018e0608 */
        /* <DEDUP_REMOVED lines=12> */
[----:B--2---:R-:W-:-:S03]  /*6cc30*/  F2FP.SATFINITE.E5M2.F32.PACK_AB_MERGE_C R28, R48, R10, RZ ;  /* 0x0000000a301c723e */ /* 0x004fc600048060ff */
[----:B------:R-:W2:Y:S04]  /*6cc40*/  LDL.LU R10, [R1+0x390] ;  /* 0x00039000010a7983 */ /* 0x000ea80000300800 */
[----:B------:R-:W2:Y:S01]  /*6cc50*/  LDL.LU R48, [R1+0x394] ;  /* 0x0003940001307983 */ /* 0x000ea20000300800 */
[----:B---3--:R-:W-:-:S03]  /*6cc60*/  F2FP.SATFINITE.E5M2.F32.PACK_AB_MERGE_C R27, R9, R61, RZ ;  /* 0x0000003d091b723e */ /* 0x008fc600048060ff */
[----:B------:R-:W3:Y:S04]  /*6cc70*/  LDL.LU R61, [R1+0x398] ;  /* 0x00039800013d7983 */ /* 0x000ee80000300800 */
[----:B------:R-:W3:Y:S01]  /*6cc80*/  LDL.LU R9, [R1+0x39c] ;  /* 0x00039c0001097983 */ /* 0x000ee20000300800 */
        /* <DEDUP_REMOVED lines=19> */
[C---:B------:R-:W-:Y:S01]  /*6cdc0*/  IMAD.X R15, R12.reuse, 0x1, R4, P3 ;  /* 0x000000010c0f7824 */ /* 0x040fe200018e0604 */
[----:B----4-:R-:W-:Y:S02]  /*6cdd0*/  F2FP.SATFINITE.E5M2.F32.PACK_AB_MERGE_C R23, R31, R23, RZ ;  /* 0x000000171f17723e */ /* 0x010fe400048060ff */
[----:B------:R-:W-:Y:S02]  /*6cde0*/  F2FP.SATFINITE.E5M2.F32.PACK_AB_MERGE_C R21, R21, R30, RZ ;  /* 0x0000001e1515723e */ /* 0x000fe400048060ff */
[----:B------:R-:W-:Y:S01]  /*6cdf0*/  IADD3 R30, P3, PT, R55, R5, RZ ;  /* 0x00000005371e7210 */ /* 0x000fe20007f7e0ff */
[----:B------:R-:W-:Y:S04]  /*6ce00*/  STL.64 [R1+0x1248], R14 ;  /* 0x0012480e01007387 */ /* 0x000fe80000100a00 */
[----:B------:R-:W-:Y:S01]  /*6ce10*/  IMAD.X R31, R12, 0x1, R6, P3 ;  /* 0x000000010c1f7824 */ /* 0x000fe200018e0606 */
[----:B------:R-:W-:-:S04]  /*6ce20*/  F2FP.SATFINITE.E5M2.F32.PACK_AB_MERGE_C R24, R24, R33, RZ ;  /* 0x000000211818723e */ /* 0x000fc800048060ff */
[----:B------:R0:W-:Y:S01]  /*6ce30*/  STL.64 [R1+0x1240], R30 ;  /* 0x0012401e01007387 */ /* 0x0001e20000100a00 */
[----:B------:R-:W-:Y:S02]  /*6ce40*/  F2FP.SATFINITE.E5M2.F32.PACK_AB_MERGE_C R25, R25, R22, RZ ;  /* 0x000000161919723e */ /* 0x000fe400048060ff */
[----:B------:R-:W-:Y:S02]  /*6ce50*/  F2FP.SATFINITE.E5M2.F32.PACK_AB_MERGE_C R22, R29, R51, RZ ;  /* 0x000000331d16723e */ /* 0x000fe400048060ff */
[----:B------:R-:W-:Y:S02]  /*6ce60*/  LOP3.LUT R28, R28, 0xffff, RZ, 0xc0, !PT ;  /* 0x0000ffff1c1c7812 */ /* 0x000fe400078ec0ff */
[----:B0-----:R-:W-:Y:S02]  /*6ce70*/  IADD3 R30, P3, PT, R55, R7, RZ ;  /* 0x00000007371e7210 */ /* 0x001fe40007f7e0ff */
[----:B------:R-:W-:-:S03]  /*6ce80*/  LOP3.LUT R24, R24, 0xffff, RZ, 0xc0, !PT ;  /* 0x0000ffff18187812 */ /* 0x000fc600078ec0ff */
[----:B------:R-:W-:Y:S01]  /*6ce90*/  IMAD.X R31, R12, 0x1, R8, P3 ;  /* 0x000000010c1f7824 */ /* 0x000fe200018e0608 */
[----:B------:R-:W-:Y:S01]  /*6cea0*/  F2FP.SATFINITE.E5M2.F32.PACK_AB_MERGE_C R20, R49, R50, RZ ;  /* 0x000000323114723e */ /* 0x000fe200048060ff */
[----:B------:R-:W-:Y:S03]  /*6ceb0*/  STL [R1+0x2bcc], R55 ;  /* 0x002bcc3701007387 */ /* 0x000fe60000100800 */
[----:B------:R-:W-:Y:S01]  /*6cec0*/  LOP3.LUT R29, R20, 0xffff, RZ, 0xc0, !PT ;  /* 0x0000ffff141d7812 */ /* 0x000fe200078ec0ff */
[----:B------:R0:W-:Y:S01]  /*6ced0*/  STL.64 [R1+0x1238], R30 ;  /* 0x0012381e01007387 */ /* 0x0001e20000100a00 */
[----:B------:R-:W-:Y:S02]  /*6cee0*/  F2FP.SATFINITE.E5M2.F32.PACK_AB_MERGE_C R19, R46, R47, RZ ;  /* 0x0000002f2e13723e */ /* 0x000fe400048060ff */
[----:B------:R-:W-:Y:S02]  /*6cef0*/  PRMT R12, R29, 0x3340, R0 ;  /* 0x000033401d0c7816 */ /* 0x000fe40000000000 */
[----:B------:R-:W-:-:S02]  /*6cf00*/  PRMT R20, R28, 0x3340, R24 ;  /* 0x000033401c147816 */ /* 0x000fc40000000018 */
[----:B------:R-:W-:Y:S02]  /*6cf10*/  LOP3.LUT R27, R27, 0xffff, RZ, 0xc0, !PT ;  /* 0x0000ffff1b1b7812 */ /* 0x000fe400078ec0ff */
[----:B------:R-:W-:Y:S02]  /*6cf20*/  LOP3.LUT R23, R23, 0xffff, RZ, 0xc0, !PT ;  /* 0x0000ffff17177812 */ /* 0x000fe400078ec0ff */
[----:B0-----:R-:W-:Y:S02]  /*6cf30*/  LOP3.LUT R31, R19, 0xffff, RZ, 0xc0, !PT ;  /* 0x0000ffff131f7812 */ /* 0x001fe400078ec0ff */
[----:B------:R-:W-:Y:S02]  /*6cf40*/  F2FP.SATFINITE.E5M2.F32.PACK_AB_MERGE_C R26, R26, R32, RZ ;  /* 0x000000201a1a723e */ /* 0x000fe400048060ff */
[----:B------:R-:W-:Y:S02]  /*6cf50*/  F2FP.SATFINITE.E5M2.F32.PACK_AB_MERGE_C R18, R45, R44, RZ ;  /* 0x0000002c2d12723e */ /* 0x000fe400048060ff */
[----:B------:R-:W-:-:S02]  /*6cf60*/  PRMT R20, R20, 0x5410, R12 ;  /* 0x0000541014147816 */ /* 0x000fc4000000000c */
[----:B------:R-:W-:Y:S02]  /*6cf70*/  PRMT R12, R31, 0x3340, R0 ;  /* 0x000033401f0c7816 */ /* 0x000fe40000000000 */
[----:B------:R-:W-:Y:S02]  /*6cf80*/  PRMT R19, R27, 0x3340, R23 ;  /* 0x000033401b137816 */ /* 0x000fe40000000017 */
[----:B------:R-:W-:Y:S02]  /*6cf90*/  LOP3.LUT R26, R26, 0xffff, RZ, 0xc0, !PT ;  /* 0x0000ffff1a1a7812 */ /* 0x000fe400078ec0ff */
[----:B------:R-:W-:Y:S02]  /*6cfa0*/  LOP3.LUT R30, R18, 0xffff, RZ, 0xc0, !PT ;  /* 0x0000ffff121e7812 */ /* 0x000fe400078ec0ff */
[----:B------:R-:W-:Y:S02]  /*6cfb0*/  LOP3.LUT R22, R22, 0xffff, RZ, 0xc0, !PT ;  /* 0x0000ffff16167812 */ /* 0x000fe400078ec0ff */
[----:B------:R-:W-:-:S02]  /*6cfc0*/  F2FP.SATFINITE.E5M2.F32.PACK_AB_MERGE_C R17, R43, R39, RZ ;  /* 0x000000272b11723e */ /* 0x000fc400048060ff */
[----:B------:R-:W-:Y:S02]  /*6cfd0*/  PRMT R19, R19, 0x5410, R12 ;  /* 0x0000541013137816 */ /* 0x000fe4000000000c */
[----:B------:R-:W-:Y:S02]  /*6cfe0*/  LOP3.LUT R32, R25, 0xffff, RZ, 0xc0, !PT ;  /* 0x0000ffff19207812 */ /* 0x000fe400078ec0ff */
[----:B------:R-:W-:Y:S02]  /*6cff0*/  PRMT R12, R30, 0x3340, R0 ;  /* 0x000033401e0c7816 */ /* 0x000fe40000000000 */
[----:B------:R-:W-:Y:S02]  /*6d000*/  PRMT R18, R26, 0x3340, R22 ;  /* 0x000033401a127816 */ /* 0x000fe40000000016 */
[----:B------:R-:W-:Y:S02]  /*6d010*/  LOP3.LUT R25, R17, 0xffff, RZ, 0xc0, !PT ;  /* 0x0000ffff11197812 */ /* 0x000fe400078ec0ff */
[----:B------:R-:W-:-:S02]  /*6d020*/  LOP3.LUT R21, R21, 0xffff, RZ, 0xc0, !PT ;  /* 0x0000ffff15157812 */ /* 0x000fc400078ec0ff */
[----:B------:R-:W-:Y:S02]  /*6d030*/  PRMT R18, R18, 0x5410, R12 ;  /* 0x0000541012127816 */ /* 0x000fe4000000000c */
[----:B------:R-:W-:Y:S02]  /*6d040*/  PRMT R12, R25, 0x3340, R0 ;  /* 0x00003340190c7816 */ /* 0x000fe40000000000 */
[----:B------:R-:W-:Y:S02]  /*6d050*/  PRMT R17, R32, 0x3340, R21 ;  /* 0x0000334020117816 */ /* 0x000fe40000000015 */
[----:B------:R-:W-:Y:S02]  /*6d060*/  F2FP.SATFINITE.E5M2.F32.PACK_AB_MERGE_C R15, R11, R40, RZ ;  /* 0x000000280b0f723e */ /* 0x000fe400048060ff */
[----:B------:R-:W-:Y:S02]  /*6d070*/  F2FP.SATFINITE.E5M2.F32.PACK_AB_MERGE_C R16, R42, R38, RZ ;  /* 0x000000262a10723e */ /* 0x000fe400048060ff */
[----:B------:R-:W-:-:S02]  /*6d080*/  PRMT R17, R17, 0x5410, R12 ;  /* 0x0000541011117816 */ /* 0x000fc4000000000c */
[----:B------:R-:W-:Y:S02]  /*6d090*/  LOP3.LUT R34, R15, 0xffff, RZ, 0xc0, !PT ;  /* 0x0000ffff0f227812 */ /* 0x000fe400078ec0ff */
[----:B------:R-:W-:-:S04]  /*6d0a0*/  LOP3.LUT R35, R16, 0xffff, RZ, 0xc0, !PT ;  /* 0x0000ffff10237812 */ /* 0x000fc800078ec0ff */
[----:B------:R-:W-:Y:S02]  /*6d0b0*/  PRMT R12, R20, 0x4210, R35 ;  /* 0x00004210140c7816 */ /* 0x000fe40000000023 */
[----:B--2---:R-:W-:-:S04]  /*6d0c0*/  F2FP.SATFINITE.E5M2.F32.PACK_AB_MERGE_C R14, R48, R10, RZ ;  /* 0x0000000a300e723e */ /* 0x004fc800048060ff */
[----:B------:R-:W-:Y:S02]  /*6d0d0*/  LOP3.LUT R33, R14, 0xffff, RZ, 0xc0, !PT ;  /* 0x0000ffff0e217812 */ /* 0x000fe400078ec0ff */
[----:B---3--:R-:W-:-:S04]  /*6d0e0*/  F2FP.SATFINITE.E5M2.F32.PACK_AB_MERGE_C R13, R9, R61, RZ ;  /* 0x0000003d090d723e */ /* 0x008fc800048060ff */
[----:B------:R-:W-:Y:S02]  /*6d0f0*/  LOP3.LUT R36, R13, 0xffff, RZ, 0xc0, !PT ;  /* 0x0000ffff0d247812 */ /* 0x000fe400078ec0ff */
[----:B------:R-:W-:Y:S02]  /*6d100*/  PRMT R13, R19, 0x4210, R34 ;  /* 0x00004210130d7816 */ /* 0x000fe40000000022 */
[----:B------:R-:W-:Y:S02]  /*6d110*/  PRMT R14, R18, 0x4210, R33 ;  /* 0x00004210120e7816 */ /* 0x000fe40000000021 */
[----:B------:R-:W-:Y:S01]  /*6d120*/  PRMT R15, R17, 0x4210, R36 ;  /* 0x00004210110f7816 */ /* 0x000fe20000000024 */
[----:B------:R-:W-:Y:S01]  /*6d130*/  NOP ;  /* 0x0000000000007918 */ /* 0x000fe20000000000 */
[----:B------:R-:W0:Y:S01]  /*6d140*/  LDS.128 R16, [R41] ;  /* 0x0000000029107984 */ /* 0x000e220000000c00 */
[----:B------:R-:W-:-:S03]  /*6d150*/  NOP ;  /* 0x0000000000007918 */ /* 0x000fc60000000000 */
[----:B------:R1:W-:Y:S01]  /*6d160*/  STSM.16.M88.4 [R41], R12 ;  /* 0x0000000c29007844 */ /* 0x0003e20000000200 */
[----:B------:R-:W-:Y:S02]  /*6d170*/  IADD3 R10, P3, PT, R56, R0, RZ ;  /* 0x00000000380a7210 */ /* 0x000fe40007f7e0ff */
[----:B-1----:R-:W-:-:S04]  /*6d180*/  SHF.R.U32.HI R12, RZ, 0x8, R28 ;  /* 0x00000008ff0c7819 */ /* 0x002fc8000001161c */
[----:B------:R-:W-:Y:S01]  /*6d190*/  LOP3.LUT R12, R12, 0xffff, RZ, 0xc0, !PT ;  /* 0x0000ffff0c0c7812 */ /* 0x000fe200078ec0ff */
[----:B0-----:R-:W-:Y:S04]  /*6d1a0*/  STL.64 [R1+0x3b0], R16 ;  /* 0x0003b01001007387 */ /* 0x001fe80000100a00 */
[----:B------:R0:W-:Y:S02]  /*6d1b0*/  STL.64 [R1+0x3b8], R18 ;  /* 0x0003b81201007387 */ /* 0x0001e40000100a00 */
[----:B0-----:R-:W-:-:S04]  /*6d1c0*/  SHF.R.U32.HI R19, RZ, 0x8, R24 ;  /* 0x00000008ff137819 */ /* 0x001fc80000011618 */
[----:B------:R-:W-:-:S04]  /*6d1d0*/  LOP3.LUT R19, R19, 0xffff, RZ, 0xc0, !PT ;  /* 0x0000ffff13137812 */ /* 0x000fc800078ec0ff */
[----:B------:R-:W-:Y:S02]  /*6d1e0*/  PRMT R19, R12, 0x3340, R19 ;  /* 0x000033400c137816 */ /* 0x000fe40000000013 */
[----:B------:R-:W-:-:S05]  /*6d1f0*/  SHF.R.S32.HI R12, RZ, 0x1f, R56 ;  /* 0x0000001fff0c7819 */ /* 0x000fca0000011438 */
        /* <DEDUP_REMOVED lines=13> */
[----:B------:R-:W-:Y:S01]  /*6d2d0*/  LOP3.LUT R12, R12, 0xffff, RZ, 0xc0, !PT ;  /* 0x0000ffff0c0c7812 */ /* 0x000fe200078ec0ff */
[----:B------:R-:W-:Y:S01]  /*6d2e0*/  STL [R1+0x2bb4], R56 ;  /* 0x002bb43801007387 */ /* 0x000fe20000100800 */
[----:B------:R-:W-:Y:S02]  /*6d2f0*/  SHF.R.U32.HI R13, RZ, 0x8, R27 ;  /* 0x00000008ff0d7819 */ /* 0x000fe4000001161b */
[----:B------:R-:W-:Y:S01]  /*6d300*/  SHF.R.U32.HI R18, RZ, 0x8, R23 ;  /* 0x00000008ff127819 */ /* 0x000fe20000011617 */
[----:B------:R0:W-:Y:S01]  /*6d310*/  STL.64 [R1+0x1208], R10 ;  /* 0x0012080a01007387 */ /* 0x0001e20000100a00 */
[----:B------:R-:W-:-:S02]  /*6d320*/  SHF.R.U32.HI R15, RZ, 0x8, R31 ;  /* 0x00000008ff0f7819 */ /* 0x000fc4000001161f */
[----:B------:R-:W-:Y:S01]  /*6d330*/  PRMT R17, R12, 0x3340, R17 ;  /* 0x000033400c117816 */ /* 0x000fe20000000011 */
[----:B------:R-:W2:Y:S01]  /*6d340*/  LDL.LU R40, [R1+0x2e0] ;  /* 0x0002e00001287983 */ /* 0x000ea20000300800 */
[----:B------:R-:W-:Y:S02]  /*6d350*/  SHF.R.S32.HI R12, RZ, 0x1f, R57 ;  /* 0x0000001fff0c7819 */ /* 0x000fe40000011439 */
[----:B------:R-:W-:Y:S02]  /*6d360*/  LOP3.LUT R13, R13, 0xffff, RZ, 0xc0, !PT ;  /* 0x0000ffff0d0d7812 */ /* 0x000fe400078ec0ff */
[----:B------:R-:W-:Y:S02]  /*6d370*/  LOP3.LUT R18, R18, 0xffff, RZ, 0xc0, !PT ;  /* 0x0000ffff12127812 */ /* 0x000fe400078ec0ff */
[----:B0-----:R-:W-:Y:S02]  /*6d380*/  IADD3 R10, P3, PT, R57, R0, RZ ;  /* 0x00000000390a7210 */ /* 0x001fe40007f7e0ff */
[----:B------:R-:W-:-:S02]  /*6d390*/  LOP3.LUT R15, R15, 0xffff, RZ, 0xc0, !PT ;  /* 0x0000ffff0f0f7812 */ /* 0x000fc400078ec0ff */
[----:B------:R-:W-:Y:S01]  /*6d3a0*/  SHF.R.U32.HI R16, RZ, 0x8, R29 ;  /* 0x00000008ff107819 */ /* 0x000fe2000001161d */
[----:B------:R-:W-:Y:S01]  /*6d3b0*/  IMAD.X R11, R12, 0x1, R2, P3 ;  /* 0x000000010c0b7824 */ /* 0x000fe200018e0602 */
[----:B------:R-:W-:Y:S02]  /*6d3c0*/  SHF.R.U32.HI R20, RZ, 0x8, R22 ;  /* 0x00000008ff147819 */ /* 0x000fe40000011616 */
[----:B------:R-:W-:Y:S02]  /*6d3d0*/  IADD3 R22, P3, PT, R57, R3, RZ ;  /* 0x0000000339167210 */ /* 0x000fe40007f7e0ff */
[----:B------:R-:W-:Y:S02]  /*6d3e0*/  PRMT R18, R13, 0x3340, R18 ;  /* 0x000033400d127816 */ /* 0x000fe40000000012 */
[----:B------:R-:W-:Y:S02]  /*6d3f0*/  PRMT R15, R15, 0x3340, R0 ;  /* 0x000033400f0f7816 */ /* 0x000fe40000000000 */
[----:B------:R-:W-:Y:S01]  /*6d400*/  LOP3.LUT R16, R16, 0xffff, RZ, 0xc0, !PT ;  /* 0x0000ffff10107812 */ /* 0x000fe200078ec0ff */
[----:B------:R-:W-:Y:S01]  /*6d410*/  IMAD.X R23, R12, 0x1, R4, P3 ;  /* 0x000000010c177824 */ /* 0x000fe200018e0604 */
[----:B------:R-:W-:-:S02]  /*6d420*/  PRMT R15, R18, 0x5410, R15 ;  /* 0x00005410120f7816 */ /* 0x000fc4000000000f */
[----:B------:R-:W-:Y:S02]  /*6d430*/  PRMT R16, R16, 0x3340, R0 ;  /* 0x0000334010107816 */ /* 0x000fe40000000000 */
[----:B------:R-:W-:Y:S02]  /*6d440*/  IADD3 R18, P3, PT, R57, R5, RZ ;  /* 0x0000000539127210 */ /* 0x000fe40007f7e0ff */
[----:B------:R-:W-:Y:S01]  /*6d450*/  PRMT R16, R19, 0x5410, R16 ;  /* 0x0000541013107816 */ /* 0x000fe20000000010 */
[----:B------:R0:W-:Y:S02]  /*6d460*/  STL.64 [R1+0x1200], R10 ;  /* 0x0012000a01007387 */ /* 0x0001e40000100a00 */
[----:B------:R-:W-:Y:S02]  /*6d470*/  IMAD.X R19, R12, 0x1, R6, P3 ;  /* 0x000000010c137824 */ /* 0x000fe400018e0606 */
[----:B0-----:R-:W2:Y:S04]  /*6d480*/  LDL.LU R11, [R1+0x2e4] ;  /* 0x0002e400010b7983 */ /* 0x001ea80000300800 */
[----:B------:R-:W-:Y:S04]  /*6d490*/  STL.64 [R1+0x1218], R22 ;  /* 0x0012181601007387 */ /* 0x000fe80000100a00 */
[----:B------:R0:W-:Y:S04]  /*6d4a0*/  STL.64 [R1+0x1230], R18 ;  /* 0x0012301201007387 */ /* 0x0001e80000100a00 */
[----:B------:R-:W-:Y:S04]  /*6d4b0*/  STL [R1+0x2bb0], R57 ;  /* 0x002bb03901007387 */ /* 0x000fe80000100800 */
[----:B------:R-:W3:Y:S01]  /*6d4c0*/  LDL.LU R10, [R1+0x2e8] ;  /* 0x0002e800010a7983 */ /* 0x000ee20000300800 */
[----:B0-----:R-:W-:-:S03]  /*6d4d0*/  IADD3 R18, P3, PT, R57, R7, RZ ;  /* 0x0000000739127210 */ /* 0x001fc60007f7e0ff */
[----:B------:R-:W3:Y:S02]  /*6d4e0*/  LDL.LU R48, [R1+0x2ec] ;  /* 0x0002ec0001307983 */ /* 0x000ee40000300800 */
[----:B------:R-:W-:Y:S01]  /*6d4f0*/  IMAD.X R19, R12, 0x1, R8, P3 ;  /* 0x000000010c137824 */ /* 0x000fe200018e0608 */
[----:B------:R-:W-:Y:S02]  /*6d500*/  PRMT R12, R16, 0x5210, R35 ;  /* 0x00005210100c7816 */ /* 0x000fe40000000023 */
[----:B------:R-:W-:Y:S02]  /*6d510*/  SHF.R.S32.HI R16, RZ, 0x1f, R58 ;  /* 0x0000001fff107819 */ /* 0x000fe4000001143a */
[----:B------:R0:W-:Y:S02]  /*6d520*/  STL.64 [R1+0x1228], R18 ;  /* 0x0012281201007387 */ /* 0x0001e40000100a00 */
[----:B0-----:R-:W-:-:S05]  /*6d530*/  IADD3 R18, P3, PT, R58, R0, RZ ;  /* 0x000000003a127210 */ /* 0x001fca0007f7e0ff */
[----:B------:R-:W-:-:S05]  /*6d540*/  IMAD.X R19, R16, 0x1, R2, P3 ;  /* 0x0000000110137824 */ /* 0x000fca00018e0602 */
[----:B------:R-:W-:Y:S04]  /*6d550*/  STL.64 [R1+0x1220], R18 ;  /* 0x0012201201007387 */ /* 0x000fe80000100a00 */
[----:B------:R-:W4:Y:S04]  /*6d560*/  LDL.LU R61, [R1+0x1060] ;  /* 0x00106000013d7983 */ /* 0x000f280000300800 */
[----:B------:R-:W4:Y:S01]  /*6d570*/  LDL.LU R9, [R1+0x1064] ;  /* 0x0010640001097983 */ /* 0x000f220000300800 */
[----:B------:R-:W-:Y:S02]  /*6d580*/  SHF.R.U32.HI R13, RZ, 0x8, R26 ;  /* 0x00000008ff0d7819 */ /* 0x000fe4000001161a */
[----:B------:R-:W-:-:S02]  /*6d590*/  SHF.R.U32.HI R14, RZ, 0x8, R30 ;  /* 0x00000008ff0e7819 */ /* 0x000fc4000001161e */
[----:B------:R-:W-:Y:S02]  /*6d5a0*/  LOP3.LUT R13, R13, 0xffff, RZ, 0xc0, !PT ;  /* 0x0000ffff0d0d7812 */ /* 0x000fe400078ec0ff */
[----:B------:R-:W-:Y:S02]  /*6d5b0*/  LOP3.LUT R20, R20, 0xffff, RZ, 0xc0, !PT ;  /* 0x0000ffff14147812 */ /* 0x000fe400078ec0ff */
[----:B------:R-:W-:Y:S02]  /*6d5c0*/  LOP3.LUT R14, R14, 0xffff, RZ, 0xc0, !PT ;  /* 0x0000ffff0e0e7812 */ /* 0x000fe400078ec0ff */
[----:B------:R-:W-:Y:S02]  /*6d5d0*/  PRMT R20, R13, 0x3340, R20 ;  /* 0x000033400d147816 */ /* 0x000fe40000000014 */
[----:B------:R-:W-:-:S04]  /*6d5e0*/  PRMT R14, R14, 0x3340, R0 ;  /* 0x000033400e0e7816 */ /* 0x000fc80000000000 */
[----:B------:R-:W-:Y:S01]  /*6d5f0*/  PRMT R14, R20, 0x5410, R14 ;  /* 0x00005410140e7816 */ /* 0x000fe2000000000e */
[----:B------:R-:W-:Y:S01]  /*6d600*/  NOP ;  /* 0x0000000000007918 */ /* 0x000fe20000000000 */
[----:B------:R-:W0:Y:S01]  /*6d610*/  LDS.128 R20, [R41] ;  /* 0x0000000029147984 */ /* 0x000e220000000c00 */
[----:B------:R-:W-:-:S04]  /*6d620*/  SHF.R.U32.HI R13, RZ, 0x8, R25 ;  /* 0x00000008ff0d7819 */ /* 0x000fc80000011619 */
[----:B------:R-:W-:-:S04]  /*6d630*/  LOP3.LUT R13, R13, 0xffff, RZ, 0xc0, !PT ;  /* 0x0000ffff0d0d7812 */ /* 0x000fc800078ec0ff */
[----:B------:R-:W-:-:S04]  /*6d640*/  PRMT R13, R13, 0x3340, R0 ;  /* 0x000033400d0d7816 */ /* 0x000fc80000000000 */
[----:B------:R-:W-:Y:S02]  /*6d650*/  PRMT R17, R17, 0x5410, R13 ;  /* 0x0000541011117816 */ /* 0x000fe4000000000d */
[----:B------:R-:W-:Y:S02]  /*6d660*/  PRMT R13, R15, 0x5210, R34 ;  /* 0x000052100f0d7816 */ /* 0x000fe40000000022 */
[----:B------:R-:W-:Y:S02]  /*6d670*/  PRMT R14, R14, 0x5210, R33 ;  /* 0x000052100e0e7816 */ /* 0x000fe40000000021 */
[----:B------:R-:W-:Y:S01]  /*6d680*/  PRMT R15, R17, 0x5210, R36 ;  /* 0x00005210110f7816 */ /* 0x000fe20000000024 */
[----:B------:R-:W-:-:S04]  /*6d690*/  NOP ;  /* 0x0000000000007918 */ /* 0x000fc80000000000 */
[----:B------:R1:W-:Y:S04]  /*6d6a0*/  STSM.16.M88.4 [R41], R12 ;  /* 0x0000000c29007844 */ /* 0x0003e80000000200 */
[----:B0-----:R-:W-:Y:S01]  /*6d6b0*/  STL.64 [R1+0x390], R20 ;  /* 0x0003901401007387 */ /* 0x001fe20000100a00 */
[----:B-1----:R-:W-:-:S03]  /*6d6c0*/  IADD3 R12, P3, PT, R58, R3, RZ ;  /* 0x000000033a0c7210 */ /* 0x002fc60007f7e0ff */
[----:B------:R0:W-:Y:S04]  /*6d6d0*/  STL.64 [R1+0x398], R22 ;  /* 0x0003981601007387 */ /* 0x0001e80000100a00 */
[----:B------:R-:W4:Y:S01]  /*6d6e0*/  LDL.LU R31, [R1+0x1068] ;  /* 0x00106800011f7983 */ /* 0x000f220000300800 */
[----:B------:R-:W-:-:S03]  /*6d6f0*/  IMAD.X R13, R16, 0x1, R4, P3 ;  /* 0x00000001100d7824 */ /* 0x000fc600018e0604 */
[----:B------:R-:W4:Y:S04]  /*6d700*/  LDL.LU R26, [R1+0x106c] ;  /* 0x00106c00011a7983 */ /* 0x000f280000300800 */
[----:B0-----:R-:W4:Y:S04]  /*6d710*/  LDL.LU R23, [R1+0xe70] ;  /* 0x000e700001177983 */ /* 0x001f280000300800 */
[----:B------:R-:W4:Y:S04]  /*6d720*/  LDL.LU R24, [R1+0xe74] ;  /* 0x000e740001187983 */ /* 0x000f280000300800 */
[----:B------:R-:W4:Y:S04]  /*6d730*/  LDL.LU R55, [R1+0xe78] ;  /* 0x000e780001377983 */ /* 0x000f280000300800 */
[----:B------:R-:W4:Y:S04]  /*6d740*/  LDL.LU R54, [R1+0xe7c] ;  /* 0x000e7c0001367983 */ /* 0x000f280000300800 */
[----:B------:R-:W4:Y:S04]  /*6d750*/  LDL.LU R53, [R1+0xc80] ;  /* 0x000c800001357983 */ /* 0x000f280000300800 */
[----:B------:R-:W4:Y:S04]  /*6d760*/  LDL.LU R37, [R1+0xc84] ;  /* 0x000c840001257983 */ /* 0x000f280000300800 */
[----:B------:R-:W4:Y:S04]  /*6d770*/  LDL.LU R52, [R1+0xc88] ;  /* 0x000c880001347983 */ /* 0x000f280000300800 */
        /* <DEDUP_REMOVED lines=18> */
[----:B----4-:R-:W-:-:S03]  /*6d8a0*/  F2FP.SATFINITE.E5M2.F32.PACK_AB_MERGE_C R27, R9, R61, RZ ;  /* 0x0000003d091b723e */ /* 0x010fc600048060ff */
[----:B------:R-:W4:Y:S04]  /*6d8b0*/  LDL.LU R61, [R1+0x378] ;  /* 0x00037800013d7983 */ /* 0x000f280000300800 */
[----:B------:R-:W4:Y:S01]  /*6d8c0*/  LDL.LU R9, [R1+0x37c] ;  /* 0x00037c0001097983 */ /* 0x000f220000300800 */
[----:B0-----:R-:W-:-:S05]  /*6d8d0*/  IADD3 R12, P3, PT, R58, R5, RZ ;  /* 0x000000053a0c7210 */ /* 0x001fca0007f7e0ff */
[----:B------:R-:W-:-:S05]  /*6d8e0*/  IMAD.X R13, R16, 0x1, R6, P3 ;  /* 0x00000001100d7824 */ /* 0x000fca00018e0606 */
[----:B------:R0:W-:Y:S02]  /*6d8f0*/  STL.64 [R1+0x11e0], R12 ;  /* 0x0011e00c01007387 */ /* 0x0001e40000100a00 */
[----:B0-----:R-:W-:Y:S02]  /*6d900*/  IADD3 R12, P3, PT, R58, R7, RZ ;  /* 0x000000073a0c7210 */ /* 0x001fe40007f7e0ff */
[----:B------:R-:W-:Y:S03]  /*6d910*/  STL [R1+0x2ba8], R58 ;  /* 0x002ba83a01007387 */ /* 0x000fe60000100800 */
[----:B------:R-:W-:Y:S01]  /*6d920*/  IMAD.X R13, R16, 0x1, R8, P3 ;  /* 0x00000001100d7824 */ /* 0x000fe200018e0608 */
[----:B------:R-:W-:-:S04]  /*6d930*/  IADD3 R14, P3, PT, R59, R0, RZ ;  /* 0x000000003b0e7210 */ /* 0x000fc80007f7e0ff */
        /* <DEDUP_REMOVED lines=11> */
[----:B0-----:R-:W-:Y:S02]  /*6d9f0*/  IADD3 R14, P3, PT, R59, R7, RZ ;  /* 0x000000073b0e7210 */ /* 0x001fe40007f7e0ff */
[----:B------:R-:W-:Y:S02]  /*6da00*/  F2FP.SATFINITE.E5M2.F32.PACK_AB_MERGE_C R20, R46, R47, RZ ;  /* 0x0000002f2e14723e */ /* 0x000fe400048060ff */
[----:B------:R-:W-:Y:S01]  /*6da10*/  F2FP.SATFINITE.E5M2.F32.PACK_AB_MERGE_C R19, R45, R44, RZ ;  /* 0x0000002c2d13723e */ /* 0x000fe200048060ff */
[----:B------:R-:W-:Y:S01]  /*6da20*/  NOP ;  /* 0x0000000000007918 */ /* 0x000fe20000000000 */
[----:B------:R-:W0:Y:S01]  /*6da30*/  LDS.128 R44, [R41] ;  /* 0x00000000292c7984 */ /* 0x000e220000000c00 */
[----:B------:R-:W-:Y:S01]  /*6da40*/  IMAD.X R15, R12, 0x1, R8, P3 ;  /* 0x000000010c0f7824 */ /* 0x000fe200018e0608 */
[----:B------:R-:W-:-:S02]  /*6da50*/  IADD3 R12, P3, PT, R60, R0, RZ ;  /* 0x000000003c0c7210 */ /* 0x000fc40007f7e0ff */
[----:B------:R-:W-:Y:S03]  /*6da60*/  STL [R1+0x2bac], R59 ;  /* 0x002bac3b01007387 */ /* 0x000fe60000100800 */
[----:B------:R-:W-:Y:S01]  /*6da70*/  IMAD.X R13, R16, 0x1, R2, P3 ;  /* 0x00000001100d7824 */ /* 0x000fe200018e0602 */
[----:B------:R2:W-:Y:S04]  /*6da80*/  STL.64 [R1+0x11b8], R14 ;  /* 0x0011b80e01007387 */ /* 0x0005e80000100a00 */
[----:B------:R4:W-:Y:S01]  /*6da90*/  STL.64 [R1+0x11a0], R12 ;  /* 0x0011a00c01007387 */ /* 0x0009e20000100a00 */
[----:B--2---:R-:W-:Y:S02]  /*6daa0*/  F2FP.SATFINITE.E5M2.F32.PACK_AB_MERGE_C R15, R11, R40, RZ ;  /* 0x000000280b0f723e */ /* 0x004fe400048060ff */
[----:B---3--:R-:W-:-:S02]  /*6dab0*/  F2FP.SATFINITE.E5M2.F32.PACK_AB_MERGE_C R14, R48, R10, RZ ;  /* 0x0000000a300e723e */ /* 0x008fc400048060ff */
[----:B------:R-:W-:-:S05]  /*6dac0*/  IADD3 R10, P3, PT, R60, R3, RZ ;  /* 0x000000033c0a7210 */ /* 0x000fca0007f7e0ff */
[----:B------:R-:W-:Y:S01]  /*6dad0*/  IMAD.X R11, R16, 0x1, R4, P3 ;  /* 0x00000001100b7824 */ /* 0x000fe200018e0604 */
[----:B----4-:R-:W-:Y:S02]  /*6dae0*/  F2FP.SATFINITE.E5M2.F32.PACK_AB_MERGE_C R13, R9, R61, RZ ;  /* 0x0000003d090d723e */ /* 0x010fe400048060ff */
[----:B------:R-:W2:Y:S04]  /*6daf0*/  LDL.LU R9, [R1] ;  /* 0x0000000001097983 */ /* 0x000ea80000300800 */
[----:B------:R1:W-:Y:S04]  /*6db00*/  STL.64 [R1+0x1190], R10 ;  /* 0x0011900a01007387 */ /* 0x0003e80000100a00 */
[----:B0-----:R-:W-:Y:S01]  /*6db10*/  STL.64 [R1+0x370], R44 ;  /* 0x0003702c01007387 */ /* 0x001fe20000100a00 */
[----:B-1----:R-:W-:-:S03]  /*6db20*/  IADD3 R10, P3, PT, R60, R5, RZ ;  /* 0x000000053c0a7210 */ /* 0x002fc60007f7e0ff */
[----:B------:R-:W-:Y:S02]  /*6db30*/  STL.64 [R1+0x378], R46 ;  /* 0x0003782e01007387 */ /* 0x000fe40000100a00 */
[----:B------:R-:W-:-:S05]  /*6db40*/  IMAD.X R11, R16, 0x1, R6, P3 ;  /* 0x00000001100b7824 */ /* 0x000fca00018e0606 */
[----:B------:R0:W-:Y:S02]  /*6db50*/  STL.64 [R1+0x1168], R10 ;  /* 0x0011680a01007387 */ /* 0x0001e40000100a00 */
[----:B0-----:R-:W-:-:S05]  /*6db60*/  IADD3 R10, P3, PT, R60, R7, RZ ;  /* 0x000000073c0a7210 */ /* 0x001fca0007f7e0ff */
[----:B------:R-:W-:-:S05]  /*6db70*/  IMAD.X R11, R16, 0x1, R8, P3 ;  /* 0x00000001100b7824 */ /* 0x000fca00018e0608 */
[----:B------:R0:W-:Y:S04]  /*6db80*/  STL.64 [R1+0x1160], R10 ;  /* 0x0011600a01007387 */ /* 0x0001e80000100a00 */
[----:B0-----:R-:W3:Y:S01]  /*6db90*/  LDL.LU R11, [R1+0x4] ;  /* 0x00000400010b7983 */ /* 0x001ee20000300800 */
[----:B------:R-:W-:Y:S02]  /*6dba0*/  F2FP.SATFINITE.E5M2.F32.PACK_AB_MERGE_C R25, R24, R23, RZ ;  /* 0x000000171819723e */ /* 0x000fe400048060ff */
[----:B------:R-:W-:Y:S02]  /*6dbb0*/  F2FP.SATFINITE.E5M2.F32.PACK_AB_MERGE_C R21, R49, R50, RZ ;  /* 0x000000323115723e */ /* 0x000fe400048060ff */
[----:B------:R-:W-:Y:S02]  /*6dbc0*/  LOP3.LUT R29, R29, 0xffff, RZ, 0xc0, !PT ;  /* 0x0000ffff1d1d7812 */ /* 0x000fe400078ec0ff */
[----:B------:R-:W-:-:S02]  /*6dbd0*/  LOP3.LUT R30, R21, 0xffff, RZ, 0xc0, !PT ;  /* 0x0000ffff151e7812 */ /* 0x000fc400078ec0ff */
[----:B------:R-:W-:Y:S02]  /*6dbe0*/  LOP3.LUT R25, R25, 0xffff, RZ, 0xc0, !PT ;  /* 0x0000ffff19197812 */ /* 0x000fe400078ec0ff */
[----:B------:R-:W-:Y:S02]  /*6dbf0*/  F2FP.SATFINITE.E5M2.F32.PACK_AB_MERGE_C R24, R54, R55, RZ ;  /* 0x000000373618723e */ /* 0x000fe400048060ff */
[----:B------:R-:W-:Y:S02]  /*6dc00*/  F2FP.SATFINITE.E5M2.F32.PACK_AB_MERGE_C R26, R26, R31, RZ ;  /* 0x0000001f1a1a723e */ /* 0x000fe400048060ff */
[----:B------:R-:W-:Y:S02]  /*6dc10*/  LOP3.LUT R31, R28, 0xffff, RZ, 0xc0, !PT ;  /* 0x0000ffff1c1f7812 */ /* 0x000fe400078ec0ff */
[----:B------:R-:W-:Y:S02]  /*6dc20*/  PRMT R12, R30, 0x3340, R0 ;  /* 0x000033401e0c7816 */ /* 0x000fe40000000000 */
[----:B------:R-:W-:-:S02]  /*6dc30*/  PRMT R21, R29, 0x3340, R25 ;  /* 0x000033401d157816 */ /* 0x000fc40000000019 */
[----:B------:R-:W-:Y:S02]  /*6dc40*/  LOP3.LUT R28, R20, 0xffff, RZ, 0xc0, !PT ;  /* 0x0000ffff141c7812 */ /* 0x000fe400078ec0ff */
[----:B------:R-:W-:Y:S02]  /*6dc50*/  LOP3.LUT R24, R24, 0xffff, RZ, 0xc0, !PT ;  /* 0x0000ffff18187812 */ /* 0x000fe400078ec0ff */
[----:B------:R-:W-:Y:S02]  /*6dc60*/  F2FP.SATFINITE.E5M2.F32.PACK_AB_MERGE_C R23, R37, R53, RZ ;  /* 0x000000352517723e */ /* 0x000fe400048060ff */
[----:B------:R-:W-:Y:S02]  /*6dc70*/  PRMT R21, R21, 0x5410, R12 ;  /* 0x0000541015157816 */ /* 0x000fe4000000000c */
[----:B------:R-:W-:Y:S02]  /*6dc80*/  PRMT R12, R28, 0x3340, R0 ;  /* 0x000033401c0c7816 */ /* 0x000fe40000000000 */
[----:B------:R-:W-:-:S02]  /*6dc90*/  PRMT R20, R31, 0x3340, R24 ;  /* 0x000033401f147816 */ /* 0x000fc40000000018 */
[----:B------:R-:W-:Y:S02]  /*6dca0*/  LOP3.LUT R27, R27, 0xffff, RZ, 0xc0, !PT ;  /* 0x0000ffff1b1b7812 */ /* 0x000fe400078ec0ff */
[----:B------:R-:W-:Y:S02]  /*6dcb0*/  LOP3.LUT R33, R19, 0xffff, RZ, 0xc0, !PT ;  /* 0x0000ffff13217812 */ /* 0x000fe400078ec0ff */
[----:B------:R-:W-:Y:S02]  /*6dcc0*/  LOP3.LUT R23, R23, 0xffff, RZ, 0xc0, !PT ;  /* 0x0000ffff17177812 */ /* 0x000fe400078ec0ff */
        /* <DEDUP_REMOVED lines=8> */
[----:B------:R-:W-:-:S02]  /*6dd50*/  PRMT R19, R19, 0x5410, R12 ;  /* 0x0000541013137816 */ /* 0x000fc4000000000c */
[----:B------:R-:W-:Y:S02]  /*6dd60*/  F2FP.SATFINITE.E5M2.F32.PACK_AB_MERGE_C R17, R42, R38, RZ ;  /* 0x000000262a11723e */ /* 0x000fe400048060ff */
[----:B------:R-:W-:Y:S02]  /*6dd70*/  PRMT R12, R32, 0x3340, R0 ;  /* 0x00003340200c7816 */ /* 0x000fe40000000000 */
[----:B------:R-:W-:Y:S02]  /*6dd80*/  PRMT R18, R26, 0x3340, R22 ;  /* 0x000033401a127816 */ /* 0x000fe40000000016 */
[----:B------:R-:W-:Y:S02]  /*6dd90*/  LOP3.LUT R34, R17, 0xffff, RZ, 0xc0, !PT ;  /* 0x0000ffff11227812 */ /* 0x000fe400078ec0ff */
[----:B------:R-:W-:Y:S02]  /*6dda0*/  PRMT R18, R18, 0x5410, R12 ;  /* 0x0000541012127816 */ /* 0x000fe4000000000c */
[----:B------:R-:W-:-:S02]  /*6ddb0*/  LOP3.LUT R36, R15, 0xffff, RZ, 0xc0, !PT ;  /* 0x0000ffff0f247812 */ /* 0x000fc400078ec0ff */
[----:B------:R-:W-:Y:S02]  /*6ddc0*/  LOP3.LUT R35, R14, 0xffff, RZ, 0xc0, !PT ;  /* 0x0000ffff0e237812 */ /* 0x000fe400078ec0ff */
[----:B------:R-:W-:Y:S02]  /*6ddd0*/  LOP3.LUT R37, R13, 0xffff, RZ, 0xc0, !PT ;  /* 0x0000ffff0d257812 */ /* 0x000fe400078ec0ff */
[----:B------:R-:W-:Y:S02]  /*6dde0*/  PRMT R12, R21, 0x4210, R34 ;  /* 0x00004210150c7816 */ /* 0x000fe40000000022 */
[----:B------:R-:W-:Y:S02]  /*6ddf0*/  PRMT R13, R20, 0x4210, R36 ;  /* 0x00004210140d7816 */ /* 0x000fe40000000024 */
[----:B------:R-:W-:Y:S02]  /*6de00*/  PRMT R14, R19, 0x4210, R35 ;  /* 0x00004210130e7816 */ /* 0x000fe40000000023 */
[----:B------:R-:W-:Y:S01]  /*6de10*/  PRMT R15, R18, 0x4210, R37 ;  /* 0x00004210120f7816 */ /* 0x000fe20000000025 */
[----:B------:R-:W-:-:S04]  /*6de20*/  NOP ;  /* 0x0000000000007918 */ /* 0x000fc80000000000 */
[----:B------:R0:W-:Y:S01]  /*6de30*/  STSM.16.M88.4 [R41], R12 ;  /* 0x0000000c29007844 */ /* 0x0001e20000000200 */
[----:B------:R-:W-:-:S04]  /*6de40*/  SHF.R.U32.HI R19, RZ, 0x8, R25 ;  /* 0x00000008ff137819 */ /* 0x000fc80000011619 */
[----:B------:R-:W-:Y:S02]  /*6de50*/  LOP3.LUT R19, R19, 0xffff, RZ, 0xc0, !PT ;  /* 0x0000ffff13137812 */ /* 0x000fe400078ec0ff */
[----:B------:R-:W-:Y:S02]  /*6de60*/  SHF.R.U32.HI R17, RZ, 0x8, R24 ;  /* 0x00000008ff117819 */ /* 0x000fe40000011618 */
[----:B0-----:R-:W-:-:S04]  /*6de70*/  SHF.R.U32.HI R12, RZ, 0x8, R29 ;  /* 0x00000008ff0c7819 */ /* 0x001fc8000001161d */
[----:B------:R-:W-:-:S04]  /*6de80*/  LOP3.LUT R12, R12, 0xffff, RZ, 0xc0, !PT ;  /* 0x0000ffff0c0c7812 */ /* 0x000fc800078ec0ff */
[----:B------:R-:W-:Y:S02]  /*6de90*/  PRMT R19, R12, 0x3340, R19 ;  /* 0x000033400c137816 */ /* 0x000fe40000000013 */
[----:B------:R-:W-:Y:S02]  /*6dea0*/  SHF.R.U32.HI R12, RZ, 0x8, R31 ;  /* 0x00000008ff0c7819 */ /* 0x000fe4000001161f */
[----:B------:R-:W-:Y:S02]  /*6deb0*/  LOP3.LUT R17, R17, 0xffff, RZ, 0xc0, !PT ;  /* 0x0000ffff11117812 */ /* 0x000fe400078ec0ff */
[----:B------:R-:W-:-:S04]  /*6dec0*/  LOP3.LUT R12, R12, 0xffff, RZ, 0xc0, !PT ;  /* 0x0000ffff0c0c7812 */ /* 0x000fc800078ec0ff */
[----:B------:R-:W-:Y:S02]  /*6ded0*/  PRMT R17, R12, 0x3340, R17 ;  /* 0x000033400c117816 */ /* 0x000fe40000000011 */
[----:B------:R-:W-:Y:S02]  /*6dee0*/  SHF.R.U32.HI R18, RZ, 0x8, R22 ;  /* 0x00000008ff127819 */ /* 0x000fe40000011616 */
[----:B------:R-:W-:-:S04]  /*6def0*/  SHF.R.U32.HI R15, RZ, 0x8, R30 ;  /* 0x00000008ff0f7819 */ /* 0x000fc8000001161e */
[----:B------:R-:W-:-:S04]  /*6df00*/  LOP3.LUT R15, R15, 0xffff, RZ, 0xc0, !PT ;  /* 0x0000ffff0f0f7812 */ /* 0x000fc800078ec0ff */
[----:B------:R-:W-:Y:S02]  /*6df10*/  PRMT R15, R15, 0x3340, R0 ;  /* 0x000033400f0f7816 */ /* 0x000fe40000000000 */
[----:B--2---:R-:W-:Y:S02]  /*6df20*/  SHF.R.S32.HI R12, RZ, 0x1f, R9 ;  /* 0x0000001fff0c7819 */ /* 0x004fe40000011409 */
[----:B------:R-:W-:-:S05]  /*6df30*/  IADD3 R20, P3, PT, R9, R0, RZ ;  /* 0x0000000009147210 */ /* 0x000fca0007f7e0ff */
[----:B------:R-:W-:Y:S01]  /*6df40*/  IMAD.X R21, R12, 0x1, R2, P3 ;  /* 0x000000010c157824 */ /* 0x000fe200018e0602 */
[----:B------:R-:W-:-:S05]  /*6df50*/  IADD3 R24, P3, PT, R9, R3, RZ ;  /* 0x0000000309187210 */ /* 0x000fca0007f7e0ff */
[C---:B------:R-:W-:Y:S01]  /*6df60*/  IMAD.X R25, R12.reuse, 0x1, R4, P3 ;  /* 0x000000010c197824 */ /* 0x040fe200018e0604 */
[----:B------:R-:W-:Y:S01]  /*6df70*/  IADD3 R22, P3, PT, R9, R5, RZ ;  /* 0x0000000509167210 */ /* 0x000fe20007f7e0ff */
[----:B------:R0:W-:Y:S04]  /*6df80*/  STL.64 [R1+0x1158], R20 ;  /* 0x0011581401007387 */ /* 0x0001e80000100a00 */
[----:B------:R-:W-:Y:S01]  /*6df90*/  STL.64 [R1+0x1170], R24 ;  /* 0x0011701801007387 */ /* 0x000fe20000100a00 */
[----:B0-----:R-:W-:Y:S01]  /*6dfa0*/  SHF.R.U32.HI R20, RZ, 0x8, R23 ;  /* 0x00000008ff147819 */ /* 0x001fe20000011617 */
[----:B------:R-:W-:-:S05]  /*6dfb0*/  IMAD.X R23, R12, 0x1, R6, P3 ;  /* 0x000000010c177824 */ /* 0x000fca00018e0606 */
[----:B------:R0:W-:Y:S02]  /*6dfc0*/  STL.64 [R1+0x1188], R22 ;  /* 0x0011881601007387 */ /* 0x0001e40000100a00 */
[----:B0-----:R-:W-:-:S05]  /*6dfd0*/  IADD3 R22, P3, PT, R9, R7, RZ ;  /* 0x0000000709167210 */ /* 0x001fca0007f7e0ff */
[----:B------:R-:W-:Y:S01]  /*6dfe0*/  IMAD.X R23, R12, 0x1, R8, P3 ;  /* 0x000000010c177824 */ /* 0x000fe200018e0608 */
[----:B------:R-:W-:-:S04]  /*6dff0*/  PRMT R12, R19, 0x5410, R15 ;  /* 0x00005410130c7816 */ /* 0x000fc8000000000f */
[----:B------:R0:W-:Y:S04]  /*6e000*/  STL.64 [R1+0x1180], R22 ;  /* 0x0011801601007387 */ /* 0x0001e80000100a00 */
[----:B------:R-:W2:Y:S01]  /*6e010*/  LDL.LU R10, [R1+0x300] ;  /* 0x00030000010a7983 */ /* 0x000ea20000300800 */
[----:B---3--:R-:W-:-:S03]  /*6e020*/  SHF.R.S32.HI R15, RZ, 0x1f, R11 ;  /* 0x0000001fff0f7819 */ /* 0x008fc6000001140b */
[----:B------:R-:W2:Y:S01]  /*6e030*/  LDL.LU R48, [R1+0x304] ;  /* 0x0003040001307983 */ /* 0x000ea20000300800 */
[----:B0-----:R-:W-:-:S03]  /*6e040*/  IADD3 R22, P3, PT, R11, R0, RZ ;  /* 0x000000000b167210 */ /* 0x001fc60007f7e0ff */
[----:B------:R-:W3:Y:S02]  /*6e050*/  LDL.LU R61, [R1+0x308] ;  /* 0x00030800013d7983 */ /* 0x000ee40000300800 */
[----:B------:R-:W-:-:S05]  /*6e060*/  IMAD.X R23, R15, 0x1, R2, P3 ;  /* 0x000000010f177824 */ /* 0x000fca00018e0602 */
[----:B------:R0:W-:Y:S04]  /*6e070*/  STL.64 [R1+0x1178], R22 ;  /* 0x0011781601007387 */ /* 0x0001e80000100a00 */
[----:B------:R-:W3:Y:S01]  /*6e080*/  LDL.LU R9, [R1+0x30c] ;  /* 0x00030c0001097983 */ /* 0x000ee20000300800 */
[----:B------:R-:W-:Y:S02]  /*6e090*/  SHF.R.U32.HI R16, RZ, 0x8, R26 ;  /* 0x00000008ff107819 */ /* 0x000fe4000001161a */
[----:B------:R-:W-:Y:S02]  /*6e0a0*/  LOP3.LUT R18, R18, 0xffff, RZ, 0xc0, !PT ;  /* 0x0000ffff12127812 */ /* 0x000fe400078ec0ff */
[----:B------:R-:W-:Y:S02]  /*6e0b0*/  LOP3.LUT R16, R16, 0xffff, RZ, 0xc0, !PT ;  /* 0x0000ffff10107812 */ /* 0x000fe400078ec0ff */
[----:B------:R-:W-:-:S02]  /*6e0c0*/  SHF.R.U32.HI R14, RZ, 0x8, R28 ;  /* 0x00000008ff0e7819 */ /* 0x000fc4000001161c */
[----:B------:R-:W-:Y:S02]  /*6e0d0*/  PRMT R18, R16, 0x3340, R18 ;  /* 0x0000334010127816 */ /* 0x000fe40000000012 */
[----:B0-----:R-:W-:Y:S02]  /*6e0e0*/  IADD3 R22, P3, PT, R11, R3, RZ ;  /* 0x000000030b167210 */ /* 0x001fe40007f7e0ff */
[----:B------:R-:W-:Y:S02]  /*6e0f0*/  SHF.R.U32.HI R13, RZ, 0x8, R27 ;  /* 0x00000008ff0d7819 */ /* 0x000fe4000001161b */
[----:B------:R-:W-:Y:S01]  /*6e100*/  SHF.R.U32.HI R16, RZ, 0x8, R33 ;  /* 0x00000008ff107819 */ /* 0x000fe20000011621 */
[----:B------:R-:W-:Y:S01]  /*6e110*/  IMAD.X R23, R15, 0x1, R4, P3 ;  /* 0x000000010f177824 */ /* 0x000fe200018e0604 */
[----:B------:R-:W-:Y:S02]  /*6e120*/  LOP3.LUT R14, R14, 0xffff, RZ, 0xc0, !PT ;  /* 0x0000ffff0e0e7812 */ /* 0x000fe400078ec0ff */
[----:B------:R-:W-:-:S02]  /*6e130*/  LOP3.LUT R13, R13, 0xffff, RZ, 0xc0, !PT ;  /* 0x0000ffff0d0d7812 */ /* 0x000fc400078ec0ff */
[----:B------:R-:W-:Y:S02]  /*6e140*/  LOP3.LUT R20, R20, 0xffff, RZ, 0xc0, !PT ;  /* 0x0000ffff14147812 */ /* 0x000fe400078ec0ff */
[----:B------:R-:W-:Y:S02]  /*6e150*/  LOP3.LUT R16, R16, 0xffff, RZ, 0xc0, !PT ;  /* 0x0000ffff10107812 */ /* 0x000fe400078ec0ff */
[----:B------:R-:W-:Y:S01]  /*6e160*/  PRMT R14, R14, 0x3340, R0 ;  /* 0x000033400e0e7816 */ /* 0x000fe20000000000 */
[----:B------:R-:W-:Y:S01]  /*6e170*/  STL.64 [R1+0x1198], R22 ;  /* 0x0011981601007387 */ /* 0x000fe20000100a00 */
[----:B------:R-:W-:Y:S02]  /*6e180*/  PRMT R20, R13, 0x3340, R20 ;  /* 0x000033400d147816 */ /* 0x000fe40000000014 */
[----:B------:R-:W-:Y:S01]  /*6e190*/  PRMT R16, R16, 0x3340, R0 ;  /* 0x0000334010107816 */ /* 0x000fe20000000000 */
[----:B------:R-:W4:Y:S01]  /*6e1a0*/  LDL.LU R56, [R1+0x8] ;  /* 0x0000080001387983 */ /* 0x000f220000300800 */
[----:B------:R-:W-:-:S02]  /*6e1b0*/  SHF.R.U32.HI R13, RZ, 0x8, R32 ;  /* 0x00000008ff0d7819 */ /* 0x000fc40000011620 */
[----:B------:R-:W-:Y:S01]  /*6e1c0*/  PRMT R17, R17, 0x5410, R14 ;  /* 0x0000541011117816 */ /* 0x000fe2000000000e */
[----:B------:R-:W4:Y:S01]  /*6e1d0*/  LDL.LU R42, [R1+0xc] ;  /* 0x00000c00012a7983 */ /* 0x000f220000300800 */
[----:B------:R-:W-:Y:S02]  /*6e1e0*/  PRMT R14, R20, 0x5410, R16 ;  /* 0x00005410140e7816 */ /* 0x000fe40000000010 */
[----:B------:R-:W-:Y:S02]  /*6e1f0*/  IADD3 R20, P3, PT, R11, R5, RZ ;  /* 0x000000050b147210 */ /* 0x000fe40007f7e0ff */
[----:B------:R-:W-:-:S03]  /*6e200*/  LOP3.LUT R13, R13, 0xffff, RZ, 0xc0, !PT ;  /* 0x0000ffff0d0d7812 */ /* 0x000fc600078ec0ff */
[----:B------:R-:W-:Y:S01]  /*6e210*/  IMAD.X R21, R15, 0x1, R6, P3 ;  /* 0x000000010f157824 */ /* 0x000fe200018e0606 */
[----:B------:R-:W-:Y:S02]  /*6e220*/  PRMT R13, R13, 0x3340, R0 ;  /* 0x000033400d0d7816 */ /* 0x000fe40000000000 */
[----:B------:R-:W-:Y:S02]  /*6e230*/  IADD3 R16, P3, PT, R11, R7, RZ ;  /* 0x000000070b107210 */ /* 0x000fe40007f7e0ff */
[----:B------:R-:W-:Y:S02]  /*6e240*/  PRMT R18, R18, 0x5410, R13 ;  /* 0x0000541012127816 */ /* 0x000fe4000000000d */
[----:B------:R-:W-:Y:S01]  /*6e250*/  PRMT R13, R17, 0x5210, R36 ;  /* 0x00005210110d7816 */ /* 0x000fe20000000024 */
[----:B------:R-:W-:Y:S01]  /*6e260*/  IMAD.X R17, R15, 0x1, R8, P3 ;  /* 0x000000010f117824 */ /* 0x000fe200018e0608 */
[----:B------:R-:W-:Y:S01]  /*6e270*/  STL.64 [R1+0x11b0], R20 ;  /* 0x0011b01401007387 */ /* 0x000fe20000100a00 */
[----:B------:R-:W-:-:S03]  /*6e280*/  PRMT R15, R18, 0x5210, R37 ;  /* 0x00005210120f7816 */ /* 0x000fc60000000025 */
[----:B------:R-:W-:Y:S01]  /*6e290*/  STL.64 [R1+0x11a8], R16 ;  /* 0x0011a81001007387 */ /* 0x000fe20000100a00 */
[----:B------:R-:W-:-:S03]  /*6e2a0*/  NOP ;  /* 0x0000000000007918 */ /* 0x000fc60000000000 */
[----:B------:R-:W0:Y:S04]  /*6e2b0*/  LDS.128 R16, [R41] ;  /* 0x0000000029107984 */ /* 0x000e280000000c00 */
[----:B------:R-:W4:Y:S04]  /*6e2c0*/  LDL.LU R30, [R1+0x1050] ;  /* 0x00105000011e7983 */ /* 0x000f280000300800 */
[----:B------:R-:W4:Y:S04]  /*6e2d0*/  LDL.LU R60, [R1+0x1054] ;  /* 0x00105400013c7983 */ /* 0x000f280000300800 */
[----:B0-----:R-:W-:Y:S04]  /*6e2e0*/  STL.64 [R1+0x2e0], R16 ;  /* 0x0002e01001007387 */ /* 0x001fe80000100a00 */
        /* <DEDUP_REMOVED lines=29> */
[----:B------:R-:W-:Y:S02]  /*6e4c0*/  PRMT R12, R12, 0x5210, R34 ;  /* 0x000052100c0c7816 */ /* 0x000fe40000000022 */
[----:B------:R-:W-:Y:S01]  /*6e4d0*/  PRMT R14, R14, 0x5210, R35 ;  /* 0x000052100e0e7816 */ /* 0x000fe20000000023 */
[----:B------:R-:W-:-:S04]  /*6e4e0*/  NOP ;  /* 0x0000000000007918 */ /* 0x000fc80000000000 */
[----:B------:R4:W-:Y:S02]  /*6e4f0*/  STSM.16.M88.4 [R41], R12 ;  /* 0x0000000c29007844 */ /* 0x0009e40000000200 */
[----:B----4-:R-:W-:Y:S02]  /*6e500*/  SHF.R.S32.HI R12, RZ, 0x1f, R56 ;  /* 0x0000001fff0c7819 */ /* 0x010fe40000011438 */
        /* <DEDUP_REMOVED lines=21> */
[----:B------:R-:W-:Y:S02]  /*6e660*/  F2FP.SATFINITE.E5M2.F32.PACK_AB_MERGE_C R24, R59, R21, RZ ;  /* 0x000000153b18723e */ /* 0x000fe400048060ff */
[----:B------:R-:W-:Y:S02]  /*6e670*/  F2FP.SATFINITE.E5M2.F32.PACK_AB_MERGE_C R20, R50, R51, RZ ;  /* 0x000000333214723e */ /* 0x000fe400048060ff */
[----:B------:R0:W-:Y:S01]  /*6e680*/  STL.64 [R1+0x1110], R14 ;  /* 0x0011100e01007387 */ /* 0x0001e20000100a00 */
[----:B------:R-:W-:Y:S02]  /*6e690*/  F2FP.SATFINITE.E5M2.F32.PACK_AB_MERGE_C R25, R29, R25, RZ ;  /* 0x000000191d19723e */ /* 0x000fe400048060ff */
[----:B------:R-:W-:Y:S02]  /*6e6a0*/  LOP3.LUT R29, R28, 0xffff, RZ, 0xc0, !PT ;  /* 0x0000ffff1c1d7812 */ /* 0x000fe400078ec0ff */
[----:B------:R-:W-:-:S02]  /*6e6b0*/  LOP3.LUT R28, R20, 0xffff, RZ, 0xc0, !PT ;  /* 0x0000ffff141c7812 */ /* 0x000fc400078ec0ff */
[----:B------:R-:W-:Y:S02]  /*6e6c0*/  LOP3.LUT R24, R24, 0xffff, RZ, 0xc0, !PT ;  /* 0x0000ffff18187812 */ /* 0x000fe400078ec0ff */
[----:B0-----:R-:W-:Y:S02]  /*6e6d0*/  IADD3 R14, P3, PT, R42, R7, RZ ;  /* 0x000000072a0e7210 */ /* 0x001fe40007f7e0ff */
[----:B------:R-:W-:Y:S02]  /*6e6e0*/  F2FP.SATFINITE.E5M2.F32.PACK_AB_MERGE_C R23, R57, R58, RZ ;  /* 0x0000003a3917723e */ /* 0x000fe400048060ff */
[----:B------:R-:W-:Y:S01]  /*6e6f0*/  F2FP.SATFINITE.E5M2.F32.PACK_AB_MERGE_C R19, R47, R49, RZ ;  /* 0x000000312f13723e */ /* 0x000fe200048060ff */
[----:B------:R-:W-:Y:S01]  /*6e700*/  IMAD.X R15, R12, 0x1, R8, P3 ;  /* 0x000000010c0f7824 */ /* 0x000fe200018e0608 */
[----:B------:R-:W-:Y:S02]  /*6e710*/  F2FP.SATFINITE.E5M2.F32.PACK_AB_MERGE_C R26, R60, R30, RZ ;  /* 0x0000001e3c1a723e */ /* 0x000fe400048060ff */
[----:B------:R-:W-:-:S02]  /*6e720*/  LOP3.LUT R30, R27, 0xffff, RZ, 0xc0, !PT ;  /* 0x0000ffff1b1e7812 */ /* 0x000fc400078ec0ff */
[----:B------:R-:W-:Y:S01]  /*6e730*/  PRMT R12, R28, 0x3340, R0 ;  /* 0x000033401c0c7816 */ /* 0x000fe20000000000 */
[----:B------:R0:W-:Y:S01]  /*6e740*/  STL.64 [R1+0x1108], R14 ;  /* 0x0011080e01007387 */ /* 0x0001e20000100a00 */
[----:B------:R-:W-:Y:S02]  /*6e750*/  PRMT R20, R29, 0x3340, R24 ;  /* 0x000033401d147816 */ /* 0x000fe40000000018 */
[----:B------:R-:W-:Y:S02]  /*6e760*/  LOP3.LUT R27, R19, 0xffff, RZ, 0xc0, !PT ;  /* 0x0000ffff131b7812 */ /* 0x000fe400078ec0ff */
[----:B------:R-:W-:Y:S02]  /*6e770*/  LOP3.LUT R23, R23, 0xffff, RZ, 0xc0, !PT ;  /* 0x0000ffff17177812 */ /* 0x000fe400078ec0ff */
[----:B------:R-:W-:Y:S02]  /*6e780*/  F2FP.SATFINITE.E5M2.F32.PACK_AB_MERGE_C R22, R54, R55, RZ ;  /* 0x000000373616723e */ /* 0x000fe400048060ff */
[----:B------:R-:W-:-:S02]  /*6e790*/  F2FP.SATFINITE.E5M2.F32.PACK_AB_MERGE_C R18, R44, R46, RZ ;  /* 0x0000002e2c12723e */ /* 0x000fc400048060ff */
[----:B------:R-:W-:Y:S02]  /*6e7a0*/  PRMT R20, R20, 0x5410, R12 ;  /* 0x0000541014147816 */ /* 0x000fe4000000000c */
[----:B------:R-:W-:Y:S02]  /*6e7b0*/  PRMT R12, R27, 0x3340, R0 ;  /* 0x000033401b0c7816 */ /* 0x000fe40000000000 */
[----:B------:R-:W-:Y:S02]  /*6e7c0*/  PRMT R19, R30, 0x3340, R23 ;  /* 0x000033401e137816 */ /* 0x000fe40000000017 */
[----:B------:R-:W-:Y:S02]  /*6e7d0*/  LOP3.LUT R26, R26, 0xffff, RZ, 0xc0, !PT ;  /* 0x0000ffff1a1a7812 */ /* 0x000fe400078ec0ff */
[----:B------:R-:W-:Y:S02]  /*6e7e0*/  LOP3.LUT R31, R18, 0xffff, RZ, 0xc0, !PT ;  /* 0x0000ffff121f7812 */ /* 0x000fe400078ec0ff */
[----:B------:R-:W-:-:S02]  /*6e7f0*/  LOP3.LUT R22, R22, 0xffff, RZ, 0xc0, !PT ;  /* 0x0000ffff16167812 */ /* 0x000fc400078ec0ff */
[----:B------:R-:W-:Y:S02]  /*6e800*/  F2FP.SATFINITE.E5M2.F32.PACK_AB_MERGE_C R21, R52, R53, RZ ;  /* 0x000000353415723e */ /* 0x000fe400048060ff */
[----:B------:R-:W-:Y:S02]  /*6e810*/  F2FP.SATFINITE.E5M2.F32.PACK_AB_MERGE_C R17, R39, R45, RZ ;  /* 0x0000002d2711723e */ /* 0x000fe400048060ff */
[----:B------:R-:W-:Y:S02]  /*6e820*/  PRMT R19, R19, 0x5410, R12 ;  /* 0x0000541013137816 */ /* 0x000fe4000000000c */
[----:B------:R-:W-:Y:S02]  /*6e830*/  PRMT R12, R31, 0x3340, R0 ;  /* 0x000033401f0c7816 */ /* 0x000fe40000000000 */
[----:B------:R-:W-:Y:S02]  /*6e840*/  PRMT R18, R26, 0x3340, R22 ;  /* 0x000033401a127816 */ /* 0x000fe40000000016 */
[----:B------:R-:W-:-:S02]  /*6e850*/  LOP3.LUT R25, R25, 0xffff, RZ, 0xc0, !PT ;  /* 0x0000ffff19197812 */ /* 0x000fc400078ec0ff */
[----:B------:R-:W-:Y:S02]  /*6e860*/  LOP3.LUT R32, R17, 0xffff, RZ, 0xc0, !PT ;  /* 0x0000ffff11207812 */ /* 0x000fe400078ec0ff */
[----:B------:R-:W-:Y:S02]  /*6e870*/  LOP3.LUT R21, R21, 0xffff, RZ, 0xc0, !PT ;  /* 0x0000ffff15157812 */ /* 0x000fe400078ec0ff */
[----:B------:R-:W-:Y:S02]  /*6e880*/  PRMT R18, R18, 0x5410, R12 ;  /* 0x0000541012127816 */ /* 0x000fe4000000000c */
[----:B------:R-:W-:Y:S02]  /*6e890*/  PRMT R12, R32, 0x3340, R0 ;  /* 0x00003340200c7816 */ /* 0x000fe40000000000 */
[----:B------:R-:W-:Y:S02]  /*6e8a0*/  PRMT R17, R25, 0x3340, R21 ;  /* 0x0000334019117816 */ /* 0x000fe40000000015 */
[----:B0-----:R-:W-:-:S02]  /*6e8b0*/  F2FP.SATFINITE.E5M2.F32.PACK_AB_MERGE_C R15, R11, R40, RZ ;  /* 0x000000280b0f723e */ /* 0x001fc400048060ff */
[----:B------:R-:W-:Y:S02]  /*6e8c0*/  F2FP.SATFINITE.E5M2.F32.PACK_AB_MERGE_C R16, R38, R43, RZ ;  /* 0x0000002b2610723e */ /* 0x000fe400048060ff */
[----:B------:R-:W-:Y:S02]  /*6e8d0*/  PRMT R17, R17, 0x5410, R12 ;  /* 0x0000541011117816 */ /* 0x000fe4000000000c */
[----:B------:R-:W-:Y:S02]  /*6e8e0*/  LOP3.LUT R33, R15, 0xffff, RZ, 0xc0, !PT ;  /* 0x0000ffff0f217812 */ /* 0x000fe400078ec0ff */
[----:B------:R-:W-:Y:S02]  /*6e8f0*/  LOP3.LUT R34, R16, 0xffff, RZ, 0xc0, !PT ;  /* 0x0000ffff10227812 */ /* 0x000fe400078ec0ff */
[----:B--2---:R-:W-:Y:S02]  /*6e900*/  F2FP.SATFINITE.E5M2.F32.PACK_AB_MERGE_C R14, R48, R10, RZ ;  /* 0x0000000a300e723e */ /* 0x004fe400048060ff */
[----:B---3--:R-:W-:-:S02]  /*6e910*/  F2FP.SATFINITE.E5M2.F32.PACK_AB_MERGE_C R13, R9, R61, RZ ;  /* 0x0000003d090d723e */ /* 0x008fc400048060ff */
[----:B------:R-:W2:Y:S01]  /*6e920*/  LDL.LU R61, [R1+0x10] ;  /* 0x00001000013d7983 */ /* 0x000ea20000300800 */
[----:B------:R-:W-:Y:S02]  /*6e930*/  LOP3.LUT R36, R14, 0xffff, RZ, 0xc0, !PT ;  /* 0x0000ffff0e247812 */ /* 0x000fe400078ec0ff */
[----:B------:R-:W-:Y:S02]  /*6e940*/  LOP3.LUT R35, R13, 0xffff, RZ, 0xc0, !PT ;  /* 0x0000ffff0d237812 */ /* 0x000fe400078ec0ff */
[----:B------:R-:W-:Y:S02]  /*6e950*/  PRMT R13, R19, 0x4210, R33 ;  /* 0x00004210130d7816 */ /* 0x000fe40000000021 */
[----:B------:R-:W-:Y:S02]  /*6e960*/  PRMT R14, R18, 0x4210, R36 ;  /* 0x00004210120e7816 */ /* 0x000fe40000000024 */
[----:B------:R-:W-:Y:S01]  /*6e970*/  PRMT R15, R17, 0x4210, R35 ;  /* 0x00004210110f7816 */ /* 0x000fe20000000023 */
[----:B------:R-:W-:Y:S01]  /*6e980*/  NOP ;  /* 0x0000000000007918 */ /* 0x000fe20000000000 */
[----:B------:R-:W0:Y:S04]  /*6e990*/  LDS.128 R16, [R41] ;  /* 0x0000000029107984 */ /* 0x000e280000000c00 */
[----:B0-----:R-:W-:Y:S04]  /*6e9a0*/  STL.64 [R1+0x2c0], R16 ;  /* 0x0002c01001007387 */ /* 0x001fe80000100a00 */
[----:B------:R0:W-:Y:S04]  /*6e9b0*/  STL.64 [R1+0x2c8], R18 ;  /* 0x0002c81201007387 */ /* 0x0001e80000100a00 */
[----:B------:R-:W3:Y:S01]  /*6e9c0*/  LDL.LU R9, [R1+0x14] ;  /* 0x0000140001097983 */ /* 0x000ee20000300800 */
[----:B------:R-:W-:Y:S01]  /*6e9d0*/  PRMT R12, R20, 0x4210, R34 ;  /* 0x00004210140c7816 */ /* 0x000fe20000000022 */
[----:B------:R-:W-:-:S04]  /*6e9e0*/  NOP ;  /* 0x0000000000007918 */ /* 0x000fc80000000000 */
[----:B------:R2:W-:Y:S01]  /*6e9f0*/  STSM.16.M88.4 [R41], R12 ;  /* 0x0000000c29007844 */ /* 0x0005e20000000200 */
[----:B0-----:R-:W-:Y:S02]  /*6ea00*/  SHF.R.U32.HI R19, RZ, 0x8, R23 ;  /* 0x00000008ff137819 */ /* 0x001fe40000011617 */
[----:B------:R-:W-:-:S04]  /*6ea10*/  SHF.R.U32.HI R18, RZ, 0x8, R22 ;  /* 0x00000008ff127819 */ /* 0x000fc80000011616 */
[----:B------:R-:W-:Y:S02]  /*6ea20*/  LOP3.LUT R18, R18, 0xffff, RZ, 0xc0, !PT ;  /* 0x0000ffff12127812 */ /* 0x000fe400078ec0ff */
[----:B------:R-:W-:-:S04]  /*6ea30*/  SHF.R.U32.HI R20, RZ, 0x8, R21 ;  /* 0x00000008ff147819 */ /* 0x000fc80000011615 */
[----:B------:R-:W-:Y:S02]  /*6ea40*/  LOP3.LUT R20, R20, 0xffff, RZ, 0xc0, !PT ;  /* 0x0000ffff14147812 */ /* 0x000fe400078ec0ff */
[----:B--2---:R-:W-:Y:S02]  /*6ea50*/  SHF.R.S32.HI R12, RZ, 0x1f, R61 ;  /* 0x0000001fff0c7819 */ /* 0x004fe4000001143d */
        /* <DEDUP_REMOVED lines=8> */
[----:B------:R0:W-:Y:S04]  /*6eae0*/  STL.64 [R1+0x10d8], R10 ;  /* 0x0010d80a01007387 */ /* 0x0001e80000100a00 */
[----:B------:R-:W2:Y:S01]  /*6eaf0*/  LDL.LU R23, [R1+0x18] ;  /* 0x0000180001177983 */ /* 0x000ea20000300800 */
[----:B0-----:R-:W-:-:S05]  /*6eb00*/  IADD3 R10, P3, PT, R61, R7, RZ ;  /* 0x000000073d0a7210 */ /* 0x001fca0007f7e0ff */
[----:B------:R-:W-:Y:S01]  /*6eb10*/  IMAD.X R11, R12, 0x1, R8, P3 ;  /* 0x000000010c0b7824 */ /* 0x000fe200018e0608 */
[----:B------:R-:W-:-:S04]  /*6eb20*/  SHF.R.U32.HI R12, RZ, 0x8, R26 ;  /* 0x00000008ff0c7819 */ /* 0x000fc8000001161a */
[----:B------:R-:W-:-:S04]  /*6eb30*/  LOP3.LUT R12, R12, 0xffff, RZ, 0xc0, !PT ;  /* 0x0000ffff0c0c7812 */ /* 0x000fc800078ec0ff */
[----:B------:R-:W-:Y:S02]  /*6eb40*/  PRMT R18, R12, 0x3340, R18 ;  /* 0x000033400c127816 */ /* 0x000fe40000000012 */
[----:B------:R-:W-:-:S04]  /*6eb50*/  SHF.R.U32.HI R12, RZ, 0x8, R25 ;  /* 0x00000008ff0c7819 */ /* 0x000fc80000011619 */
[----:B------:R-:W-:Y:S01]  /*6eb60*/  LOP3.LUT R12, R12, 0xffff, RZ, 0xc0, !PT ;  /* 0x0000ffff0c0c7812 */ /* 0x000fe200078ec0ff */
[----:B------:R0:W-:Y:S03]  /*6eb70*/  STL.64 [R1+0x10d0], R10 ;  /* 0x0010d00a01007387 */ /* 0x0001e60000100a00 */
[----:B------:R-:W-:Y:S02]  /*6eb80*/  PRMT R20, R12, 0x3340, R20 ;  /* 0x000033400c147816 */ /* 0x000fe40000000014 */
[----:B---3--:R-:W-:Y:S02]  /*6eb90*/  SHF.R.S32.HI R12, RZ, 0x1f, R9 ;  /* 0x0000001fff0c7819 */ /* 0x008fe40000011409 */
        /* <DEDUP_REMOVED lines=12> */
[----:B0-----:R-:W3:Y:S04]  /*6ec60*/  LDL.LU R11, [R1+0x320] ;  /* 0x00032000010b7983 */ /* 0x001ee80000300800 */
[----:B------:R-:W3:Y:S04]  /*6ec70*/  LDL.LU R10, [R1+0x324] ;  /* 0x00032400010a7983 */ /* 0x000ee80000300800 */
[----:B------:R-:W4:Y:S04]  /*6ec80*/  LDL.LU R48, [R1+0x328] ;  /* 0x0003280001307983 */ /* 0x000f280000300800 */
[----:B------:R-:W4:Y:S01]  /*6ec90*/  LDL.LU R61, [R1+0x32c] ;  /* 0x00032c00013d7983 */ /* 0x000f220000300800 */
[----:B------:R-:W-:-:S02]  /*6eca0*/  SHF.R.U32.HI R13, RZ, 0x8, R29 ;  /* 0x00000008ff0d7819 */ /* 0x000fc4000001161d */
[----:B------:R-:W-:Y:S01]  /*6ecb0*/  SHF.R.U32.HI R16, RZ, 0x8, R24 ;  /* 0x00000008ff107819 */ /* 0x000fe20000011618 */
[----:B------:R-:W3:Y:S01]  /*6ecc0*/  LDL.LU R50, [R1+0x1c] ;  /* 0x00001c0001327983 */ /* 0x000ee20000300800 */
[----:B------:R-:W-:Y:S02]  /*6ecd0*/  SHF.R.U32.HI R14, RZ, 0x8, R28 ;  /* 0x00000008ff0e7819 */ /* 0x000fe4000001161c */
[----:B------:R-:W-:Y:S01]  /*6ece0*/  LOP3.LUT R13, R13, 0xffff, RZ, 0xc0, !PT ;  /* 0x0000ffff0d0d7812 */ /* 0x000fe200078ec0ff */
[----:B------:R-:W4:Y:S01]  /*6ecf0*/  LDL.LU R9, [R1+0x20] ;  /* 0x0000200001097983 */ /* 0x000f220000300800 */
[----:B------:R-:W-:Y:S02]  /*6ed00*/  LOP3.LUT R16, R16, 0xffff, RZ, 0xc0, !PT ;  /* 0x0000ffff10107812 */ /* 0x000fe400078ec0ff */
[----:B------:R-:W-:Y:S02]  /*6ed10*/  LOP3.LUT R14, R14, 0xffff, RZ, 0xc0, !PT ;  /* 0x0000ffff0e0e7812 */ /* 0x000fe400078ec0ff */
[----:B------:R-:W-:-:S02]  /*6ed20*/  PRMT R16, R13, 0x3340, R16 ;  /* 0x000033400d107816 */ /* 0x000fc40000000010 */
[----:B------:R-:W-:-:S04]  /*6ed30*/  PRMT R14, R14, 0x3340, R0 ;  /* 0x000033400e0e7816 */ /* 0x000fc80000000000 */
[----:B------:R-:W-:-:S04]  /*6ed40*/  PRMT R16, R16, 0x5410, R14 ;  /* 0x0000541010107816 */ /* 0x000fc8000000000e */
[----:B------:R-:W-:Y:S02]  /*6ed50*/  PRMT R12, R16, 0x5210, R34 ;  /* 0x00005210100c7816 */ /* 0x000fe40000000022 */
[----:B------:R-:W-:Y:S02]  /*6ed60*/  SHF.R.U32.HI R15, RZ, 0x8, R27 ;  /* 0x00000008ff0f7819 */ /* 0x000fe4000001161b */
[----:B------:R-:W-:Y:S02]  /*6ed70*/  SHF.R.U32.HI R13, RZ, 0x8, R30 ;  /* 0x00000008ff0d7819 */ /* 0x000fe4000001161e */
[----:B------:R-:W-:Y:S02]  /*6ed80*/  LOP3.LUT R19, R19, 0xffff, RZ, 0xc0, !PT ;  /* 0x0000ffff13137812 */ /* 0x000fe400078ec0ff */
[----:B------:R-:W-:-:S04]  /*6ed90*/  LOP3.LUT R13, R13, 0xffff, RZ, 0xc0, !PT ;  /* 0x0000ffff0d0d7812 */ /* 0x000fc800078ec0ff */
[----:B------:R-:W-:Y:S02]  /*6eda0*/  PRMT R19, R13, 0x3340, R19 ;  /* 0x000033400d137816 */ /* 0x000fe40000000013 */
[----:B------:R-:W-:Y:S02]  /*6edb0*/  SHF.R.U32.HI R13, RZ, 0x8, R31 ;  /* 0x00000008ff0d7819 */ /* 0x000fe4000001161f */
[----:B------:R-:W-:Y:S02]  /*6edc0*/  LOP3.LUT R15, R15, 0xffff, RZ, 0xc0, !PT ;  /* 0x0000ffff0f0f7812 */ /* 0x000fe400078ec0ff */
[----:B------:R-:W-:Y:S02]  /*6edd0*/  LOP3.LUT R13, R13, 0xffff, RZ, 0xc0, !PT ;  /* 0x0000ffff0d0d7812 */ /* 0x000fe400078ec0ff */
[--C-:B------:R-:W-:Y:S02]  /*6ede0*/  PRMT R15, R15, 0x3340, R0.reuse ;  /* 0x000033400f0f7816 */ /* 0x100fe40000000000 */
[----:B------:R-:W-:-:S02]  /*6edf0*/  PRMT R13, R13, 0x3340, R0 ;  /* 0x000033400d0d7816 */ /* 0x000fc40000000000 */
[----:B------:R-:W-:Y:S02]  /*6ee00*/  PRMT R14, R19, 0x5410, R15 ;  /* 0x00005410130e7816 */ /* 0x000fe4000000000f */
[----:B------:R-:W-:Y:S02]  /*6ee10*/  PRMT R18, R18, 0x5410, R13 ;  /* 0x0000541012127816 */ /* 0x000fe4000000000d */
[----:B------:R-:W-:Y:S02]  /*6ee20*/  PRMT R13, R14, 0x5210, R33 ;  /* 0x000052100e0d7816 */ /* 0x000fe40000000021 */
[----:B------:R-:W-:Y:S02]  /*6ee30*/  PRMT R14, R18, 0x5210, R36 ;  /* 0x00005210120e7816 */ /* 0x000fe40000000024 */
[----:B--2---:R-:W-:Y:S02]  /*6ee40*/  SHF.R.S32.HI R16, RZ, 0x1f, R23 ;  /* 0x0000001fff107819 */ /* 0x004fe40000011417 */
[----:B------:R-:W-:-:S05]  /*6ee50*/  IADD3 R24, P3, PT, R23, R0, RZ ;  /* 0x0000000017187210 */ /* 0x000fca0007f7e0ff */
[----:B------:R-:W-:-:S05]  /*6ee60*/  IMAD.X R25, R16, 0x1, R2, P3 ;  /* 0x0000000110197824 */ /* 0x000fca00018e0602 */
[----:B------:R-:W-:Y:S01]  /*6ee70*/  STL.64 [R1+0x10f0], R24 ;  /* 0x0010f01801007387 */ /* 0x000fe20000100a00 */
[----:B------:R-:W-:-:S03]  /*6ee80*/  NOP ;  /* 0x0000000000007918 */ /* 0x000fc60000000000 */
[----:B------:R-:W0:Y:S01]  /*6ee90*/  LDS.128 R24, [R41] ;  /* 0x0000000029187984 */ /* 0x000e220000000c00 */
[----:B------:R-:W-:-:S05]  /*6eea0*/  IADD3 R18, P3, PT, R23, R3, RZ ;  /* 0x0000000317127210 */ /* 0x000fca0007f7e0ff */
[----:B------:R-:W-:Y:S01]  /*6eeb0*/  IMAD.X R19, R16, 0x1, R4, P3 ;  /* 0x0000000110137824 */ /* 0x000fe200018e0604 */
[----:B0-----:R0:W-:Y:S04]  /*6eec0*/  STL.64 [R1+0x2a0], R24 ;  /* 0x0002a01801007387 */ /* 0x0011e80000100a00 */
[----:B------:R4:W-:Y:S04]  /*6eed0*/  STL.64 [R1+0x2a8], R26 ;  /* 0x0002a81a01007387 */ /* 0x0009e80000100a00 */
[----:B------:R-:W2:Y:S04]  /*6eee0*/  LDL.LU R30, [R1+0x1040] ;  /* 0x00104000011e7983 */ /* 0x000ea80000300800 */
[----:B0-----:R-:W2:Y:S04]  /*6eef0*/  LDL.LU R24, [R1+0x1044] ;  /* 0x0010440001187983 */ /* 0x001ea80000300800 */
[----:B------:R-:W2:Y:S04]  /*6ef00*/  LDL.LU R29, [R1+0x1048] ;  /* 0x00104800011d7983 */ /* 0x000ea80000300800 */
[----:B------:R-:W-:Y:S04]  /*6ef10*/  STL.64 [R1+0x10e0], R18 ;  /* 0x0010e01201007387 */ /* 0x000fe80000100a00 */
        /* <DEDUP_REMOVED lines=17> */
[----:B---3--:R-:W-:-:S03]  /*6f030*/  F2FP.SATFINITE.E5M2.F32.PACK_AB_MERGE_C R28, R10, R11, RZ ;  /* 0x0000000b0a1c723e */ /* 0x008fc600048060ff */
[----:B------:R-:W3:Y:S04]  /*6f040*/  LDL.LU R43, [R1+0x690] ;  /* 0x00069000012b7983 */ /* 0x000ee80000300800 */
[----:B------:R-:W3:Y:S01]  /*6f050*/  LDL.LU R38, [R1+0x694] ;  /* 0x0006940001267983 */ /* 0x000ee20000300800 */
[----:B----4-:R-:W-:-:S03]  /*6f060*/  F2FP.SATFINITE.E5M2.F32.PACK_AB_MERGE_C R27, R61, R48, RZ ;  /* 0x000000303d1b723e */ /* 0x010fc600048060ff */
[----:B------:R-:W4:Y:S04]  /*6f070*/  LDL.LU R42, [R1+0x698] ;  /* 0x00069800012a7983 */ /* 0x000f280000300800 */
[----:B------:R-:W4:Y:S04]  /*6f080*/  LDL.LU R40, [R1+0x69c] ;  /* 0x00069c0001287983 */ /* 0x000f280000300800 */
[----:B------:R-:W3:Y:S04]  /*6f090*/  LDL.LU R11, [R1+0x330] ;  /* 0x00033000010b7983 */ /* 0x000ee80000300800 */
[----:B------:R-:W3:Y:S04]  /*6f0a0*/  LDL.LU R10, [R1+0x334] ;  /* 0x00033400010a7983 */ /* 0x000ee80000300800 */
[----:B------:R-:W3:Y:S04]  /*6f0b0*/  LDL.LU R48, [R1+0x338] ;  /* 0x0003380001307983 */ /* 0x000ee80000300800 */
[----:B------:R-:W3:Y:S01]  /*6f0c0*/  LDL.LU R61, [R1+0x33c] ;  /* 0x00033c00013d7983 */ /* 0x000ee20000300800 */
[----:B------:R-:W-:-:S04]  /*6f0d0*/  SHF.R.U32.HI R17, RZ, 0x8, R32 ;  /* 0x00000008ff117819 */ /* 0x000fc80000011620 */
[----:B------:R-:W-:-:S04]  /*6f0e0*/  LOP3.LUT R17, R17, 0xffff, RZ, 0xc0, !PT ;  /* 0x0000ffff11117812 */ /* 0x000fc800078ec0ff */
[----:B------:R-:W-:-:S04]  /*6f0f0*/  PRMT R17, R17, 0x3340, R0 ;  /* 0x0000334011117816 */ /* 0x000fc80000000000 */
[----:B------:R-:W-:-:S04]  /*6f100*/  PRMT R15, R20, 0x5410, R17 ;  /* 0x00005410140f7816 */ /* 0x000fc80000000011 */
[----:B------:R-:W-:Y:S01]  /*6f110*/  PRMT R15, R15, 0x5210, R35 ;  /* 0x000052100f0f7816 */ /* 0x000fe20000000023 */
[----:B------:R-:W-:-:S04]  /*6f120*/  NOP ;  /* 0x0000000000007918 */ /* 0x000fc80000000000 */
[----:B------:R0:W-:Y:S02]  /*6f130*/  STSM.16.M88.4 [R41], R12 ;  /* 0x0000000c29007844 */ /* 0x0001e40000000200 */
[----:B0-----:R-:W-:-:S05]  /*6f140*/  IADD3 R12, P3, PT, R23, R5, RZ ;  /* 0x00000005170c7210 */ /* 0x001fca0007f7e0ff */
[----:B------:R-:W-:-:S05]  /*6f150*/  IMAD.X R13, R16, 0x1, R6, P3 ;  /* 0x00000001100d7824 */ /* 0x000fca00018e0606 */
[----:B------:R0:W-:Y:S02]  /*6f160*/  STL.64 [R1+0x10b8], R12 ;  /* 0x0010b80c01007387 */ /* 0x0001e40000100a00 */
[----:B0-----:R-:W-:-:S05]  /*6f170*/  IADD3 R12, P3, PT, R23, R7, RZ ;  /* 0x00000007170c7210 */ /* 0x001fca0007f7e0ff */
        /* <DEDUP_REMOVED lines=19> */
[----:B--2---:R-:W-:Y:S02]  /*6f2b0*/  F2FP.SATFINITE.E5M2.F32.PACK_AB_MERGE_C R26, R24, R30, RZ ;  /* 0x0000001e181a723e */ /* 0x004fe400048060ff */
[----:B------:R-:W-:-:S05]  /*6f2c0*/  IADD3 R30, P3, PT, R9, R3, RZ ;  /* 0x00000003091e7210 */ /* 0x000fca0007f7e0ff */
[----:B------:R-:W-:Y:S01]  /*6f2d0*/  IMAD.X R31, R16, 0x1, R4, P3 ;  /* 0x00000001101f7824 */ /* 0x000fe200018e0604 */
[----:B------:R-:W-:Y:S02]  /*6f2e0*/  F2FP.SATFINITE.E5M2.F32.PACK_AB_MERGE_C R12, R47, R49, RZ ;  /* 0x000000312f0c723e */ /* 0x000fe400048060ff */
[----:B------:R-:W-:Y:S02]  /*6f2f0*/  F2FP.SATFINITE.E5M2.F32.PACK_AB_MERGE_C R19, R44, R46, RZ ;  /* 0x0000002e2c13723e */ /* 0x000fe400048060ff */
[----:B------:R-:W-:Y:S01]  /*6f300*/  F2FP.SATFINITE.E5M2.F32.PACK_AB_MERGE_C R18, R39, R45, RZ ;  /* 0x0000002d2712723e */ /* 0x000fe200048060ff */
[----:B------:R-:W-:Y:S01]  /*6f310*/  NOP ;  /* 0x0000000000007918 */ /* 0x000fe20000000000 */
[----:B------:R-:W1:Y:S01]  /*6f320*/  LDS.128 R44, [R41] ;  /* 0x00000000292c7984 */ /* 0x000e620000000c00 */
[----:B---3--:R-:W-:-:S03]  /*6f330*/  F2FP.SATFINITE.E5M2.F32.PACK_AB_MERGE_C R13, R61, R48, RZ ;  /* 0x000000303d0d723e */ /* 0x008fc600048060ff */
[----:B------:R-:W2:Y:S01]  /*6f340*/  LDL.LU R61, [R1+0x24] ;  /* 0x00002400013d7983 */ /* 0x000ea20000300800 */
[----:B0-----:R-:W-:Y:S02]  /*6f350*/  F2FP.SATFINITE.E5M2.F32.PACK_AB_MERGE_C R14, R10, R11, RZ ;  /* 0x0000000b0a0e723e */ /* 0x001fe400048060ff */
[C---:B------:R-:W-:Y:S01]  /*6f360*/  IADD3 R10, P3, PT, R9.reuse, R5, RZ ;  /* 0x00000005090a7210 */ /* 0x040fe20007f7e0ff */
[----:B------:R-:W-:Y:S04]  /*6f370*/  STL.64 [R1+0x1060], R30 ;  /* 0x0010601e01007387 */ /* 0x000fe80000100a00 */
[----:B------:R-:W-:Y:S01]  /*6f380*/  IMAD.X R11, R16, 0x1, R6, P3 ;  /* 0x00000001100b7824 */ /* 0x000fe200018e0606 */
[----:B-1----:R-:W-:Y:S04]  /*6f390*/  STL.64 [R1+0x280], R44 ;  /* 0x0002802c01007387 */ /* 0x002fe80000100a00 */
[----:B------:R-:W-:Y:S04]  /*6f3a0*/  STL.64 [R1+0x288], R46 ;  /* 0x0002882e01007387 */ /* 0x000fe80000100a00 */
[----:B------:R0:W-:Y:S02]  /*6f3b0*/  STL.64 [R1+0xf08], R10 ;  /* 0x000f080a01007387 */ /* 0x0001e40000100a00 */
[----:B0-----:R-:W-:-:S02]  /*6f3c0*/  IADD3 R10, P3, PT, R9, R7, RZ ;  /* 0x00000007090a7210 */ /* 0x001fc40007f7e0ff */
[----:B------:R-:W3:Y:S01]  /*6f3d0*/  LDL.LU R9, [R1+0x28] ;  /* 0x0000280001097983 */ /* 0x000ee20000300800 */
[----:B------:R-:W-:Y:S02]  /*6f3e0*/  F2FP.SATFINITE.E5M2.F32.PACK_AB_MERGE_C R24, R59, R60, RZ ;  /* 0x0000003c3b18723e */ /* 0x000fe400048060ff */
[----:B------:R-:W-:Y:S02]  /*6f3f0*/  F2FP.SATFINITE.E5M2.F32.PACK_AB_MERGE_C R20, R51, R52, RZ ;  /* 0x000000343314723e */ /* 0x000fe400048060ff */
[----:B------:R-:W-:Y:S02]  /*6f400*/  LOP3.LUT R30, R28, 0xffff, RZ, 0xc0, !PT ;  /* 0x0000ffff1c1e7812 */ /* 0x000fe400078ec0ff */
[----:B------:R-:W-:Y:S02]  /*6f410*/  LOP3.LUT R32, R20, 0xffff, RZ, 0xc0, !PT ;  /* 0x0000ffff14207812 */ /* 0x000fe400078ec0ff */
[----:B------:R-:W-:Y:S02]  /*6f420*/  LOP3.LUT R28, R24, 0xffff, RZ, 0xc0, !PT ;  /* 0x0000ffff181c7812 */ /* 0x000fe400078ec0ff */
[----:B------:R-:W-:-:S02]  /*6f430*/  F2FP.SATFINITE.E5M2.F32.PACK_AB_MERGE_C R25, R37, R29, RZ ;  /* 0x0000001d2519723e */ /* 0x000fc400048060ff */
[----:B------:R-:W-:Y:S02]  /*6f440*/  F2FP.SATFINITE.E5M2.F32.PACK_AB_MERGE_C R23, R57, R58, RZ ;  /* 0x0000003a3917723e */ /* 0x000fe400048060ff */
[----:B------:R-:W-:Y:S02]  /*6f450*/  LOP3.LUT R29, R27, 0xffff, RZ, 0xc0, !PT ;  /* 0x0000ffff1b1d7812 */ /* 0x000fe400078ec0ff */
[----:B------:R-:W-:Y:S02]  /*6f460*/  LOP3.LUT R27, R12, 0xffff, RZ, 0xc0, !PT ;  /* 0x0000ffff0c1b7812 */ /* 0x000fe400078ec0ff */
[----:B------:R-:W-:Y:S02]  /*6f470*/  PRMT R12, R32, 0x3340, R0 ;  /* 0x00003340200c7816 */ /* 0x000fe40000000000 */
[----:B------:R-:W-:Y:S02]  /*6f480*/  PRMT R20, R30, 0x3340, R28 ;  /* 0x000033401e147816 */ /* 0x000fe4000000001c */
        /* <DEDUP_REMOVED lines=16> */
[----:B------:R-:W-:Y:S02]  /*6f590*/  F2FP.SATFINITE.E5M2.F32.PACK_AB_MERGE_C R17, R38, R43, RZ ;  /* 0x0000002b2611723e */ /* 0x000fe400048060ff */
[----:B----4-:R-:W-:Y:S02]  /*6f5a0*/  F2FP.SATFINITE.E5M2.F32.PACK_AB_MERGE_C R15, R40, R42, RZ ;  /* 0x0000002a280f723e */ /* 0x010fe400048060ff */
[----:B------:R-:W-:-:S02]  /*6f5b0*/  PRMT R12, R33, 0x3340, R0 ;  /* 0x00003340210c7816 */ /* 0x000fc40000000000 */
[----:B------:R-:W-:Y:S02]  /*6f5c0*/  PRMT R18, R25, 0x3340, R21 ;  /* 0x0000334019127816 */ /* 0x000fe40000000015 */
[----:B------:R-:W-:Y:S02]  /*6f5d0*/  LOP3.LUT R35, R17, 0xffff, RZ, 0xc0, !PT ;  /* 0x0000ffff11237812 */ /* 0x000fe400078ec0ff */
[----:B------:R-:W-:Y:S02]  /*6f5e0*/  PRMT R18, R18, 0x5410, R12 ;  /* 0x0000541012127816 */ /* 0x000fe4000000000c */
[----:B------:R-:W-:Y:S02]  /*6f5f0*/  LOP3.LUT R34, R15, 0xffff, RZ, 0xc0, !PT ;  /* 0x0000ffff0f227812 */ /* 0x000fe400078ec0ff */
[----:B------:R-:W-:Y:S02]  /*6f600*/  LOP3.LUT R37, R14, 0xffff, RZ, 0xc0, !PT ;  /* 0x0000ffff0e257812 */ /* 0x000fe400078ec0ff */
[----:B------:R-:W-:-:S02]  /*6f610*/  LOP3.LUT R36, R13, 0xffff, RZ, 0xc0, !PT ;  /* 0x0000ffff0d247812 */ /* 0x000fc400078ec0ff */
        /* <DEDUP_REMOVED lines=8> */
[----:B0-----:R-:W-:-:S04]  /*6f6a0*/  SHF.R.U32.HI R12, RZ, 0x8, R30 ;  /* 0x00000008ff0c7819 */ /* 0x001fc8000001161e */
[----:B------:R-:W-:Y:S02]  /*6f6b0*/  LOP3.LUT R12, R12, 0xffff, RZ, 0xc0, !PT ;  /* 0x0000ffff0c0c7812 */ /* 0x000fe400078ec0ff */
[----:B------:R-:W-:Y:S02]  /*6f6c0*/  SHF.R.U32.HI R15, RZ, 0x8, R24 ;  /* 0x00000008ff0f7819 */ /* 0x000fe40000011618 */
[----:B------:R-:W-:Y:S02]  /*6f6d0*/  PRMT R17, R12, 0x3340, R17 ;  /* 0x000033400c117816 */ /* 0x000fe40000000011 */
[----:B------:R-:W-:Y:S01]  /*6f6e0*/  SHF.R.U32.HI R12, RZ, 0x8, R29 ;  /* 0x00000008ff0c7819 */ /* 0x000fe2000001161d */
[----:B------:R-:W-:Y:S01]  /*6f6f0*/  IMAD.X R11, R16, 0x1, R8, P3 ;  /* 0x00000001100b7824 */ /* 0x000fe200018e0608 */
[----:B------:R-:W-:Y:S02]  /*6f700*/  LOP3.LUT R15, R15, 0xffff, RZ, 0xc0, !PT ;  /* 0x0000ffff0f0f7812 */ /* 0x000fe400078ec0ff */
[----:B------:R-:W-:-:S02]  /*6f710*/  LOP3.LUT R12, R12, 0xffff, RZ, 0xc0, !PT ;  /* 0x0000ffff0c0c7812 */ /* 0x000fc400078ec0ff */
[----:B------:R0:W-:Y:S02]  /*6f720*/  STL.64 [R1+0xf00], R10 ;  /* 0x000f000a01007387 */ /* 0x0001e40000100a00 */
[----:B------:R-:W-:Y:S02]  /*6f730*/  PRMT R15, R12, 0x3340, R15 ;  /* 0x000033400c0f7816 */ /* 0x000fe4000000000f */
[----:B------:R-:W-:-:S04]  /*6f740*/  SHF.R.U32.HI R14, RZ, 0x8, R27 ;  /* 0x00000008ff0e7819 */ /* 0x000fc8000001161b */
[----:B------:R-:W-:-:S04]  /*6f750*/  LOP3.LUT R14, R14, 0xffff, RZ, 0xc0, !PT ;  /* 0x0000ffff0e0e7812 */ /* 0x000fc800078ec0ff */
[----:B------:R-:W-:-:S04]  /*6f760*/  PRMT R14, R14, 0x3340, R0 ;  /* 0x000033400e0e7816 */ /* 0x000fc80000000000 */
[----:B------:R-:W-:Y:S02]  /*6f770*/  PRMT R15, R15, 0x5410, R14 ;  /* 0x000054100f0f7816 */ /* 0x000fe4000000000e */
[----:B--2---:R-:W-:Y:S02]  /*6f780*/  SHF.R.S32.HI R12, RZ, 0x1f, R61 ;  /* 0x0000001fff0c7819 */ /* 0x004fe4000001143d */
        /* <DEDUP_REMOVED lines=9> */
[----:B---3--:R-:W-:Y:S02]  /*6f820*/  SHF.R.S32.HI R14, RZ, 0x1f, R9 ;  /* 0x0000001fff0e7819 */ /* 0x008fe40000011409 */
[----:B0-----:R-:W-:-:S05]  /*6f830*/  IADD3 R10, P3, PT, R61, R7, RZ ;  /* 0x000000073d0a7210 */ /* 0x001fca0007f7e0ff */
[----:B------:R-:W-:-:S05]  /*6f840*/  IMAD.X R11, R12, 0x1, R8, P3 ;  /* 0x000000010c0b7824 */ /* 0x000fca00018e0608 */
[----:B------:R0:W-:Y:S04]  /*6f850*/  STL.64 [R1+0x1048], R10 ;  /* 0x0010480a01007387 */ /* 0x0001e80000100a00 */
[----:B------:R-:W2:Y:S01]  /*6f860*/  LDL.LU R59, [R1+0x2c] ;  /* 0x00002c00013b7983 */ /* 0x000ea20000300800 */
        /* <DEDUP_REMOVED lines=15> */
[----:B------:R-:W4:Y:S04]  /*6f960*/  LDL.LU R48, [R1+0x348] ;  /* 0x0003480001307983 */ /* 0x000f280000300800 */
[----:B------:R-:W4:Y:S01]  /*6f970*/  LDL.LU R9, [R1+0x34c] ;  /* 0x00034c0001097983 */ /* 0x000f220000300800 */
        /* <DEDUP_REMOVED lines=8> */
[----:B------:R-:W-:Y:S02]  /*6fa00*/  SHF.R.U32.HI R18, RZ, 0x8, R21 ;  /* 0x00000008ff127819 */ /* 0x000fe40000011615 */
[----:B------:R-:W-:Y:S02]  /*6fa10*/  SHF.R.U32.HI R12, RZ, 0x8, R33 ;  /* 0x00000008ff0c7819 */ /* 0x000fe40000011621 */
[----:B------:R-:W-:Y:S02]  /*6fa20*/  LOP3.LUT R13, R13, 0xffff, RZ, 0xc0, !PT ;  /* 0x0000ffff0d0d7812 */ /* 0x000fe400078ec0ff */
[----:B------:R-:W-:Y:S02]  /*6fa30*/  LOP3.LUT R16, R16, 0xffff, RZ, 0xc0, !PT ;  /* 0x0000ffff10107812 */ /* 0x000fe400078ec0ff */
[----:B------:R-:W-:-:S02]  /*6fa40*/  LOP3.LUT R20, R20, 0xffff, RZ, 0xc0, !PT ;  /* 0x0000ffff14147812 */ /* 0x000fc400078ec0ff */
        /* <DEDUP_REMOVED lines=8> */
[----:B------:R-:W-:Y:S02]  /*6fad0*/  PRMT R16, R18, 0x5410, R12 ;  /* 0x0000541012107816 */ /* 0x000fe4000000000c */
[----:B------:R-:W-:Y:S02]  /*6fae0*/  PRMT R12, R13, 0x5210, R35 ;  /* 0x000052100d0c7816 */ /* 0x000fe40000000023 */
[----:B------:R-:W-:Y:S02]  /*6faf0*/  PRMT R13, R15, 0x5210, R34 ;  /* 0x000052100f0d7816 */ /* 0x000fe40000000022 */
[----:B------:R-:W-:-:S02]  /*6fb00*/  PRMT R14, R17, 0x5210, R37 ;  /* 0x00005210110e7816 */ /* 0x000fc40000000025 */
[----:B------:R-:W-:Y:S01]  /*6fb10*/  PRMT R15, R16, 0x5210, R36 ;  /* 0x00005210100f7816 */ /* 0x000fe20000000024 */
[----:B------:R-:W-:Y:S01]  /*6fb20*/  NOP ;  /* 0x0000000000007918 */ /* 0x000fe20000000000 */
[----:B------:R-:W0:Y:S01]  /*6fb30*/  LDS.128 R16, [R41] ;  /* 0x0000000029107984 */ /* 0x000e220000000c00 */
[----:B------:R-:W-:-:S03]  /*6fb40*/  NOP ;  /* 0x0000000000007918 */ /* 0x000fc60000000000 */
[----:B------:R2:W-:Y:S04]  /*6fb50*/  STSM.16.M88.4 [R41], R12 ;  /* 0x0000000c29007844 */ /* 0x0005e80000000200 */
        /* <DEDUP_REMOVED lines=23> */
[----:B--2---:R-:W-:-:S03]  /*6fcd0*/  SHF.R.S32.HI R12, RZ, 0x1f, R59 ;  /* 0x0000001fff0c7819 */ /* 0x004fc6000001143b */
[----:B------:R-:W2:Y:S04]  /*6fce0*/  LDL.LU R43, [R1+0x680] ;  /* 0x00068000012b7983 */ /* 0x000ea80000300800 */
[----:B------:R-:W2:Y:S04]  /*6fcf0*/  LDL.LU R38, [R1+0x684] ;  /* 0x0006840001267983 */ /* 0x000ea80000300800 */
[----:B------:R-:W2:Y:S01]  /*6fd00*/  LDL.LU R42, [R1+0x688] ;  /* 0x00068800012a7983 */ /* 0x000ea20000300800 */
[----:B---3--:R-:W-:Y:S02]  /*6fd10*/  F2FP.SATFINITE.E5M2.F32.PACK_AB_MERGE_C R29, R10, R11, RZ ;  /* 0x0000000b0a1d723e */ /* 0x008fe400048060ff */
[----:B------:R-:W-:-:S05]  /*6fd20*/  IADD3 R10, P3, PT, R59, R0, RZ ;  /* 0x000000003b0a7210 */ /* 0x000fca0007f7e0ff */
[----:B------:R-:W-:-:S05]  /*6fd30*/  IMAD.X R11, R12, 0x1, R2, P3 ;  /* 0x000000010c0b7824 */ /* 0x000fca00018e0602 */
[----:B------:R0:W-:Y:S04]  /*6fd40*/  STL.64 [R1+0xf10], R10 ;  /* 0x000f100a01007387 */ /* 0x0001e80000100a00 */
[----:B------:R-:W3:Y:S04]  /*6fd50*/  LDL.LU R40, [R1+0x68c] ;  /* 0x00068c0001287983 */ /* 0x000ee80000300800 */
[----:B0-----:R-:W2:Y:S04]  /*6fd60*/  LDL.LU R11, [R1+0x310] ;  /* 0x00031000010b7983 */ /* 0x001ea80000300800 */
[----:B------:R-:W2:Y:S01]  /*6fd70*/  LDL.LU R10, [R1+0x314] ;  /* 0x00031400010a7983 */ /* 0x000ea20000300800 */
[----:B----4-:R-:W-:-:S03]  /*6fd80*/  F2FP.SATFINITE.E5M2.F32.PACK_AB_MERGE_C R28, R9, R48, RZ ;  /* 0x00000030091c723e */ /* 0x010fc600048060ff */
[----:B------:R-:W4:Y:S04]  /*6fd90*/  LDL.LU R48, [R1+0x318] ;  /* 0x0003180001307983 */ /* 0x000f280000300800 */
[----:B------:R-:W4:Y:S01]  /*6fda0*/  LDL.LU R9, [R1+0x31c] ;  /* 0x00031c0001097983 */ /* 0x000f220000300800 */
[----:B------:R-:W-:-:S05]  /*6fdb0*/  IADD3 R14, P3, PT, R59, R3, RZ ;  /* 0x000000033b0e7210 */ /* 0x000fca0007f7e0ff */
        /* <DEDUP_REMOVED lines=22> */
[----:B------:R-:W-:Y:S01]  /*6ff20*/  F2FP.SATFINITE.E5M2.F32.PACK_AB_MERGE_C R18, R45, R44, RZ ;  /* 0x0000002c2d12723e */ /* 0x000fe200048060ff */
[----:B------:R-:W-:Y:S01]  /*6ff30*/  NOP ;  /* 0x0000000000007918 */ /* 0x000fe20000000000 */
[----:B------:R-:W0:Y:S01]  /*6ff40*/  LDS.128 R44, [R41] ;  /* 0x00000000292c7984 */ /* 0x000e220000000c00 */
[----:B------:R-:W-:Y:S02]  /*6ff50*/  SHF.R.S32.HI R16, RZ, 0x1f, R61 ;  /* 0x0000001fff107819 */ /* 0x000fe4000001143d */
[----:B--2---:R-:W-:Y:S02]  /*6ff60*/  F2FP.SATFINITE.E5M2.F32.PACK_AB_MERGE_C R14, R10, R11, RZ ;  /* 0x0000000b0a0e723e */ /* 0x004fe400048060ff */
[----:B------:R-:W-:-:S05]  /*6ff70*/  IADD3 R10, P3, PT, R61, R0, RZ ;  /* 0x000000003d0a7210 */ /* 0x000fca0007f7e0ff */
[----:B------:R-:W-:Y:S01]  /*6ff80*/  IMAD.X R11, R16, 0x1, R2, P3 ;  /* 0x00000001100b7824 */ /* 0x000fe200018e0602 */
[----:B----4-:R-:W-:-:S04]  /*6ff90*/  F2FP.SATFINITE.E5M2.F32.PACK_AB_MERGE_C R13, R9, R48, RZ ;  /* 0x00000030090d723e */ /* 0x010fc800048060ff */
[----:B------:R1:W-:Y:S04]  /*6ffa0*/  STL.64 [R1+0xe98], R10 ;  /* 0x000e980a01007387 */ /* 0x0003e80000100a00 */
[----:B------:R-:W2:Y:S01]  /*6ffb0*/  LDL.LU R9, [R1+0x38] ;  /* 0x0000380001097983 */ /* 0x000ea20000300800 */
[----:B-1----:R-:W-:-:S03]  /*6ffc0*/  IADD3 R10, P3, PT, R61, R3, RZ ;  /* 0x000000033d0a7210 */ /* 0x002fc60007f7e0ff */
[----:B0-----:R-:W-:Y:S02]  /*6ffd0*/  STL.64 [R1+0x220], R44 ;  /* 0x0002202c01007387 */ /* 0x001fe40000100a00 */
[----:B------:R-:W-:Y:S02]  /*6ffe0*/  IMAD.X R11, R16, 0x1, R4, P3 ;  /* 0x00000001100b7824 */ /* 0x000fe400018e0604 */
[----:B------:R-:W-:Y:S04]  /*6fff0*/  STL.64 [R1+0x228], R46 ;  /* 0x0002282e01007387 */ /* 0x000fe80000100a00 */
[----:B------:R0:W-:Y:S02]  /*70000*/  STL.64 [R1+0xe60], R10 ;  /* 0x000e600a01007387 */ /* 0x0001e40000100a00 */
[----:B0-----:R-:W-:-:S05]  /*70010*/  IADD3 R10, P3, PT, R61, R5, RZ ;  /* 0x000000053d0a7210 */ /* 0x001fca0007f7e0ff */
[----:B------:R-:W-:-:S05]  /*70020*/  IMAD.X R11, R16, 0x1, R6, P3 ;  /* 0x00000001100b7824 */ /* 0x000fca00018e0606 */
[----:B------:R0:W-:Y:S02]  /*70030*/  STL.64 [R1+0xe78], R10 ;  /* 0x000e780a01007387 */ /* 0x0001e40000100a00 */
[----:B0-----:R-:W-:-:S05]  /*70040*/  IADD3 R10, P3, PT, R61, R7, RZ ;  /* 0x000000073d0a7210 */ /* 0x001fca0007f7e0ff */
[----:B------:R-:W-:-:S05]  /*70050*/  IMAD.X R11, R16, 0x1, R8, P3 ;  /* 0x00000001100b7824 */ /* 0x000fca00018e0608 */
[----:B------:R0:W-:Y:S04]  /*70060*/  STL.64 [R1+0xe70], R10 ;  /* 0x000e700a01007387 */ /* 0x0001e80000100a00 */
[----:B0-----:R-:W4:Y:S01]  /*70070*/  LDL.LU R10, [R1+0x3c] ;  /* 0x00003c00010a7983 */ /* 0x001f220000300800 */
[----:B------:R-:W-:Y:S02]  /*70080*/  F2FP.SATFINITE.E5M2.F32.PACK_AB_MERGE_C R25, R60, R23, RZ ;  /* 0x000000173c19723e */ /* 0x000fe400048060ff */
[----:B------:R-:W-:Y:S02]  /*70090*/  F2FP.SATFINITE.E5M2.F32.PACK_AB_MERGE_C R21, R51, R52, RZ ;  /* 0x000000343315723e */ /* 0x000fe400048060ff */
[----:B------:R-:W-:Y:S02]  /*700a0*/  F2FP.SATFINITE.E5M2.F32.PACK_AB_MERGE_C R26, R30, R24, RZ ;  /* 0x000000181e1a723e */ /* 0x000fe400048060ff */
[----:B------:R-:W-:-:S02]  /*700b0*/  LOP3.LUT R29, R29, 0xffff, RZ, 0xc0, !PT ;  /* 0x0000ffff1d1d7812 */ /* 0x000fc400078ec0ff */
[----:B------:R-:W-:Y:S02]  /*700c0*/  LOP3.LUT R30, R21, 0xffff, RZ, 0xc0, !PT ;  /* 0x0000ffff151e7812 */ /* 0x000fe400078ec0ff */
[----:B------:R-:W-:Y:S02]  /*700d0*/  LOP3.LUT R25, R25, 0xffff, RZ, 0xc0, !PT ;  /* 0x0000ffff19197812 */ /* 0x000fe400078ec0ff */
[----:B------:R-:W-:Y:S02]  /*700e0*/  F2FP.SATFINITE.E5M2.F32.PACK_AB_MERGE_C R24, R57, R58, RZ ;  /* 0x0000003a3918723e */ /* 0x000fe400048060ff */
[----:B------:R-:W-:Y:S02]  /*700f0*/  F2FP.SATFINITE.E5M2.F32.PACK_AB_MERGE_C R20, R49, R50, RZ ;  /* 0x000000323114723e */ /* 0x000fe400048060ff */
        /* <DEDUP_REMOVED lines=21> */
[----:B------:R-:W-:Y:S02]  /*70250*/  F2FP.SATFINITE.E5M2.F32.PACK_AB_MERGE_C R17, R38, R43, RZ ;  /* 0x0000002b2611723e */ /* 0x000fe400048060ff */
[----:B---3--:R-:W-:Y:S02]  /*70260*/  F2FP.SATFINITE.E5M2.F32.PACK_AB_MERGE_C R15, R40, R42, RZ ;  /* 0x0000002a280f723e */ /* 0x008fe400048060ff */
[----:B------:R-:W-:Y:S02]  /*70270*/  PRMT R12, R26, 0x3340, R0 ;  /* 0x000033401a0c7816 */ /* 0x000fe40000000000 */
[----:B------:R-:W-:Y:S02]  /*70280*/  PRMT R18, R32, 0x3340, R22 ;  /* 0x0000334020127816 */ /* 0x000fe40000000016 */
[----:B------:R-:W-:-:S02]  /*70290*/  LOP3.LUT R34, R17, 0xffff, RZ, 0xc0, !PT ;  /* 0x0000ffff11227812 */ /* 0x000fc400078ec0ff */
[----:B------:R-:W-:Y:S02]  /*702a0*/  PRMT R18, R18, 0x5410, R12 ;  /* 0x0000541012127816 */ /* 0x000fe4000000000c */
[----:B------:R-:W-:Y:S02]  /*702b0*/  LOP3.LUT R36, R15, 0xffff, RZ, 0xc0, !PT ;  /* 0x0000ffff0f247812 */ /* 0x000fe400078ec0ff */
[----:B------:R-:W-:Y:S02]  /*702c0*/  LOP3.LUT R35, R14, 0xffff, RZ, 0xc0, !PT ;  /* 0x0000ffff0e237812 */ /* 0x000fe400078ec0ff */
[----:B------:R-:W-:Y:S02]  /*702d0*/  LOP3.LUT R37, R13, 0xffff, RZ, 0xc0, !PT ;  /* 0x0000ffff0d257812 */ /* 0x000fe400078ec0ff */
[----:B------:R-:W-:Y:S02]  /*702e0*/  PRMT R12, R21, 0x4210, R34 ;  /* 0x00004210150c7816 */ /* 0x000fe40000000022 */
[----:B------:R-:W-:-:S02]  /*702f0*/  PRMT R13, R20, 0x4210, R36 ;  /* 0x00004210140d7816 */ /* 0x000fc40000000024 */
        /* <DEDUP_REMOVED lines=12> */
[----:B------:R-:W-:Y:S02]  /*703c0*/  LOP3.LUT R12, R12, 0xffff, RZ, 0xc0, !PT ;  /* 0x0000ffff0c0c7812 */ /* 0x000fe400078ec0ff */
[----:B------:R-:W-:Y:S02]  /*703d0*/  SHF.R.U32.HI R17, RZ, 0x8, R23 ;  /* 0x00000008ff117819 */ /* 0x000fe40000011617 */
[----:B------:R-:W-:-:S02]  /*703e0*/  PRMT R20, R12, 0x3340, R20 ;  /* 0x000033400c147816 */ /* 0x000fc40000000014 */
[----:B------:R-:W-:Y:S02]  /*703f0*/  SHF.R.U32.HI R12, RZ, 0x8, R27 ;  /* 0x00000008ff0c7819 */ /* 0x000fe4000001161b */
[----:B------:R-:W-:Y:S02]  /*70400*/  LOP3.LUT R17, R17, 0xffff, RZ, 0xc0, !PT ;  /* 0x0000ffff11117812 */ /* 0x000fe400078ec0ff */
[----:B------:R-:W-:-:S04]  /*70410*/  LOP3.LUT R12, R12, 0xffff, RZ, 0xc0, !PT ;  /* 0x0000ffff0c0c7812 */ /* 0x000fc800078ec0ff */
[----:B------:R-:W-:Y:S02]  /*70420*/  PRMT R17, R12, 0x3340, R17 ;  /* 0x000033400c117816 */ /* 0x000fe40000000011 */
[----:B------:R-:W-:Y:S02]  /*70430*/  SHF.R.U32.HI R19, RZ, 0x8, R22 ;  /* 0x00000008ff137819 */ /* 0x000fe40000011616 */
[----:B------:R-:W-:Y:S02]  /*70440*/  SHF.R.U32.HI R13, RZ, 0x8, R31 ;  /* 0x00000008ff0d7819 */ /* 0x000fe4000001161f */
[----:B------:R-:W-:Y:S02]  /*70450*/  SHF.R.U32.HI R15, RZ, 0x8, R33 ;  /* 0x00000008ff0f7819 */ /* 0x000fe40000011621 */
[----:B------:R-:W-:Y:S02]  /*70460*/  SHF.R.U32.HI R16, RZ, 0x8, R32 ;  /* 0x00000008ff107819 */ /* 0x000fe40000011620 */
[----:B------:R-:W-:-:S02]  /*70470*/  SHF.R.U32.HI R21, RZ, 0x8, R26 ;  /* 0x00000008ff157819 */ /* 0x000fc4000001161a */
[----:B------:R-:W-:Y:S02]  /*70480*/  LOP3.LUT R13, R13, 0xffff, RZ, 0xc0, !PT ;  /* 0x0000ffff0d0d7812 */ /* 0x000fe400078ec0ff */
[----:B------:R-:W-:Y:S02]  /*70490*/  LOP3.LUT R15, R15, 0xffff, RZ, 0xc0, !PT ;  /* 0x0000ffff0f0f7812 */ /* 0x000fe400078ec0ff */
[----:B------:R-:W-:Y:S02]  /*704a0*/  LOP3.LUT R16, R16, 0xffff, RZ, 0xc0, !PT ;  /* 0x0000ffff10107812 */ /* 0x000fe400078ec0ff */
[----:B------:R-:W-:Y:S02]  /*704b0*/  LOP3.LUT R19, R19, 0xffff, RZ, 0xc0, !PT ;  /* 0x0000ffff13137812 */ /* 0x000fe400078ec0ff */
[----:B------:R-:W-:Y:S02]  /*704c0*/  LOP3.LUT R21, R21, 0xffff, RZ, 0xc0, !PT ;  /* 0x0000ffff15157812 */ /* 0x000fe400078ec0ff */
[----:B------:R-:W-:-:S02]  /*704d0*/  SHF.R.U32.HI R14, RZ, 0x8, R30 ;  /* 0x00000008ff0e7819 */ /* 0x000fc4000001161e */
[--C-:B------:R-:W-:Y:S02]  /*704e0*/  PRMT R13, R13, 0x3340, R0.reuse ;  /* 0x000033400d0d7816 */ /* 0x100fe40000000000 */
[--C-:B------:R-:W-:Y:S02]  /*704f0*/  PRMT R15, R15, 0x3340, R0.reuse ;  /* 0x000033400f0f7816 */ /* 0x100fe40000000000 */
[----:B------:R-:W-:Y:S02]  /*70500*/  PRMT R19, R16, 0x3340, R19 ;  /* 0x0000334010137816 */ /* 0x000fe40000000013 */
[----:B------:R-:W-:Y:S02]  /*70510*/  PRMT R16, R21, 0x3340, R0 ;  /* 0x0000334015107816 */ /* 0x000fe40000000000 */
[----:B------:R-:W-:Y:S02]  /*70520*/  LOP3.LUT R14, R14, 0xffff, RZ, 0xc0, !PT ;  /* 0x0000ffff0e0e7812 */ /* 0x000fe400078ec0ff */
[----:B------:R-:W-:-:S02]  /*70530*/  PRMT R17, R17, 0x5410, R13 ;  /* 0x0000541011117816 */ /* 0x000fc4000000000d */
[----:B------:R-:W-:Y:S02]  /*70540*/  PRMT R13, R20, 0x5410, R15 ;  /* 0x00005410140d7816 */ /* 0x000fe4000000000f */
[----:B------:R-:W-:Y:S02]  /*70550*/  PRMT R15, R19, 0x5410, R16 ;  /* 0x00005410130f7816 */ /* 0x000fe40000000010 */
[----:B------:R-:W-:Y:S02]  /*70560*/  PRMT R14, R14, 0x3340, R0 ;  /* 0x000033400e0e7816 */ /* 0x000fe40000000000 */
[----:B--2---:R-:W-:Y:S02]  /*70570*/  SHF.R.S32.HI R12, RZ, 0x1f, R9 ;  /* 0x0000001fff0c7819 */ /* 0x004fe40000011409 */
[----:B------:R-:W-:-:S05]  /*70580*/  IADD3 R24, P3, PT, R9, R0, RZ ;  /* 0x0000000009187210 */ /* 0x000fca0007f7e0ff */
[----:B------:R-:W-:-:S05]  /*70590*/  IMAD.X R25, R12, 0x1, R2, P3 ;  /* 0x000000010c197824 */ /* 0x000fca00018e0602 */
[----:B------:R0:W-:Y:S02]  /*705a0*/  STL.64 [R1+0xe68], R24 ;  /* 0x000e681801007387 */ /* 0x0001e40000100a00 */
[----:B0-----:R-:W-:-:S05]  /*705b0*/  IADD3 R24, P3, PT, R9, R3, RZ ;  /* 0x0000000309187210 */ /* 0x001fca0007f7e0ff */
[----:B------:R-:W-:Y:S01]  /*705c0*/  IMAD.X R25, R12, 0x1, R4, P3 ;  /* 0x000000010c197824 */ /* 0x000fe200018e0604 */
[----:B------:R-:W-:-:S05]  /*705d0*/  IADD3 R22, P3, PT, R9, R5, RZ ;  /* 0x0000000509167210 */ /* 0x000fca0007f7e0ff */
[----:B------:R-:W-:Y:S01]  /*705e0*/  IMAD.X R23, R12, 0x1, R6, P3 ;  /* 0x000000010c177824 */ /* 0x000fe200018e0606 */
[----:B------:R-:W-:Y:S04]  /*705f0*/  STL.64 [R1+0xe90], R24 ;  /* 0x000e901801007387 */ /* 0x000fe80000100a00 */
[----:B------:R0:W-:Y:S04]  /*70600*/  STL.64 [R1+0xeb0], R22 ;  /* 0x000eb01601007387 */ /* 0x0001e80000100a00 */
[----:B------:R-:W2:Y:S04]  /*70610*/  LDL.LU R40, [R1+0x360] ;  /* 0x0003600001287983 */ /* 0x000ea80000300800 */
[----:B------:R-:W2:Y:S01]  /*70620*/  LDL.LU R11, [R1+0x364] ;  /* 0x00036400010b7983 */ /* 0x000ea20000300800 */
[----:B0-----:R-:W-:-:S05]  /*70630*/  IADD3 R22, P3, PT, R9, R7, RZ ;  /* 0x0000000709167210 */ /* 0x001fca0007f7e0ff */
[----:B------:R-:W-:-:S05]  /*70640*/  IMAD.X R23, R12, 0x1, R8, P3 ;  /* 0x000000010c177824 */ /* 0x000fca00018e0608 */
[----:B------:R0:W-:Y:S01]  /*70650*/  STL.64 [R1+0xea8], R22 ;  /* 0x000ea81601007387 */ /* 0x0001e20000100a00 */
[----:B------:R-:W-:Y:S02]  /*70660*/  PRMT R14, R18, 0x5410, R14 ;  /* 0x00005410120e7816 */ /* 0x000fe4000000000e */
[----:B----4-:R-:W-:Y:S02]  /*70670*/  SHF.R.S32.HI R16, RZ, 0x1f, R10 ;  /* 0x0000001fff107819 */ /* 0x010fe4000001140a */
[----:B0-----:R-:W-:-:S05]  /*70680*/  IADD3 R22, P3, PT, R10, R0, RZ ;  /* 0x000000000a167210 */ /* 0x001fca0007f7e0ff */
[----:B------:R-:W-:Y:S01]  /*70690*/  IMAD.X R23, R16, 0x1, R2, P3 ;  /* 0x0000000110177824 */ /* 0x000fe200018e0602 */
[----:B------:R-:W-:-:S05]  /*706a0*/  IADD3 R18, P3, PT, R10, R3, RZ ;  /* 0x000000030a127210 */ /* 0x000fca0007f7e0ff */
[----:B------:R-:W-:Y:S01]  /*706b0*/  IMAD.X R19, R16, 0x1, R4, P3 ;  /* 0x0000000110137824 */ /* 0x000fe200018e0604 */
[----:B------:R-:W-:Y:S01]  /*706c0*/  STL.64 [R1+0xea0], R22 ;  /* 0x000ea01601007387 */ /* 0x000fe20000100a00 */
[----:B------:R-:W-:-:S03]  /*706d0*/  NOP ;  /* 0x0000000000007918 */ /* 0x000fc60000000000 */
[----:B------:R-:W3:Y:S04]  /*706e0*/  LDL.LU R52, [R1+0x40] ;  /* 0x0000400001347983 */ /* 0x000ee80000300800 */
[----:B------:R-:W4:Y:S04]  /*706f0*/  LDL.LU R48, [R1+0x44] ;  /* 0x0000440001307983 */ /* 0x000f280000300800 */
[----:B------:R-:W-:Y:S04]  /*70700*/  STL.64 [R1+0xeb8], R18 ;  /* 0x000eb81201007387 */ /* 0x000fe80000100a00 */
[----:B------:R-:W3:Y:S04]  /*70710*/  LDL.LU R61, [R1+0x368] ;  /* 0x00036800013d7983 */ /* 0x000ee80000300800 */
[----:B------:R-:W3:Y:S04]  /*70720*/  LDL.LU R9, [R1+0x36c] ;  /* 0x00036c0001097983 */ /* 0x000ee80000300800 */
[----:B------:R-:W0:Y:S01]  /*70730*/  LDS.128 R20, [R41] ;  /* 0x0000000029147984 */ /* 0x000e220000000c00 */
[----:B------:R-:W-:-:S02]  /*70740*/  PRMT R12, R14, 0x5210, R34 ;  /* 0x000052100e0c7816 */ /* 0x000fc40000000022 */
[----:B------:R-:W-:Y:S02]  /*70750*/  PRMT R13, R13, 0x5210, R36 ;  /* 0x000052100d0d7816 */ /* 0x000fe40000000024 */
[----:B------:R-:W-:Y:S02]  /*70760*/  PRMT R14, R17, 0x5210, R35 ;  /* 0x00005210110e7816 */ /* 0x000fe40000000023 */
[----:B------:R-:W-:Y:S01]  /*70770*/  PRMT R15, R15, 0x5210, R37 ;  /* 0x000052100f0f7816 */ /* 0x000fe20000000025 */
[----:B------:R-:W-:-:S04]  /*70780*/  NOP ;  /* 0x0000000000007918 */ /* 0x000fc80000000000 */
[----:B------:R1:W-:Y:S02]  /*70790*/  STSM.16.M88.4 [R41], R12 ;  /* 0x0000000c29007844 */ /* 0x0003e40000000200 */
[----:B-1----:R-:W-:Y:S02]  /*707a0*/  IADD3 R12, P3, PT, R10, R5, RZ ;  /* 0x000000050a0c7210 */ /* 0x002fe40007f7e0ff */
        /* <DEDUP_REMOVED lines=8> */
[----:B------:R-:W4:Y:S01]  /*70830*/  LDL.LU R58, [R1+0xe38] ;  /* 0x000e3800013a7983 */ /* 0x000f220000300800 */
[----:B------:R-:W-:-:S03]  /*70840*/  IMAD.X R13, R16, 0x1, R6, P3 ;  /* 0x00000001100d7824 */ /* 0x000fc600018e0606 */
        /* <DEDUP_REMOVED lines=14> */
[----:B------:R-:W4:Y:S01]  /*70930*/  LDL.LU R43, [R1+0x670] ;  /* 0x00067000012b7983 */ /* 0x000f220000300800 */
[----:B0-----:R-:W-:-:S03]  /*70940*/  IADD3 R12, P3, PT, R10, R7, RZ ;  /* 0x000000070a0c7210 */ /* 0x001fc60007f7e0ff */
[----:B------:R-:W4:Y:S04]  /*70950*/  LDL.LU R38, [R1+0x674] ;  /* 0x0006740001267983 */ /* 0x000f280000300800 */
[----:B------:R-:W4:Y:S01]  /*70960*/  LDL.LU R42, [R1+0x678] ;  /* 0x00067800012a7983 */ /* 0x000f220000300800 */
[----:B--2---:R-:W-:-:S03]  /*70970*/  F2FP.SATFINITE.E5M2.F32.PACK_AB_MERGE_C R28, R11, R40, RZ ;  /* 0x000000280b1c723e */ /* 0x004fc600048060ff */
[----:B------:R-:W2:Y:S04]  /*70980*/  LDL.LU R40, [R1+0x67c] ;  /* 0x00067c0001287983 */ /* 0x000ea80000300800 */
[----:B------:R-:W2:Y:S04]  /*70990*/  LDL.LU R11, [R1+0x2f0] ;  /* 0x0002f000010b7983 */ /* 0x000ea80000300800 */
[----:B------:R-:W2:Y:S01]  /*709a0*/  LDL.LU R10, [R1+0x2f4] ;  /* 0x0002f400010a7983 */ /* 0x000ea20000300800 */
[----:B---3--:R-:W-:-:S03]  /*709b0*/  F2FP.SATFINITE.E5M2.F32.PACK_AB_MERGE_C R27, R9, R61, RZ ;  /* 0x0000003d091b723e */ /* 0x008fc600048060ff */
[----:B------:R-:W3:Y:S04]  /*709c0*/  LDL.LU R61, [R1+0x2f8] ;  /* 0x0002f800013d7983 */ /* 0x000ee80000300800 */
[----:B------:R-:W3:Y:S01]  /*709d0*/  LDL.LU R9, [R1+0x2fc] ;  /* 0x0002fc0001097983 */ /* 0x000ee20000300800 */
        /* <DEDUP_REMOVED lines=14> */
[----:B----4-:R-:W-:-:S04]  /*70ac0*/  SHF.R.S32.HI R12, RZ, 0x1f, R48 ;  /* 0x0000001fff0c7819 */ /* 0x010fc80000011430 */
        /* <DEDUP_REMOVED lines=9> */
[----:B------:R-:W-:Y:S02]  /*70b60*/  F2FP.SATFINITE.E5M2.F32.PACK_AB_MERGE_C R20, R50, R51, RZ ;  /* 0x000000333214723e */ /* 0x000fe400048060ff */
[----:B------:R-:W-:Y:S02]  /*70b70*/  LOP3.LUT R28, R28, 0xffff, RZ, 0xc0, !PT ;  /* 0x0000ffff1c1c7812 */ /* 0x000fe400078ec0ff */
[----:B------:R-:W-:Y:S02]  /*70b80*/  LOP3.LUT R30, R20, 0xffff, RZ, 0xc0, !PT ;  /* 0x0000ffff141e7812 */ /* 0x000fe400078ec0ff */
[----:B------:R-:W-:-:S02]  /*70b90*/  LOP3.LUT R24, R24, 0xffff, RZ, 0xc0, !PT ;  /* 0x0000ffff18187812 */ /* 0x000fc400078ec0ff */
[----:B------:R-:W-:Y:S02]  /*70ba0*/  F2FP.SATFINITE.E5M2.F32.PACK_AB_MERGE_C R23, R57, R58, RZ ;  /* 0x0000003a3917723e */ /* 0x000fe400048060ff */
[----:B------:R-:W-:Y:S02]  /*70bb0*/  F2FP.SATFINITE.E5M2.F32.PACK_AB_MERGE_C R19, R47, R49, RZ ;  /* 0x000000312f13723e */ /* 0x000fe400048060ff */
[----:B------:R-:W-:Y:S02]  /*70bc0*/  F2FP.SATFINITE.E5M2.F32.PACK_AB_MERGE_C R25, R29, R25, RZ ;  /* 0x000000191d19723e */ /* 0x000fe400048060ff */
[----:B------:R-:W-:Y:S02]  /*70bd0*/  PRMT R20, R28, 0x3340, R24 ;  /* 0x000033401c147816 */ /* 0x000fe40000000018 */
[----:B------:R-:W-:Y:S02]  /*70be0*/  LOP3.LUT R27, R27, 0xffff, RZ, 0xc0, !PT ;  /* 0x0000ffff1b1b7812 */ /* 0x000fe400078ec0ff */
[----:B------:R-:W-:-:S02]  /*70bf0*/  LOP3.LUT R29, R19, 0xffff, RZ, 0xc0, !PT ;  /* 0x0000ffff131d7812 */ /* 0x000fc400078ec0ff */
[----:B------:R-:W-:Y:S02]  /*70c00*/  LOP3.LUT R23, R23, 0xffff, RZ, 0xc0, !PT ;  /* 0x0000ffff17177812 */ /* 0x000fe400078ec0ff */
        /* <DEDUP_REMOVED lines=11> */
[----:B------:R-:W-:-:S04]  /*70cc0*/  LOP3.LUT R21, R21, 0xffff, RZ, 0xc0, !PT ;  /* 0x0000ffff15157812 */ /* 0x000fc800078ec0ff */
[----:B------:R-:W-:Y:S02]  /*70cd0*/  PRMT R17, R25, 0x3340, R21 ;  /* 0x0000334019117816 */ /* 0x000fe40000000015 */
[----:B------:R-:W-:-:S04]  /*70ce0*/  F2FP.SATFINITE.E5M2.F32.PACK_AB_MERGE_C R16, R38, R43, RZ ;  /* 0x0000002b2610723e */ /* 0x000fc800048060ff */
[----:B------:R-:W-:Y:S02]  /*70cf0*/  LOP3.LUT R33, R16, 0xffff, RZ, 0xc0, !PT ;  /* 0x0000ffff10217812 */ /* 0x000fe400078ec0ff */
[----:B--2---:R-:W-:Y:S02]  /*70d00*/  F2FP.SATFINITE.E5M2.F32.PACK_AB_MERGE_C R14, R10, R11, RZ ;  /* 0x0000000b0a0e723e */ /* 0x004fe400048060ff */
[----:B------:R-:W-:-:S05]  /*70d10*/  IADD3 R10, P3, PT, R48, R5, RZ ;  /* 0x00000005300a7210 */ /* 0x000fca0007f7e0ff */
[----:B------:R-:W-:-:S05]  /*70d20*/  IMAD.X R11, R12, 0x1, R6, P3 ;  /* 0x000000010c0b7824 */ /* 0x000fca00018e0606 */
[----:B------:R0:W-:Y:S02]  /*70d30*/  STL.64 [R1+0xd18], R10 ;  /* 0x000d180a01007387 */ /* 0x0001e40000100a00 */
[----:B0-----:R-:W-:-:S05]  /*70d40*/  IADD3 R10, P3, PT, R48, R7, RZ ;  /* 0x00000007300a7210 */ /* 0x001fca0007f7e0ff */
[----:B------:R-:W-:Y:S01]  /*70d50*/  IMAD.X R11, R12, 0x1, R8, P3 ;  /* 0x000000010c0b7824 */ /* 0x000fe200018e0608 */
[----:B------:R-:W-:-:S04]  /*70d60*/  PRMT R12, R30, 0x3340, R0 ;  /* 0x000033401e0c7816 */ /* 0x000fc80000000000 */
[----:B------:R-:W-:Y:S02]  /*70d70*/  PRMT R20, R20, 0x5410, R12 ;  /* 0x0000541014147816 */ /* 0x000fe4000000000c */
[----:B------:R-:W-:-:S04]  /*70d80*/  PRMT R12, R29, 0x3340, R0 ;  /* 0x000033401d0c7816 */ /* 0x000fc80000000000 */
[----:B------:R-:W-:Y:S02]  /*70d90*/  PRMT R19, R19, 0x5410, R12 ;  /* 0x0000541013137816 */ /* 0x000fe4000000000c */
[----:B------:R-:W-:Y:S02]  /*70da0*/  PRMT R12, R32, 0x3340, R0 ;  /* 0x00003340200c7816 */ /* 0x000fe40000000000 */
[----:B------:R-:W-:Y:S02]  /*70db0*/  F2FP.SATFINITE.E5M2.F32.PACK_AB_MERGE_C R15, R40, R42, RZ ;  /* 0x0000002a280f723e */ /* 0x000fe400048060ff */
[----:B------:R-:W-:Y:S02]  /*70dc0*/  PRMT R18, R18, 0x5410, R12 ;  /* 0x0000541012127816 */ /* 0x000fe4000000000c */
[----:B------:R-:W-:Y:S02]  /*70dd0*/  PRMT R12, R31, 0x3340, R0 ;  /* 0x000033401f0c7816 */ /* 0x000fe40000000000 */
[----:B------:R-:W-:-:S02]  /*70de0*/  LOP3.LUT R36, R15, 0xffff, RZ, 0xc0, !PT ;  /* 0x0000ffff0f247812 */ /* 0x000fc400078ec0ff */
[----:B------:R-:W-:Y:S02]  /*70df0*/  PRMT R17, R17, 0x5410, R12 ;  /* 0x0000541011117816 */ /* 0x000fe4000000000c */
[----:B------:R-:W-:Y:S02]  /*70e00*/  LOP3.LUT R35, R14, 0xffff, RZ, 0xc0, !PT ;  /* 0x0000ffff0e237812 */ /* 0x000fe400078ec0ff */
[----:B---3--:R-:W-:Y:S02]  /*70e10*/  F2FP.SATFINITE.E5M2.F32.PACK_AB_MERGE_C R13, R9, R61, RZ ;  /* 0x0000003d090d723e */ /* 0x008fe400048060ff */
[----:B------:R-:W2:Y:S02]  /*70e20*/  LDL.LU R61, [R1+0x48] ;  /* 0x00004800013d7983 */ /* 0x000ea40000300800 */
[----:B------:R-:W-:Y:S02]  /*70e30*/  LOP3.LUT R34, R13, 0xffff, RZ, 0xc0, !PT ;  /* 0x0000ffff0d227812 */ /* 0x000fe400078ec0ff */
[----:B------:R-:W-:-:S02]  /*70e40*/  PRMT R13, R19, 0x4210, R36 ;  /* 0x00004210130d7816 */ /* 0x000fc40000000024 */
[----:B------:R-:W-:Y:S02]  /*70e50*/  PRMT R14, R18, 0x4210, R35 ;  /* 0x00004210120e7816 */ /* 0x000fe40000000023 */
[----:B------:R-:W-:Y:S01]  /*70e60*/  PRMT R15, R17, 0x4210, R34 ;  /* 0x00004210110f7816 */ /* 0x000fe20000000022 */
[----:B------:R-:W-:Y:S01]  /*70e70*/  NOP ;  /* 0x0000000000007918 */ /* 0x000fe20000000000 */
[----:B------:R-:W0:Y:S04]  /*70e80*/  LDS.128 R16, [R41] ;  /* 0x0000000029107984 */ /* 0x000e280000000c00 */
[----:B------:R-:W-:Y:S04]  /*70e90*/  STL.64 [R1+0xd10], R10 ;  /* 0x000d100a01007387 */ /* 0x000fe80000100a00 */
[----:B0-----:R0:W-:Y:S04]  /*70ea0*/  STL.64 [R1+0x200], R16 ;  /* 0x0002001001007387 */ /* 0x0011e80000100a00 */
[----:B------:R-:W-:Y:S04]  /*70eb0*/  STL.64 [R1+0x208], R18 ;  /* 0x0002081201007387 */ /* 0x000fe80000100a00 */
[----:B------:R-:W3:Y:S01]  /*70ec0*/  LDL.LU R9, [R1+0x4c] ;  /* 0x00004c0001097983 */ /* 0x000ee20000300800 */
[----:B------:R-:W-:Y:S01]  /*70ed0*/  PRMT R12, R20, 0x4210, R33 ;  /* 0x00004210140c7816 */ /* 0x000fe20000000021 */
[----:B------:R-:W-:-:S04]  /*70ee0*/  NOP ;  /* 0x0000000000007918 */ /* 0x000fc80000000000 */
[----:B------:R1:W-:Y:S01]  /*70ef0*/  STSM.16.M88.4 [R41], R12 ;  /* 0x0000000c29007844 */ /* 0x0003e20000000200 */
[----:B0-----:R-:W-:-:S04]  /*70f00*/  SHF.R.U32.HI R16, RZ, 0x8, R24 ;  /* 0x00000008ff107819 */ /* 0x001fc80000011618 */
[----:B------:R-:W-:Y:S02]  /*70f10*/  LOP3.LUT R16, R16, 0xffff, RZ, 0xc0, !PT ;  /* 0x0000ffff10107812 */ /* 0x000fe400078ec0ff */
[----:B-1----:R-:W-:-:S04]  /*70f20*/  SHF.R.U32.HI R12, RZ, 0x8, R28 ;  /* 0x00000008ff0c7819 */ /* 0x002fc8000001161c */
[----:B------:R-:W-:-:S04]  /*70f30*/  LOP3.LUT R12, R12, 0xffff, RZ, 0xc0, !PT ;  /* 0x0000ffff0c0c7812 */ /* 0x000fc800078ec0ff */
[----:B------:R-:W-:Y:S02]  /*70f40*/  PRMT R16, R12, 0x3340, R16 ;  /* 0x000033400c107816 */ /* 0x000fe40000000010 */
[----:B------:R-:W-:Y:S02]  /*70f50*/  SHF.R.U32.HI R13, RZ, 0x8, R27 ;  /* 0x00000008ff0d7819 */ /* 0x000fe4000001161b */
[----:B------:R-:W-:Y:S02]  /*70f60*/  SHF.R.U32.HI R17, RZ, 0x8, R23 ;  /* 0x00000008ff117819 */ /* 0x000fe40000011617 */
[----:B------:R-:W-:Y:S02]  /*70f70*/  LOP3.LUT R13, R13, 0xffff, RZ, 0xc0, !PT ;  /* 0x0000ffff0d0d7812 */ /* 0x000fe400078ec0ff */
[----:B------:R-:W-:-:S04]  /*70f80*/  LOP3.LUT R17, R17, 0xffff, RZ, 0xc0, !PT ;  /* 0x0000ffff11117812 */ /* 0x000fc800078ec0ff */
[----:B------:R-:W-:Y:S02]  /*70f90*/  PRMT R17, R13, 0x3340, R17 ;  /* 0x000033400d117816 */ /* 0x000fe40000000011 */
[----:B------:R-:W-:-:S04]  /*70fa0*/  SHF.R.U32.HI R13, RZ, 0x8, R29 ;  /* 0x00000008ff0d7819 */ /* 0x000fc8000001161d */
[----:B------:R-:W-:-:S04]  /*70fb0*/  LOP3.LUT R13, R13, 0xffff, RZ, 0xc0, !PT ;  /* 0x0000ffff0d0d7812 */ /* 0x000fc800078ec0ff */
[----:B------:R-:W-:-:S04]  /*70fc0*/  PRMT R13, R13, 0x3340, R0 ;  /* 0x000033400d0d7816 */ /* 0x000fc80000000000 */
[----:B------:R-:W-:Y:S02]  /*70fd0*/  PRMT R17, R17, 0x5410, R13 ;  /* 0x0000541011117816 */ /* 0x000fe4000000000d */
        /* <DEDUP_REMOVED lines=13> */
[----:B---3--:R-:W-:-:S04]  /*710b0*/  SHF.R.S32.HI R13, RZ, 0x1f, R9 ;  /* 0x0000001fff0d7819 */ /* 0x008fc80000011409 */
        /* <DEDUP_REMOVED lines=19> */
[----:B------:R-:W4:Y:S01]  /*711f0*/  LDL.LU R44, [R1+0x54] ;  /* 0x00005400012c7983 */ /* 0x000f220000300800 */
[----:B------:R-:W-:Y:S02]  /*71200*/  LOP3.LUT R15, R15, 0xffff, RZ, 0xc0, !PT ;  /* 0x0000ffff0f0f7812 */ /* 0x000fe400078ec0ff */
[----:B------:R-:W-:Y:S02]  /*71210*/  LOP3.LUT R19, R19, 0xffff, RZ, 0xc0, !PT ;  /* 0x0000ffff13137812 */ /* 0x000fe400078ec0ff */
[----:B------:R-:W-:Y:S02]  /*71220*/  SHF.R.U32.HI R14, RZ, 0x8, R30 ;  /* 0x00000008ff0e7819 */ /* 0x000fe4000001161e */
[----:B------:R-:W-:Y:S01]  /*71230*/  PRMT R19, R15, 0x3340, R19 ;  /* 0x000033400f137816 */ /* 0x000fe20000000013 */
[----:B------:R-:W4:Y:S01]  /*71240*/  LDL.LU R30, [R1+0x1010] ;  /* 0x00101000011e7983 */ /* 0x000f220000300800 */
[----:B------:R-:W-:-:S02]  /*71250*/  SHF.R.U32.HI R20, RZ, 0x8, R25 ;  /* 0x00000008ff147819 */ /* 0x000fc40000011619 */
[----:B------:R-:W-:Y:S01]  /*71260*/  SHF.R.U32.HI R18, RZ, 0x8, R21 ;  /* 0x00000008ff127819 */ /* 0x000fe20000011615 */
[----:B------:R-:W4:Y:S01]  /*71270*/  LDL.LU R27, [R1+0x1014] ;  /* 0x00101400011b7983 */ /* 0x000f220000300800 */
[----:B------:R-:W-:Y:S02]  /*71280*/  SHF.R.U32.HI R12, RZ, 0x8, R31 ;  /* 0x00000008ff0c7819 */ /* 0x000fe4000001161f */
[----:B------:R-:W-:Y:S02]  /*71290*/  SHF.R.U32.HI R15, RZ, 0x8, R32 ;  /* 0x00000008ff0f7819 */ /* 0x000fe40000011620 */
[----:B------:R-:W-:Y:S02]  /*712a0*/  LOP3.LUT R14, R14, 0xffff, RZ, 0xc0, !PT ;  /* 0x0000ffff0e0e7812 */ /* 0x000fe400078ec0ff */
[----:B------:R-:W-:Y:S02]  /*712b0*/  LOP3.LUT R20, R20, 0xffff, RZ, 0xc0, !PT ;  /* 0x0000ffff14147812 */ /* 0x000fe400078ec0ff */
[----:B------:R-:W-:-:S02]  /*712c0*/  LOP3.LUT R18, R18, 0xffff, RZ, 0xc0, !PT ;  /* 0x0000ffff12127812 */ /* 0x000fc400078ec0ff */
[----:B------:R-:W-:Y:S02]  /*712d0*/  LOP3.LUT R12, R12, 0xffff, RZ, 0xc0, !PT ;  /* 0x0000ffff0c0c7812 */ /* 0x000fe400078ec0ff */
[----:B------:R-:W-:Y:S02]  /*712e0*/  LOP3.LUT R15, R15, 0xffff, RZ, 0xc0, !PT ;  /* 0x0000ffff0f0f7812 */ /* 0x000fe400078ec0ff */
[----:B------:R-:W-:Y:S02]  /*712f0*/  PRMT R14, R14, 0x3340, R0 ;  /* 0x000033400e0e7816 */ /* 0x000fe40000000000 */
[----:B------:R-:W-:Y:S02]  /*71300*/  PRMT R18, R20, 0x3340, R18 ;  /* 0x0000334014127816 */ /* 0x000fe40000000012 */
[--C-:B------:R-:W-:Y:S02]  /*71310*/  PRMT R12, R12, 0x3340, R0.reuse ;  /* 0x000033400c0c7816 */ /* 0x100fe40000000000 */
        /* <DEDUP_REMOVED lines=12> */
[----:B0-----:R0:W-:Y:S04]  /*713e0*/  STL.64 [R1+0x1e0], R16 ;  /* 0x0001e01001007387 */ /* 0x0011e80000100a00 */
[----:B------:R-:W-:Y:S04]  /*713f0*/  STL.64 [R1+0x1e8], R18 ;  /* 0x0001e81201007387 */ /* 0x000fe80000100a00 */
[----:B------:R-:W4:Y:S04]  /*71400*/  LDL.LU R23, [R1+0x1018] ;  /* 0x0010180001177983 */ /* 0x000f280000300800 */
[----:B------:R-:W4:Y:S04]  /*71410*/  LDL.LU R24, [R1+0x101c] ;  /* 0x00101c0001187983 */ /* 0x000f280000300800 */
[----:B------:R-:W4:Y:S04]  /*71420*/  LDL.LU R61, [R1+0x58] ;  /* 0x00005800013d7983 */ /* 0x000f280000300800 */
[----:B------:R-:W4:Y:S04]  /*71430*/  LDL.LU R60, [R1+0xe20] ;  /* 0x000e2000013c7983 */ /* 0x000f280000300800 */
[----:B------:R-:W4:Y:S04]  /*71440*/  LDL.LU R59, [R1+0xe24] ;  /* 0x000e2400013b7983 */ /* 0x000f280000300800 */
[----:B------:R-:W4:Y:S01]  /*71450*/  LDL.LU R58, [R1+0xe28] ;  /* 0x000e2800013a7983 */ /* 0x000f220000300800 */
[----:B--2---:R-:W-:-:S02]  /*71460*/  SHF.R.S32.HI R12, RZ, 0x1f, R37 ;  /* 0x0000001fff0c7819 */ /* 0x004fc40000011425 */
[----:B0-----:R-:W-:-:S05]  /*71470*/  IADD3 R16, P3, PT, R37, R0, RZ ;  /* 0x0000000025107210 */ /* 0x001fca0007f7e0ff */
[----:B------:R-:W-:-:S05]  /*71480*/  IMAD.X R17, R12, 0x1, R2, P3 ;  /* 0x000000010c117824 */ /* 0x000fca00018e0602 */
        /* <DEDUP_REMOVED lines=45> */
[----:B------:R-:W-:Y:S01]  /*71760*/  IMAD.X R15, R12, 0x1, R8, P3 ;  /* 0x000000010c0f7824 */ /* 0x000fe200018e0608 */
[----:B------:R-:W-:-:S05]  /*71770*/  IADD3 R12, P3, PT, R61, R0, RZ ;  /* 0x000000003d0c7210 */ /* 0x000fca0007f7e0ff */
[----:B------:R-:W-:Y:S01]  /*71780*/  IMAD.X R13, R16, 0x1, R2, P3 ;  /* 0x00000001100d7824 */ /* 0x000fe200018e0602 */
[----:B------:R0:W-:Y:S04]  /*71790*/  STL.64 [R1+0xca0], R14 ;  /* 0x000ca00e01007387 */ /* 0x0001e80000100a00 */
[----:B------:R4:W-:Y:S01]  /*717a0*/  STL.64 [R1+0xc90], R12 ;  /* 0x000c900c01007387 */ /* 0x0009e20000100a00 */
[----:B--2---:R-:W-:Y:S02]  /*717b0*/  F2FP.SATFINITE.E5M2.F32.PACK_AB_MERGE_C R19, R46, R47, RZ ;  /* 0x0000002f2e13723e */ /* 0x004fe400048060ff */
[----:B------:R-:W-:Y:S01]  /*717c0*/  F2FP.SATFINITE.E5M2.F32.PACK_AB_MERGE_C R18, R39, R45, RZ ;  /* 0x0000002d2712723e */ /* 0x000fe200048060ff */
[----:B------:R-:W-:Y:S01]  /*717d0*/  NOP ;  /* 0x0000000000007918 */ /* 0x000fe20000000000 */
[----:B------:R-:W1:Y:S01]  /*717e0*/  LDS.128 R44, [R41] ;  /* 0x00000000292c7984 */ /* 0x000e620000000c00 */
[----:B0-----:R-:W-:-:S02]  /*717f0*/  F2FP.SATFINITE.E5M2.F32.PACK_AB_MERGE_C R15, R40, R42, RZ ;  /* 0x0000002a280f723e */ /* 0x001fc400048060ff */
[----:B----4-:R-:W-:Y:S02]  /*71800*/  F2FP.SATFINITE.E5M2.F32.PACK_AB_MERGE_C R13, R9, R48, RZ ;  /* 0x00000030090d723e */ /* 0x010fe400048060ff */
[----:B------:R-:W2:Y:S01]  /*71810*/  LDL.LU R9, [R1+0x5c] ;  /* 0x00005c0001097983 */ /* 0x000ea20000300800 */
[----:B---3--:R-:W-:Y:S02]  /*71820*/  F2FP.SATFINITE.E5M2.F32.PACK_AB_MERGE_C R14, R10, R11, RZ ;  /* 0x0000000b0a0e723e */ /* 0x008fe400048060ff */
[C---:B------:R-:W-:Y:S01]  /*71830*/  IADD3 R10, P3, PT, R61.reuse, R3, RZ ;  /* 0x000000033d0a7210 */ /* 0x040fe20007f7e0ff */
[----:B-1----:R-:W-:Y:S04]  /*71840*/  STL.64 [R1+0x1a0], R44 ;  /* 0x0001a02c01007387 */ /* 0x002fe80000100a00 */
[----:B------:R-:W-:Y:S01]  /*71850*/  IMAD.X R11, R16, 0x1, R4, P3 ;  /* 0x00000001100b7824 */ /* 0x000fe200018e0604 */
[----:B------:R-:W-:Y:S04]  /*71860*/  STL.64 [R1+0x1a8], R46 ;  /* 0x0001a82e01007387 */ /* 0x000fe80000100a00 */
[----:B------:R0:W-:Y:S02]  /*71870*/  STL.64 [R1+0xc40], R10 ;  /* 0x000c400a01007387 */ /* 0x0001e40000100a00 */
[----:B0-----:R-:W-:-:S05]  /*71880*/  IADD3 R10, P3, PT, R61, R5, RZ ;  /* 0x000000053d0a7210 */ /* 0x001fca0007f7e0ff */
[----:B------:R-:W-:-:S05]  /*71890*/  IMAD.X R11, R16, 0x1, R6, P3 ;  /* 0x00000001100b7824 */ /* 0x000fca00018e0606 */
[----:B------:R-:W-:Y:S04]  /*718a0*/  STL.64 [R1+0xc58], R10 ;  /* 0x000c580a01007387 */ /* 0x000fe80000100a00 */
[----:B------:R-:W3:Y:S01]  /*718b0*/  LDL.LU R40, [R1+0x64] ;  /* 0x0000640001287983 */ /* 0x000ee20000300800 */
[----:B------:R-:W-:Y:S02]  /*718c0*/  F2FP.SATFINITE.E5M2.F32.PACK_AB_MERGE_C R25, R59, R60, RZ ;  /* 0x0000003c3b19723e */ /* 0x000fe400048060ff */
[----:B------:R-:W-:Y:S02]  /*718d0*/  F2FP.SATFINITE.E5M2.F32.PACK_AB_MERGE_C R21, R51, R52, RZ ;  /* 0x000000343315723e */ /* 0x000fe400048060ff */
[----:B------:R-:W-:Y:S02]  /*718e0*/  F2FP.SATFINITE.E5M2.F32.PACK_AB_MERGE_C R27, R27, R30, RZ ;  /* 0x0000001e1b1b723e */ /* 0x000fe400048060ff */
[----:B------:R-:W-:-:S02]  /*718f0*/  LOP3.LUT R30, R29, 0xffff, RZ, 0xc0, !PT ;  /* 0x0000ffff1d1e7812 */ /* 0x000fc400078ec0ff */
[----:B------:R-:W-:Y:S02]  /*71900*/  F2FP.SATFINITE.E5M2.F32.PACK_AB_MERGE_C R26, R24, R23, RZ ;  /* 0x00000017181a723e */ /* 0x000fe400048060ff */
[----:B------:R-:W-:Y:S02]  /*71910*/  LOP3.LUT R29, R21, 0xffff, RZ, 0xc0, !PT ;  /* 0x0000ffff151d7812 */ /* 0x000fe400078ec0ff */
[----:B------:R-:W-:Y:S02]  /*71920*/  LOP3.LUT R25, R25, 0xffff, RZ, 0xc0, !PT ;  /* 0x0000ffff19197812 */ /* 0x000fe400078ec0ff */
[----:B------:R-:W-:Y:S02]  /*71930*/  F2FP.SATFINITE.E5M2.F32.PACK_AB_MERGE_C R24, R57, R58, RZ ;  /* 0x0000003a3918723e */ /* 0x000fe400048060ff */
[----:B------:R-:W-:Y:S02]  /*71940*/  F2FP.SATFINITE.E5M2.F32.PACK_AB_MERGE_C R20, R49, R50, RZ ;  /* 0x000000323114723e */ /* 0x000fe400048060ff */
[----:B------:R-:W-:-:S02]  /*71950*/  LOP3.LUT R31, R28, 0xffff, RZ, 0xc0, !PT ;  /* 0x0000ffff1c1f7812 */ /* 0x000fc400078ec0ff */
[----:B------:R-:W-:Y:S02]  /*71960*/  PRMT R12, R29, 0x3340, R0 ;  /* 0x000033401d0c7816 */ /* 0x000fe40000000000 */
[----:B------:R-:W-:Y:S02]  /*71970*/  PRMT R21, R30, 0x3340, R25 ;  /* 0x000033401e157816 */ /* 0x000fe40000000019 */
[----:B------:R-:W-:Y:S02]  /*71980*/  LOP3.LUT R33, R20, 0xffff, RZ, 0xc0, !PT ;  /* 0x0000ffff14217812 */ /* 0x000fe400078ec0ff */
[----:B------:R-:W-:Y:S02]  /*71990*/  LOP3.LUT R28, R24, 0xffff, RZ, 0xc0, !PT ;  /* 0x0000ffff181c7812 */ /* 0x000fe400078ec0ff */
        /* <DEDUP_REMOVED lines=9> */
[----:B------:R-:W-:Y:S02]  /*71a30*/  PRMT R12, R24, 0x3340, R0 ;  /* 0x00003340180c7816 */ /* 0x000fe40000000000 */
[----:B------:R-:W-:Y:S02]  /*71a40*/  PRMT R19, R27, 0x3340, R23 ;  /* 0x000033401b137816 */ /* 0x000fe40000000017 */
[----:B------:R-:W-:Y:S02]  /*71a50*/  LOP3.LUT R26, R26, 0xffff, RZ, 0xc0, !PT ;  /* 0x0000ffff1a1a7812 */ /* 0x000fe400078ec0ff */
[----:B------:R-:W-:Y:S02]  /*71a60*/  LOP3.LUT R32, R18, 0xffff, RZ, 0xc0, !PT ;  /* 0x0000ffff12207812 */ /* 0x000fe400078ec0ff */
[----:B------:R-:W-:-:S02]  /*71a70*/  LOP3.LUT R22, R22, 0xffff, RZ, 0xc0, !PT ;  /* 0x0000ffff16167812 */ /* 0x000fc400078ec0ff */
[----:B------:R-:W-:Y:S02]  /*71a80*/  PRMT R19, R19, 0x5410, R12 ;  /* 0x0000541013137816 */ /* 0x000fe4000000000c */
[----:B------:R-:W-:Y:S02]  /*71a90*/  F2FP.SATFINITE.E5M2.F32.PACK_AB_MERGE_C R17, R38, R43, RZ ;  /* 0x0000002b2611723e */ /* 0x000fe400048060ff */
[----:B------:R-:W-:Y:S02]  /*71aa0*/  PRMT R12, R32, 0x3340, R0 ;  /* 0x00003340200c7816 */ /* 0x000fe40000000000 */
[----:B------:R-:W-:Y:S02]  /*71ab0*/  PRMT R18, R26, 0x3340, R22 ;  /* 0x000033401a127816 */ /* 0x000fe40000000016 */
[----:B------:R-:W-:Y:S02]  /*71ac0*/  LOP3.LUT R35, R17, 0xffff, RZ, 0xc0, !PT ;  /* 0x0000ffff11237812 */ /* 0x000fe400078ec0ff */
[----:B------:R-:W-:-:S02]  /*71ad0*/  PRMT R18, R18, 0x5410, R12 ;  /* 0x0000541012127816 */ /* 0x000fc4000000000c */
[----:B------:R-:W-:Y:S02]  /*71ae0*/  LOP3.LUT R34, R15, 0xffff, RZ, 0xc0, !PT ;  /* 0x0000ffff0f227812 */ /* 0x000fe400078ec0ff */
[----:B------:R-:W-:Y:S02]  /*71af0*/  LOP3.LUT R37, R14, 0xffff, RZ, 0xc0, !PT ;  /* 0x0000ffff0e257812 */ /* 0x000fe400078ec0ff */
[----:B------:R-:W-:Y:S02]  /*71b00*/  LOP3.LUT R36, R13, 0xffff, RZ, 0xc0, !PT ;  /* 0x0000ffff0d247812 */ /* 0x000fe400078ec0ff */
[----:B------:R-:W-:Y:S02]  /*71b10*/  PRMT R12, R21, 0x4210, R35 ;  /* 0x00004210150c7816 */ /* 0x000fe40000000023 */
[----:B------:R-:W-:Y:S02]  /*71b20*/  PRMT R13, R20, 0x4210, R34 ;  /* 0x00004210140d7816 */ /* 0x000fe40000000022 */
[----:B------:R-:W-:-:S02]  /*71b30*/  PRMT R14, R19, 0x4210, R37 ;  /* 0x00004210130e7816 */ /* 0x000fc40000000025 */
        /* <DEDUP_REMOVED lines=12> */
[----:B------:R-:W-:Y:S02]  /*71c00*/  IADD3 R10, P3, PT, R61, R7, RZ ;  /* 0x000000073d0a7210 */ /* 0x000fe40007f7e0ff */
[----:B------:R-:W-:-:S02]  /*71c10*/  PRMT R19, R12, 0x3340, R19 ;  /* 0x000033400c137816 */ /* 0x000fc40000000013 */
[----:B------:R-:W-:Y:S02]  /*71c20*/  SHF.R.U32.HI R12, RZ, 0x8, R27 ;  /* 0x00000008ff0c7819 */ /* 0x000fe4000001161b */
[----:B------:R-:W-:Y:S01]  /*71c30*/  SHF.R.U32.HI R18, RZ, 0x8, R23 ;  /* 0x00000008ff127819 */ /* 0x000fe20000011617 */
[----:B------:R-:W-:Y:S01]  /*71c40*/  IMAD.X R11, R16, 0x1, R8, P3 ;  /* 0x00000001100b7824 */ /* 0x000fe200018e0608 */
[----:B------:R-:W-:Y:S02]  /*71c50*/  LOP3.LUT R12, R12, 0xffff, RZ, 0xc0, !PT ;  /* 0x0000ffff0c0c7812 */ /* 0x000fe400078ec0ff */
[----:B------:R-:W-:Y:S02]  /*71c60*/  LOP3.LUT R18, R18, 0xffff, RZ, 0xc0, !PT ;  /* 0x0000ffff12127812 */ /* 0x000fe400078ec0ff */
[----:B------:R0:W-:Y:S02]  /*71c70*/  STL.64 [R1+0xc50], R10 ;  /* 0x000c500a01007387 */ /* 0x0001e40000100a00 */
[----:B------:R-:W-:-:S02]  /*71c80*/  PRMT R18, R12, 0x3340, R18 ;  /* 0x000033400c127816 */ /* 0x000fc40000000012 */
[----:B------:R-:W-:Y:S02]  /*71c90*/  SHF.R.U32.HI R16, RZ, 0x8, R26 ;  /* 0x00000008ff107819 */ /* 0x000fe4000001161a */
[----:B------:R-:W-:Y:S02]  /*71ca0*/  SHF.R.U32.HI R20, RZ, 0x8, R22 ;  /* 0x00000008ff147819 */ /* 0x000fe40000011616 */
[----:B------:R-:W-:Y:S02]  /*71cb0*/  LOP3.LUT R16, R16, 0xffff, RZ, 0xc0, !PT ;  /* 0x0000ffff10107812 */ /* 0x000fe400078ec0ff */
[----:B------:R-:W-:Y:S02]  /*71cc0*/  LOP3.LUT R20, R20, 0xffff, RZ, 0xc0, !PT ;  /* 0x0000ffff14147812 */ /* 0x000fe400078ec0ff */
[----:B------:R-:W-:Y:S02]  /*71cd0*/  SHF.R.U32.HI R15, RZ, 0x8, R24 ;  /* 0x00000008ff0f7819 */ /* 0x000fe40000011618 */
[----:B------:R-:W-:-:S02]  /*71ce0*/  PRMT R20, R16, 0x3340, R20 ;  /* 0x0000334010147816 */ /* 0x000fc40000000014 */
[----:B------:R-:W-:Y:S02]  /*71cf0*/  SHF.R.U32.HI R16, RZ, 0x8, R32 ;  /* 0x00000008ff107819 */ /* 0x000fe40000011620 */
[----:B------:R-:W-:Y:S02]  /*71d00*/  LOP3.LUT R15, R15, 0xffff, RZ, 0xc0, !PT ;  /* 0x0000ffff0f0f7812 */ /* 0x000fe400078ec0ff */
[----:B------:R-:W-:Y:S02]  /*71d10*/  LOP3.LUT R16, R16, 0xffff, RZ, 0xc0, !PT ;  /* 0x0000ffff10107812 */ /* 0x000fe400078ec0ff */
[--C-:B------:R-:W-:Y:S02]  /*71d20*/  PRMT R15, R15, 0x3340, R0.reuse ;  /* 0x000033400f0f7816 */ /* 0x100fe40000000000 */
[----:B------:R-:W-:Y:S02]  /*71d30*/  PRMT R16, R16, 0x3340, R0 ;  /* 0x0000334010107816 */ /* 0x000fe40000000000 */
[----:B------:R-:W-:-:S02]  /*71d40*/  PRMT R18, R18, 0x5410, R15 ;  /* 0x0000541012127816 */ /* 0x000fc4000000000f */
[----:B------:R-:W-:Y:S01]  /*71d50*/  PRMT R15, R20, 0x5410, R16 ;  /* 0x00005410140f7816 */ /* 0x000fe20000000010 */
[----:B------:R-:W-:Y:S01]  /*71d60*/  NOP ;  /* 0x0000000000007918 */ /* 0x000fe20000000000 */
[----:B------:R-:W1:Y:S01]  /*71d70*/  LDS.128 R20, [R41] ;  /* 0x0000000029147984 */ /* 0x000e620000000c00 */
        /* <DEDUP_REMOVED lines=19> */
[----:B------:R-:W-:-:S05]  /*71eb0*/  IMAD.X R11, R16, 0x1, R4, P3 ;  /* 0x00000001100b7824 */ /* 0x000fca00018e0604 */
[----:B------:R0:W-:Y:S04]  /*71ec0*/  STL.64 [R1+0xc98], R10 ;  /* 0x000c980a01007387 */ /* 0x0001e80000100a00 */
[----:B0-----:R-:W3:Y:S04]  /*71ed0*/  LDL.LU R11, [R1+0x6c] ;  /* 0x00006c00010b7983 */ /* 0x001ee80000300800 */
[----:B------:R-:W4:Y:S04]  /*71ee0*/  LDL.LU R10, [R1+0x3a0] ;  /* 0x0003a000010a7983 */ /* 0x000f280000300800 */
[----:B------:R-:W4:Y:S04]  /*71ef0*/  LDL.LU R48, [R1+0x3a4] ;  /* 0x0003a40001307983 */ /* 0x000f280000300800 */
[----:B-1----:R0:W-:Y:S04]  /*71f00*/  STL.64 [R1+0x1c0], R20 ;  /* 0x0001c01401007387 */ /* 0x0021e80000100a00 */
[----:B------:R-:W-:Y:S04]  /*71f10*/  STL.64 [R1+0x1c8], R22 ;  /* 0x0001c81601007387 */ /* 0x000fe80000100a00 */
[----:B------:R-:W2:Y:S04]  /*71f20*/  LDL.LU R61, [R1+0x3a8] ;  /* 0x0003a800013d7983 */ /* 0x000ea80000300800 */
[----:B------:R-:W2:Y:S01]  /*71f30*/  LDL.LU R9, [R1+0x3ac] ;  /* 0x0003ac0001097983 */ /* 0x000ea20000300800 */
[----:B------:R-:W-:-:S02]  /*71f40*/  SHF.R.U32.HI R13, RZ, 0x8, R29 ;  /* 0x00000008ff0d7819 */ /* 0x000fc4000001161d */
[----:B------:R-:W-:Y:S01]  /*71f50*/  SHF.R.U32.HI R14, RZ, 0x8, R33 ;  /* 0x00000008ff0e7819 */ /* 0x000fe20000011621 */
[----:B------:R-:W3:Y:S01]  /*71f60*/  LDL.LU R29, [R1+0x1000] ;  /* 0x00100000011d7983 */ /* 0x000ee20000300800 */
[----:B------:R-:W-:Y:S02]  /*71f70*/  LOP3.LUT R13, R13, 0xffff, RZ, 0xc0, !PT ;  /* 0x0000ffff0d0d7812 */ /* 0x000fe400078ec0ff */
[----:B------:R-:W-:Y:S01]  /*71f80*/  LOP3.LUT R14, R14, 0xffff, RZ, 0xc0, !PT ;  /* 0x0000ffff0e0e7812 */ /* 0x000fe200078ec0ff */
[----:B------:R-:W3:Y:S01]  /*71f90*/  LDL.LU R25, [R1+0x1004] ;  /* 0x0010040001197983 */ /* 0x000ee20000300800 */
[--C-:B------:R-:W-:Y:S02]  /*71fa0*/  PRMT R13, R13, 0x3340, R0.reuse ;  /* 0x000033400d0d7816 */ /* 0x100fe40000000000 */
[----:B------:R-:W-:Y:S02]  /*71fb0*/  PRMT R14, R14, 0x3340, R0 ;  /* 0x000033400e0e7816 */ /* 0x000fe40000000000 */
[----:B------:R-:W-:-:S02]  /*71fc0*/  PRMT R17, R17, 0x5410, R13 ;  /* 0x0000541011117816 */ /* 0x000fc4000000000d */
[----:B------:R-:W-:Y:S02]  /*71fd0*/  PRMT R13, R19, 0x5410, R14 ;  /* 0x00005410130d7816 */ /* 0x000fe4000000000e */
[----:B------:R-:W-:Y:S02]  /*71fe0*/  PRMT R14, R18, 0x5210, R37 ;  /* 0x00005210120e7816 */ /* 0x000fe40000000025 */
[----:B------:R-:W-:Y:S02]  /*71ff0*/  IADD3 R18, P3, PT, R40, R5, RZ ;  /* 0x0000000528127210 */ /* 0x000fe40007f7e0ff */
[----:B------:R-:W-:Y:S02]  /*72000*/  PRMT R12, R17, 0x5210, R35 ;  /* 0x00005210110c7816 */ /* 0x000fe40000000023 */
[----:B------:R-:W-:Y:S01]  /*72010*/  PRMT R13, R13, 0x5210, R34 ;  /* 0x000052100d0d7816 */ /* 0x000fe20000000022 */
[----:B------:R-:W-:Y:S01]  /*72020*/  IMAD.X R19, R16, 0x1, R6, P3 ;  /* 0x0000000110137824 */ /* 0x000fe200018e0606 */
[----:B------:R-:W-:Y:S01]  /*72030*/  PRMT R15, R15, 0x5210, R36 ;  /* 0x000052100f0f7816 */ /* 0x000fe20000000024 */
[----:B------:R-:W-:-:S03]  /*72040*/  NOP ;  /* 0x0000000000007918 */ /* 0x000fc60000000000 */
[----:B------:R-:W-:Y:S04]  /*72050*/  STL.64 [R1+0xc70], R18 ;  /* 0x000c701201007387 */ /* 0x000fe80000100a00 */
[----:B------:R1:W-:Y:S04]  /*72060*/  STSM.16.M88.4 [R41], R12 ;  /* 0x0000000c29007844 */ /* 0x0003e80000000200 */
[----:B------:R-:W3:Y:S04]  /*72070*/  LDL.LU R30, [R1+0x1008] ;  /* 0x00100800011e7983 */ /* 0x000ee80000300800 */
[----:B0-----:R-:W3:Y:S04]  /*72080*/  LDL.LU R21, [R1+0x100c] ;  /* 0x00100c0001157983 */ /* 0x001ee80000300800 */
[----:B------:R-:W3:Y:S01]  /*72090*/  LDL.LU R60, [R1+0xe10] ;  /* 0x000e1000013c7983 */ /* 0x000ee20000300800 */
[----:B-1----:R-:W-:-:S03]  /*720a0*/  IADD3 R12, P3, PT, R40, R7, RZ ;  /* 0x00000007280c7210 */ /* 0x002fc60007f7e0ff */
[----:B------:R-:W3:Y:S04]  /*720b0*/  LDL.LU R59, [R1+0xe14] ;  /* 0x000e1400013b7983 */ /* 0x000ee80000300800 */
[----:B------:R-:W3:Y:S01]  /*720c0*/  LDL.LU R58, [R1+0xe18] ;  /* 0x000e1800013a7983 */ /* 0x000ee20000300800 */
[----:B------:R-:W-:-:S03]  /*720d0*/  IMAD.X R13, R16, 0x1, R8, P3 ;  /* 0x00000001100d7824 */ /* 0x000fc600018e0608 */
[----:B------:R-:W3:Y:S04]  /*720e0*/  LDL.LU R57, [R1+0xe1c] ;  /* 0x000e1c0001397983 */ /* 0x000ee80000300800 */
[----:B------:R-:W3:Y:S04]  /*720f0*/  LDL.LU R56, [R1+0xc20] ;  /* 0x000c200001387983 */ /* 0x000ee80000300800 */
[----:B------:R-:W3:Y:S04]  /*72100*/  LDL.LU R55, [R1+0xc24] ;  /* 0x000c240001377983 */ /* 0x000ee80000300800 */
[----:B------:R-:W3:Y:S04]  /*72110*/  LDL.LU R53, [R1+0xc28] ;  /* 0x000c280001357983 */ /* 0x000ee80000300800 */
[----:B------:R-:W3:Y:S04]  /*72120*/  LDL.LU R52, [R1+0xc2c] ;  /* 0x000c2c0001347983 */ /* 0x000ee80000300800 */
[----:B------:R-:W3:Y:S04]  /*72130*/  LDL.LU R51, [R1+0xa30] ;  /* 0x000a300001337983 */ /* 0x000ee80000300800 */
        /* <DEDUP_REMOVED lines=12> */
[----:B----4-:R-:W-:-:S03]  /*72200*/  F2FP.SATFINITE.E5M2.F32.PACK_AB_MERGE_C R28, R48, R10, RZ ;  /* 0x0000000a301c723e */ /* 0x010fc600048060ff */
[----:B------:R-:W4:Y:S04]  /*72210*/  LDL.LU R10, [R1+0x2b0] ;  /* 0x0002b000010a7983 */ /* 0x000f280000300800 */
[----:B------:R-:W4:Y:S01]  /*72220*/  LDL.LU R48, [R1+0x2b4] ;  /* 0x0002b40001307983 */ /* 0x000f220000300800 */
[----:B--2---:R-:W-:-:S03]  /*72230*/  F2FP.SATFINITE.E5M2.F32.PACK_AB_MERGE_C R27, R9, R61, RZ ;  /* 0x0000003d091b723e */ /* 0x004fc600048060ff */
[----:B------:R-:W2:Y:S04]  /*72240*/  LDL.LU R61, [R1+0x2b8] ;  /* 0x0002b800013d7983 */ /* 0x000ea80000300800 */
[----:B------:R-:W2:Y:S01]  /*72250*/  LDL.LU R9, [R1+0x2bc] ;  /* 0x0002bc0001097983 */ /* 0x000ea20000300800 */
        /* <DEDUP_REMOVED lines=12> */
[----:B---3--:R-:W-:-:S04]  /*72320*/  SHF.R.S32.HI R12, RZ, 0x1f, R11 ;  /* 0x0000001fff0c7819 */ /* 0x008fc8000001140b */
[----:B------:R0:W-:Y:S02]  /*72330*/  STL.64 [R1+0xb38], R14 ;  /* 0x000b380e01007387 */ /* 0x0001e40000100a00 */
[----:B0-----:R-:W-:-:S05]  /*72340*/  IADD3 R14, P3, PT, R11, R0, RZ ;  /* 0x000000000b0e7210 */ /* 0x001fca0007f7e0ff */
[----:B------:R-:W-:-:S05]  /*72350*/  IMAD.X R15, R12, 0x1, R2, P3 ;  /* 0x000000010c0f7824 */ /* 0x000fca00018e0602 */
[----:B------:R0:W-:Y:S01]  /*72360*/  STL.64 [R1+0xb30], R14 ;  /* 0x000b300e01007387 */ /* 0x0001e20000100a00 */
[----:B------:R-:W-:Y:S02]  /*72370*/  F2FP.SATFINITE.E5M2.F32.PACK_AB_MERGE_C R26, R25, R29, RZ ;  /* 0x0000001d191a723e */ /* 0x000fe400048060ff */
[----:B------:R-:W-:Y:S02]  /*72380*/  F2FP.SATFINITE.E5M2.F32.PACK_AB_MERGE_C R25, R21, R30, RZ ;  /* 0x0000001e1519723e */ /* 0x000fe400048060ff */
[----:B0-----:R-:W-:-:S05]  /*72390*/  IADD3 R14, P3, PT, R11, R3, RZ ;  /* 0x000000030b0e7210 */ /* 0x001fca0007f7e0ff */
[----:B------:R-:W-:Y:S01]  /*723a0*/  IMAD.X R15, R12, 0x1, R4, P3 ;  /* 0x000000010c0f7824 */ /* 0x000fe200018e0604 */
[----:B------:R-:W-:-:S05]  /*723b0*/  IADD3 R30, P3, PT, R11, R5, RZ ;  /* 0x000000050b1e7210 */ /* 0x000fca0007f7e0ff */
[----:B------:R-:W-:Y:S01]  /*723c0*/  IMAD.X R31, R12, 0x1, R6, P3 ;  /* 0x000000010c1f7824 */ /* 0x000fe200018e0606 */
[----:B------:R-:W-:Y:S01]  /*723d0*/  F2FP.SATFINITE.E5M2.F32.PACK_AB_MERGE_C R24, R59, R60, RZ ;  /* 0x0000003c3b18723e */ /* 0x000fe200048060ff */
[----:B------:R-:W-:Y:S01]  /*723e0*/  STL.64 [R1+0xb28], R14 ;  /* 0x000b280e01007387 */ /* 0x000fe20000100a00 */
[----:B------:R-:W-:-:S03]  /*723f0*/  F2FP.SATFINITE.E5M2.F32.PACK_AB_MERGE_C R20, R50, R51, RZ ;  /* 0x000000333214723e */ /* 0x000fc600048060ff */
[----:B------:R0:W-:Y:S01]  /*72400*/  STL.64 [R1+0xb20], R30 ;  /* 0x000b201e01007387 */ /* 0x0001e20000100a00 */
[----:B------:R-:W-:Y:S02]  /*72410*/  LOP3.LUT R28, R28, 0xffff, RZ, 0xc0, !PT ;  /* 0x0000ffff1c1c7812 */ /* 0x000fe400078ec0ff */
[----:B------:R-:W-:Y:S02]  /*72420*/  LOP3.LUT R32, R20, 0xffff, RZ, 0xc0, !PT ;  /* 0x0000ffff14207812 */ /* 0x000fe400078ec0ff */
[----:B------:R-:W-:Y:S02]  /*72430*/  LOP3.LUT R24, R24, 0xffff, RZ, 0xc0, !PT ;  /* 0x0000ffff18187812 */ /* 0x000fe400078ec0ff */
[----:B------:R-:W-:Y:S02]  /*72440*/  F2FP.SATFINITE.E5M2.F32.PACK_AB_MERGE_C R23, R57, R58, RZ ;  /* 0x0000003a3917723e */ /* 0x000fe400048060ff */
[----:B------:R-:W-:Y:S02]  /*72450*/  F2FP.SATFINITE.E5M2.F32.PACK_AB_MERGE_C R19, R47, R49, RZ ;  /* 0x000000312f13723e */ /* 0x000fe400048060ff */
[----:B0-----:R-:W-:-:S02]  /*72460*/  IADD3 R30, P3, PT, R11, R7, RZ ;  /* 0x000000070b1e7210 */ /* 0x001fc40007f7e0ff */
[----:B------:R-:W-:Y:S02]  /*72470*/  LOP3.LUT R29, R27, 0xffff, RZ, 0xc0, !PT ;  /* 0x0000ffff1b1d7812 */ /* 0x000fe400078ec0ff */
[----:B------:R-:W-:Y:S01]  /*72480*/  PRMT R20, R28, 0x3340, R24 ;  /* 0x000033401c147816 */ /* 0x000fe20000000018 */
[----:B------:R-:W-:Y:S01]  /*72490*/  IMAD.X R31, R12, 0x1, R8, P3 ;  /* 0x000000010c1f7824 */ /* 0x000fe200018e0608 */
[----:B------:R-:W-:Y:S02]  /*724a0*/  PRMT R12, R32, 0x3340, R0 ;  /* 0x00003340200c7816 */ /* 0x000fe40000000000 */
[----:B------:R-:W-:Y:S02]  /*724b0*/  LOP3.LUT R27, R19, 0xffff, RZ, 0xc0, !PT ;  /* 0x0000ffff131b7812 */ /* 0x000fe400078ec0ff */
[----:B------:R-:W-:Y:S02]  /*724c0*/  LOP3.LUT R23, R23, 0xffff, RZ, 0xc0, !PT ;  /* 0x0000ffff17177812 */ /* 0x000fe400078ec0ff */
[----:B------:R-:W-:-:S02]  /*724d0*/  F2FP.SATFINITE.E5M2.F32.PACK_AB_MERGE_C R22, R55, R56, RZ ;  /* 0x000000383716723e */ /* 0x000fc400048060ff */
[----:B------:R-:W-:Y:S02]  /*724e0*/  F2FP.SATFINITE.E5M2.F32.PACK_AB_MERGE_C R18, R44, R46, RZ ;  /* 0x0000002e2c12723e */ /* 0x000fe400048060ff */
[----:B------:R-:W-:Y:S02]  /*724f0*/  PRMT R20, R20, 0x5410, R12 ;  /* 0x0000541014147816 */ /* 0x000fe4000000000c */
[----:B------:R-:W-:Y:S02]  /*72500*/  PRMT R12, R27, 0x3340, R0 ;  /* 0x000033401b0c7816 */ /* 0x000fe40000000000 */
[----:B------:R-:W-:Y:S02]  /*72510*/  PRMT R19, R29, 0x3340, R23 ;  /* 0x000033401d137816 */ /* 0x000fe40000000017 */
[----:B------:R-:W-:Y:S02]  /*72520*/  LOP3.LUT R26, R26, 0xffff, RZ, 0xc0, !PT ;  /* 0x0000ffff1a1a7812 */ /* 0x000fe400078ec0ff */
[----:B------:R-:W-:-:S02]  /*72530*/  LOP3.LUT R22, R22, 0xffff, RZ, 0xc0, !PT ;  /* 0x0000ffff16167812 */ /* 0x000fc400078ec0ff */
[----:B------:R-:W-:Y:S02]  /*72540*/  F2FP.SATFINITE.E5M2.F32.PACK_AB_MERGE_C R21, R52, R53, RZ ;  /* 0x000000353415723e */ /* 0x000fe400048060ff */
[----:B------:R-:W-:Y:S02]  /*72550*/  F2FP.SATFINITE.E5M2.F32.PACK_AB_MERGE_C R17, R39, R45, RZ ;  /* 0x0000002d2711723e */ /* 0x000fe400048060ff */
[----:B------:R-:W-:Y:S02]  /*72560*/  PRMT R19, R19, 0x5410, R12 ;  /* 0x0000541013137816 */ /* 0x000fe4000000000c */
[----:B------:R-:W-:Y:S02]  /*72570*/  LOP3.LUT R21, R21, 0xffff, RZ, 0xc0, !PT ;  /* 0x0000ffff15157812 */ /* 0x000fe400078ec0ff */
[----:B------:R-:W-:Y:S02]  /*72580*/  F2FP.SATFINITE.E5M2.F32.PACK_AB_MERGE_C R15, R40, R42, RZ ;  /* 0x0000002a280f723e */ /* 0x000fe400048060ff */
[----:B------:R-:W-:-:S02]  /*72590*/  F2FP.SATFINITE.E5M2.F32.PACK_AB_MERGE_C R16, R38, R43, RZ ;  /* 0x0000002b2610723e */ /* 0x000fc400048060ff */
[----:B------:R-:W-:Y:S02]  /*725a0*/  LOP3.LUT R34, R15, 0xffff, RZ, 0xc0, !PT ;  /* 0x0000ffff0f227812 */ /* 0x000fe400078ec0ff */
[----:B------:R-:W-:Y:S02]  /*725b0*/  LOP3.LUT R35, R16, 0xffff, RZ, 0xc0, !PT ;  /* 0x0000ffff10237812 */ /* 0x000fe400078ec0ff */
[----:B----4-:R-:W-:Y:S02]  /*725c0*/  F2FP.SATFINITE.E5M2.F32.PACK_AB_MERGE_C R14, R48, R10, RZ ;  /* 0x0000000a300e723e */ /* 0x010fe400048060ff */
[----:B--2---:R-:W-:Y:S02]  /*725d0*/  F2FP.SATFINITE.E5M2.F32.PACK_AB_MERGE_C R13, R9, R61, RZ ;  /* 0x0000003d090d723e */ /* 0x004fe400048060ff */
[----:B------:R-:W2:Y:S04]  /*725e0*/  LDL.LU R61, [R1+0x74] ;  /* 0x00007400013d7983 */ /* 0x000ea80000300800 */
[----:B------:R0:W-:Y:S02]  /*725f0*/  STL.64 [R1+0xb18], R30 ;  /* 0x000b181e01007387 */ /* 0x0001e40000100a00 */
[----:B0-----:R-:W-:-:S02]  /*72600*/  LOP3.LUT R30, R18, 0xffff, RZ, 0xc0, !PT ;  /* 0x0000ffff121e7812 */ /* 0x001fc400078ec0ff */
[----:B------:R-:W-:Y:S02]  /*72610*/  LOP3.LUT R31, R25, 0xffff, RZ, 0xc0, !PT ;  /* 0x0000ffff191f7812 */ /* 0x000fe400078ec0ff */
        /* <DEDUP_REMOVED lines=8> */
[----:B------:R-:W-:Y:S02]  /*726a0*/  LOP3.LUT R36, R13, 0xffff, RZ, 0xc0, !PT ;  /* 0x0000ffff0d247812 */ /* 0x000fe400078ec0ff */
[----:B------:R-:W-:Y:S02]  /*726b0*/  PRMT R13, R19, 0x4210, R34 ;  /* 0x00004210130d7816 */ /* 0x000fe40000000022 */
[----:B------:R-:W-:-:S02]  /*726c0*/  PRMT R14, R18, 0x4210, R33 ;  /* 0x00004210120e7816 */ /* 0x000fc40000000021 */
        /* <DEDUP_REMOVED lines=15> */
[----:B------:R-:W-:-:S04]  /*727c0*/  SHF.R.U32.HI R19, RZ, 0x8, R21 ;  /* 0x00000008ff137819 */ /* 0x000fc80000011615 */
[----:B------:R-:W-:Y:S02]  /*727d0*/  LOP3.LUT R19, R19, 0xffff, RZ, 0xc0, !PT ;  /* 0x0000ffff13137812 */ /* 0x000fe400078ec0ff */
[----:B--2---:R-:W-:Y:S02]  /*727e0*/  SHF.R.S32.HI R12, RZ, 0x1f, R61 ;  /* 0x0000001fff0c7819 */ /* 0x004fe4000001143d */
[----:B------:R-:W-:-:S05]  /*727f0*/  IADD3 R10, P3, PT, R61, R0, RZ ;  /* 0x000000003d0a7210 */ /* 0x000fca0007f7e0ff */
        /* <DEDUP_REMOVED lines=33> */
[----:B------:R-:W-:Y:S01]  /*72a10*/  LOP3.LUT R17, R17, 0xffff, RZ, 0xc0, !PT ;  /* 0x0000ffff11117812 */ /* 0x000fe200078ec0ff */
[----:B------:R-:W4:Y:S01]  /*72a20*/  LDL.LU R47, [R1+0x80] ;  /* 0x00008000012f7983 */ /* 0x000f220000300800 */
[----:B------:R-:W-:Y:S02]  /*72a30*/  LOP3.LUT R13, R13, 0xffff, RZ, 0xc0, !PT ;  /* 0x0000ffff0d0d7812 */ /* 0x000fe400078ec0ff */
[----:B------:R-:W-:Y:S01]  /*72a40*/  SHF.R.U32.HI R14, RZ, 0x8, R30 ;  /* 0x00000008ff0e7819 */ /* 0x000fe2000001161e */
[----:B------:R-:W-:Y:S01]  /*72a50*/  NOP ;  /* 0x0000000000007918 */ /* 0x000fe20000000000 */
[----:B------:R-:W0:Y:S01]  /*72a60*/  LDS.128 R28, [R41] ;  /* 0x00000000291c7984 */ /* 0x000e220000000c00 */
[----:B------:R-:W-:Y:S02]  /*72a70*/  PRMT R17, R13, 0x3340, R17 ;  /* 0x000033400d117816 */ /* 0x000fe40000000011 */
[----:B------:R-:W-:Y:S02]  /*72a80*/  SHF.R.U32.HI R13, RZ, 0x8, R26 ;  /* 0x00000008ff0d7819 */ /* 0x000fe4000001161a */
[----:B------:R-:W-:-:S02]  /*72a90*/  SHF.R.U32.HI R20, RZ, 0x8, R22 ;  /* 0x00000008ff147819 */ /* 0x000fc40000011616 */
[----:B------:R-:W-:Y:S02]  /*72aa0*/  LOP3.LUT R13, R13, 0xffff, RZ, 0xc0, !PT ;  /* 0x0000ffff0d0d7812 */ /* 0x000fe400078ec0ff */
[----:B------:R-:W-:Y:S02]  /*72ab0*/  LOP3.LUT R20, R20, 0xffff, RZ, 0xc0, !PT ;  /* 0x0000ffff14147812 */ /* 0x000fe400078ec0ff */
[----:B------:R-:W-:Y:S02]  /*72ac0*/  SHF.R.U32.HI R16, RZ, 0x8, R27 ;  /* 0x00000008ff107819 */ /* 0x000fe4000001161b */
[----:B------:R-:W-:Y:S02]  /*72ad0*/  PRMT R20, R13, 0x3340, R20 ;  /* 0x000033400d147816 */ /* 0x000fe40000000014 */
[----:B------:R-:W-:Y:S02]  /*72ae0*/  SHF.R.U32.HI R13, RZ, 0x8, R25 ;  /* 0x00000008ff0d7819 */ /* 0x000fe40000011619 */
[----:B------:R-:W-:-:S02]  /*72af0*/  LOP3.LUT R16, R16, 0xffff, RZ, 0xc0, !PT ;  /* 0x0000ffff10107812 */ /* 0x000fc400078ec0ff */
[----:B------:R-:W-:Y:S02]  /*72b00*/  SHF.R.U32.HI R15, RZ, 0x8, R32 ;  /* 0x00000008ff0f7819 */ /* 0x000fe40000011620 */
[----:B------:R-:W-:Y:S02]  /*72b10*/  LOP3.LUT R13, R13, 0xffff, RZ, 0xc0, !PT ;  /* 0x0000ffff0d0d7812 */ /* 0x000fe400078ec0ff */
[--C-:B------:R-:W-:Y:S02]  /*72b20*/  PRMT R16, R16, 0x3340, R0.reuse ;  /* 0x0000334010107816 */ /* 0x100fe40000000000 */
        /* <DEDUP_REMOVED lines=10> */
[----:B------:R-:W-:Y:S04]  /*72bd0*/  STL.64 [R1+0xb00], R18 ;  /* 0x000b001201007387 */ /* 0x000fe80000100a00 */
[----:B------:R-:W2:Y:S04]  /*72be0*/  LDL.LU R32, [R1+0xff0] ;  /* 0x000ff00001207983 */ /* 0x000ea80000300800 */
[----:B------:R-:W2:Y:S04]  /*72bf0*/  LDL.LU R27, [R1+0xff4] ;  /* 0x000ff400011b7983 */ /* 0x000ea80000300800 */
[----:B0-----:R3:W-:Y:S04]  /*72c00*/  STL.64 [R1+0x180], R28 ;  /* 0x0001801c01007387 */ /* 0x0017e80000100a00 */
        /* <DEDUP_REMOVED lines=19> */
[----:B---3--:R-:W-:-:S02]  /*72d40*/  F2FP.SATFINITE.E5M2.F32.PACK_AB_MERGE_C R29, R10, R11, RZ ;  /* 0x0000000b0a1d723e */ /* 0x008fc400048060ff */
[----:B------:R-:W-:-:S05]  /*72d50*/  IADD3 R10, P3, PT, R23, R3, RZ ;  /* 0x00000003170a7210 */ /* 0x000fca0007f7e0ff */
[----:B------:R-:W-:-:S05]  /*72d60*/  IMAD.X R11, R16, 0x1, R4, P3 ;  /* 0x00000001100b7824 */ /* 0x000fca00018e0604 */
[----:B------:R0:W-:Y:S04]  /*72d70*/  STL.64 [R1+0xad8], R10 ;  /* 0x000ad80a01007387 */ /* 0x0001e80000100a00 */
[----:B------:R-:W3:Y:S04]  /*72d80*/  LDL.LU R39, [R1+0x83c] ;  /* 0x00083c0001277983 */ /* 0x000ee80000300800 */
[----:B------:R-:W3:Y:S04]  /*72d90*/  LDL.LU R43, [R1+0x640] ;  /* 0x00064000012b7983 */ /* 0x000ee80000300800 */
[----:B------:R-:W3:Y:S01]  /*72da0*/  LDL.LU R38, [R1+0x644] ;  /* 0x0006440001267983 */ /* 0x000ee20000300800 */
[----:B----4-:R-:W-:-:S03]  /*72db0*/  F2FP.SATFINITE.E5M2.F32.PACK_AB_MERGE_C R28, R9, R48, RZ ;  /* 0x00000030091c723e */ /* 0x010fc600048060ff */
[----:B------:R-:W4:Y:S04]  /*72dc0*/  LDL.LU R42, [R1+0x648] ;  /* 0x00064800012a7983 */ /* 0x000f280000300800 */
[----:B------:R-:W4:Y:S04]  /*72dd0*/  LDL.LU R40, [R1+0x64c] ;  /* 0x00064c0001287983 */ /* 0x000f280000300800 */
[----:B0-----:R-:W4:Y:S04]  /*72de0*/  LDL.LU R11, [R1+0x290] ;  /* 0x00029000010b7983 */ /* 0x001f280000300800 */
[----:B------:R-:W4:Y:S04]  /*72df0*/  LDL.LU R10, [R1+0x294] ;  /* 0x00029400010a7983 */ /* 0x000f280000300800 */
[----:B------:R-:W4:Y:S04]  /*72e00*/  LDL.LU R48, [R1+0x298] ;  /* 0x0002980001307983 */ /* 0x000f280000300800 */
[----:B------:R-:W4:Y:S01]  /*72e10*/  LDL.LU R9, [R1+0x29c] ;  /* 0x00029c0001097983 */ /* 0x000f220000300800 */
[----:B------:R-:W-:-:S04]  /*72e20*/  LOP3.LUT R14, R14, 0xffff, RZ, 0xc0, !PT ;  /* 0x0000ffff0e0e7812 */ /* 0x000fc800078ec0ff */
[----:B------:R-:W-:-:S04]  /*72e30*/  PRMT R14, R14, 0x3340, R0 ;  /* 0x000033400e0e7816 */ /* 0x000fc80000000000 */
[----:B------:R-:W-:Y:S02]  /*72e40*/  PRMT R14, R20, 0x5410, R14 ;  /* 0x00005410140e7816 */ /* 0x000fe4000000000e */
[----:B------:R-:W-:Y:S02]  /*72e50*/  PRMT R12, R15, 0x5210, R35 ;  /* 0x000052100f0c7816 */ /* 0x000fe40000000023 */
[----:B------:R-:W-:Y:S02]  /*72e60*/  PRMT R14, R14, 0x5210, R33 ;  /* 0x000052100e0e7816 */ /* 0x000fe40000000021 */
        /* <DEDUP_REMOVED lines=21> */
[----:B--2---:R-:W-:Y:S02]  /*72fc0*/  F2FP.SATFINITE.E5M2.F32.PACK_AB_MERGE_C R19, R44, R46, RZ ;  /* 0x0000002e2c13723e */ /* 0x004fe400048060ff */
[----:B------:R-:W-:Y:S02]  /*72fd0*/  SHF.R.S32.HI R16, RZ, 0x1f, R61 ;  /* 0x0000001fff107819 */ /* 0x000fe4000001143d */
[----:B------:R-:W-:Y:S01]  /*72fe0*/  IADD3 R12, P3, PT, R61, R0, RZ ;  /* 0x000000003d0c7210 */ /* 0x000fe20007f7e0ff */
[----:B------:R4:W-:Y:S04]  /*72ff0*/  STL.64 [R1+0xa98], R14 ;  /* 0x000a980e01007387 */ /* 0x0009e80000100a00 */
[----:B------:R-:W-:-:S05]  /*73000*/  IMAD.X R13, R16, 0x1, R2, P3 ;  /* 0x00000001100d7824 */ /* 0x000fca00018e0602 */
[----:B------:R0:W-:Y:S01]  /*73010*/  STL.64 [R1+0xa80], R12 ;  /* 0x000a800c01007387 */ /* 0x0001e20000100a00 */
[----:B---3--:R-:W-:Y:S01]  /*73020*/  F2FP.SATFINITE.E5M2.F32.PACK_AB_MERGE_C R18, R39, R45, RZ ;  /* 0x0000002d2712723e */ /* 0x008fe200048060ff */
[----:B------:R-:W-:Y:S02]  /*73030*/  NOP ;  /* 0x0000000000007918 */ /* 0x000fe40000000000 */
[----:B------:R-:W1:Y:S01]  /*73040*/  LDS.128 R44, [R41] ;  /* 0x00000000292c7984 */ /* 0x000e620000000c00 */
[----:B----4-:R-:W-:Y:S02]  /*73050*/  F2FP.SATFINITE.E5M2.F32.PACK_AB_MERGE_C R14, R10, R11, RZ ;  /* 0x0000000b0a0e723e */ /* 0x010fe400048060ff */
[----:B------:R-:W-:Y:S02]  /*73060*/  IADD3 R10, P3, PT, R61, R3, RZ ;  /* 0x000000033d0a7210 */ /* 0x000fe40007f7e0ff */
[----:B0-----:R-:W-:Y:S02]  /*73070*/  F2FP.SATFINITE.E5M2.F32.PACK_AB_MERGE_C R13, R9, R48, RZ ;  /* 0x00000030090d723e */ /* 0x001fe400048060ff */
[----:B------:R-:W2:Y:S01]  /*73080*/  LDL.LU R9, [R1+0x88] ;  /* 0x0000880001097983 */ /* 0x000ea20000300800 */
[----:B------:R-:W-:-:S05]  /*73090*/  IMAD.X R11, R16, 0x1, R4, P3 ;  /* 0x00000001100b7824 */ /* 0x000fca00018e0604 */
[----:B------:R0:W-:Y:S02]  /*730a0*/  STL.64 [R1+0xa70], R10 ;  /* 0x000a700a01007387 */ /* 0x0001e40000100a00 */
[C---:B0-----:R-:W-:Y:S02]  /*730b0*/  IADD3 R10, P3, PT, R61.reuse, R5, RZ ;  /* 0x000000053d0a7210 */ /* 0x041fe40007f7e0ff */
[----:B-1----:R-:W-:Y:S03]  /*730c0*/  STL.64 [R1+0x160], R44 ;  /* 0x0001602c01007387 */ /* 0x002fe60000100a00 */
[----:B------:R-:W-:Y:S01]  /*730d0*/  IMAD.X R11, R16, 0x1, R6, P3 ;  /* 0x00000001100b7824 */ /* 0x000fe200018e0606 */
[----:B------:R-:W-:Y:S04]  /*730e0*/  STL.64 [R1+0x168], R46 ;  /* 0x0001682e01007387 */ /* 0x000fe80000100a00 */
[----:B------:R0:W-:Y:S02]  /*730f0*/  STL.64 [R1+0xa48], R10 ;  /* 0x000a480a01007387 */ /* 0x0001e40000100a00 */
[----:B0-----:R-:W-:-:S05]  /*73100*/  IADD3 R10, P3, PT, R61, R7, RZ ;  /* 0x000000073d0a7210 */ /* 0x001fca0007f7e0ff */
[----:B------:R-:W-:-:S05]  /*73110*/  IMAD.X R11, R16, 0x1, R8, P3 ;  /* 0x00000001100b7824 */ /* 0x000fca00018e0608 */
[----:B------:R0:W-:Y:S04]  /*73120*/  STL.64 [R1+0xa40], R10 ;  /* 0x000a400a01007387 */ /* 0x0001e80000100a00 */
[----:B0-----:R-:W3:Y:S01]  /*73130*/  LDL.LU R11, [R1+0x8c] ;  /* 0x00008c00010b7983 */ /* 0x001ee20000300800 */
        /* <DEDUP_REMOVED lines=30> */
[----:B------:R-:W-:Y:S02]  /*73320*/  F2FP.SATFINITE.E5M2.F32.PACK_AB_MERGE_C R15, R40, R42, RZ ;  /* 0x0000002a280f723e */ /* 0x000fe400048060ff */
        /* <DEDUP_REMOVED lines=24> */
[----:B------:R-:W-:Y:S02]  /*734b0*/  SHF.R.U32.HI R17, RZ, 0x8, R23 ;  /* 0x00000008ff117819 */ /* 0x000fe40000011617 */
[----:B------:R-:W-:-:S04]  /*734c0*/  LOP3.LUT R15, R15, 0xffff, RZ, 0xc0, !PT ;  /* 0x0000ffff0f0f7812 */ /* 0x000fc800078ec0ff */
[----:B------:R-:W-:Y:S02]  /*734d0*/  PRMT R15, R15, 0x3340, R0 ;  /* 0x000033400f0f7816 */ /* 0x000fe40000000000 */
[----:B--2---:R-:W-:Y:S02]  /*734e0*/  SHF.R.S32.HI R12, RZ, 0x1f, R9 ;  /* 0x0000001fff0c7819 */ /* 0x004fe40000011409 */
[----:B------:R-:W-:-:S05]  /*734f0*/  IADD3 R20, P3, PT, R9, R0, RZ ;  /* 0x0000000009147210 */ /* 0x000fca0007f7e0ff */
[----:B------:R-:W-:-:S05]  /*73500*/  IMAD.X R21, R12, 0x1, R2, P3 ;  /* 0x000000010c157824 */ /* 0x000fca00018e0602 */
[----:B------:R0:W-:Y:S02]  /*73510*/  STL.64 [R1+0xa38], R20 ;  /* 0x000a381401007387 */ /* 0x0001e40000100a00 */
[----:B0-----:R-:W-:-:S05]  /*73520*/  IADD3 R20, P3, PT, R9, R3, RZ ;  /* 0x0000000309147210 */ /* 0x001fca0007f7e0ff */
[----:B------:R-:W-:Y:S01]  /*73530*/  IMAD.X R21, R12, 0x1, R4, P3 ;  /* 0x000000010c157824 */ /* 0x000fe200018e0604 */
[----:B------:R-:W-:-:S04]  /*73540*/  IADD3 R24, P3, PT, R9, R5, RZ ;  /* 0x0000000509187210 */ /* 0x000fc80007f7e0ff */
[----:B------:R0:W-:Y:S01]  /*73550*/  STL.64 [R1+0xa50], R20 ;  /* 0x000a501401007387 */ /* 0x0001e20000100a00 */
[C---:B------:R-:W-:Y:S01]  /*73560*/  IMAD.X R25, R12.reuse, 0x1, R6, P3 ;  /* 0x000000010c197824 */ /* 0x040fe200018e0606 */
[----:B0-----:R-:W-:Y:S02]  /*73570*/  SHF.R.U32.HI R20, RZ, 0x8, R22 ;  /* 0x00000008ff147819 */ /* 0x001fe40000011616 */
[----:B------:R-:W-:Y:S02]  /*73580*/  IADD3 R22, P3, PT, R9, R7, RZ ;  /* 0x0000000709167210 */ /* 0x000fe40007f7e0ff */
[----:B------:R-:W-:Y:S03]  /*73590*/  STL.64 [R1+0xa68], R24 ;  /* 0x000a681801007387 */ /* 0x000fe60000100a00 */
[----:B------:R-:W-:Y:S01]  /*735a0*/  IMAD.X R23, R12, 0x1, R8, P3 ;  /* 0x000000010c177824 */ /* 0x000fe200018e0608 */
[----:B------:R-:W-:-:S04]  /*735b0*/  PRMT R12, R19, 0x5410, R15 ;  /* 0x00005410130c7816 */ /* 0x000fc8000000000f */
[----:B------:R0:W-:Y:S01]  /*735c0*/  STL.64 [R1+0xa60], R22 ;  /* 0x000a601601007387 */ /* 0x0001e20000100a00 */
[----:B---3--:R-:W-:-:S03]  /*735d0*/  SHF.R.S32.HI R15, RZ, 0x1f, R11 ;  /* 0x0000001fff0f7819 */ /* 0x008fc6000001140b */
[----:B------:R-:W2:Y:S04]  /*735e0*/  LDL.LU R10, [R1+0x3e0] ;  /* 0x0003e000010a7983 */ /* 0x000ea80000300800 */
[----:B------:R-:W2:Y:S01]  /*735f0*/  LDL.LU R48, [R1+0x3e4] ;  /* 0x0003e40001307983 */ /* 0x000ea20000300800 */
[----:B0-----:R-:W-:-:S03]  /*73600*/  IADD3 R22, P3, PT, R11, R0, RZ ;  /* 0x000000000b167210 */ /* 0x001fc60007f7e0ff */
[----:B------:R-:W3:Y:S02]  /*73610*/  LDL.LU R61, [R1+0x3e8] ;  /* 0x0003e800013d7983 */ /* 0x000ee40000300800 */
[----:B------:R-:W-:-:S05]  /*73620*/  IMAD.X R23, R15, 0x1, R2, P3 ;  /* 0x000000010f177824 */ /* 0x000fca00018e0602 */
[----:B------:R-:W-:Y:S04]  /*73630*/  STL.64 [R1+0xa58], R22 ;  /* 0x000a581601007387 */ /* 0x000fe80000100a00 */
[----:B------:R-:W3:Y:S01]  /*73640*/  LDL.LU R9, [R1+0x3ec] ;  /* 0x0003ec0001097983 */ /* 0x000ee20000300800 */
        /* <DEDUP_REMOVED lines=8> */
[----:B------:R-:W-:-:S05]  /*736d0*/  IADD3 R18, P3, PT, R11, R3, RZ ;  /* 0x000000030b127210 */ /* 0x000fca0007f7e0ff */
[----:B------:R-:W-:-:S05]  /*736e0*/  IMAD.X R19, R15, 0x1, R4, P3 ;  /* 0x000000010f137824 */ /* 0x000fca00018e0604 */
[----:B------:R0:W-:Y:S04]  /*736f0*/  STL.64 [R1+0xa78], R18 ;  /* 0x000a781201007387 */ /* 0x0001e80000100a00 */
[----:B------:R-:W4:Y:S01]  /*73700*/  LDL.LU R56, [R1+0x90] ;  /* 0x0000900001387983 */ /* 0x000f220000300800 */
[----:B------:R-:W-:Y:S02]  /*73710*/  SHF.R.U32.HI R16, RZ, 0x8, R32 ;  /* 0x00000008ff107819 */ /* 0x000fe40000011620 */
[----:B------:R-:W-:Y:S02]  /*73720*/  SHF.R.U32.HI R21, RZ, 0x8, R26 ;  /* 0x00000008ff157819 */ /* 0x000fe4000001161a */
[----:B0-----:R-:W-:Y:S02]  /*73730*/  IADD3 R18, P3, PT, R11, R5, RZ ;  /* 0x000000050b127210 */ /* 0x001fe40007f7e0ff */
[----:B------:R-:W-:-:S03]  /*73740*/  LOP3.LUT R16, R16, 0xffff, RZ, 0xc0, !PT ;  /* 0x0000ffff10107812 */ /* 0x000fc600078ec0ff */
[----:B------:R-:W-:Y:S01]  /*73750*/  IMAD.X R19, R15, 0x1, R6, P3 ;  /* 0x000000010f137824 */ /* 0x000fe200018e0606 */
[----:B------:R-:W-:Y:S02]  /*73760*/  LOP3.LUT R20, R20, 0xffff, RZ, 0xc0, !PT ;  /* 0x0000ffff14147812 */ /* 0x000fe400078ec0ff */
[----:B------:R-:W-:Y:S02]  /*73770*/  LOP3.LUT R21, R21, 0xffff, RZ, 0xc0, !PT ;  /* 0x0000ffff15157812 */ /* 0x000fe400078ec0ff */
[----:B------:R-:W-:Y:S01]  /*73780*/  SHF.R.U32.HI R14, RZ, 0x8, R31 ;  /* 0x00000008ff0e7819 */ /* 0x000fe2000001161f */
[----:B------:R0:W-:Y:S01]  /*73790*/  STL.64 [R1+0xa90], R18 ;  /* 0x000a901201007387 */ /* 0x0001e20000100a00 */
[----:B------:R-:W-:Y:S02]  /*737a0*/  PRMT R20, R16, 0x3340, R20 ;  /* 0x0000334010147816 */ /* 0x000fe40000000014 */
[----:B------:R-:W-:Y:S01]  /*737b0*/  PRMT R16, R21, 0x3340, R0 ;  /* 0x0000334015107816 */ /* 0x000fe20000000000 */
[----:B------:R-:W4:Y:S01]  /*737c0*/  LDL.LU R42, [R1+0x94] ;  /* 0x00009400012a7983 */ /* 0x000f220000300800 */
[----:B------:R-:W-:-:S02]  /*737d0*/  LOP3.LUT R14, R14, 0xffff, RZ, 0xc0, !PT ;  /* 0x0000ffff0e0e7812 */ /* 0x000fc400078ec0ff */
[----:B------:R-:W-:Y:S02]  /*737e0*/  PRMT R16, R20, 0x5410, R16 ;  /* 0x0000541014107816 */ /* 0x000fe40000000010 */
[----:B0-----:R-:W-:Y:S02]  /*737f0*/  IADD3 R18, P3, PT, R11, R7, RZ ;  /* 0x000000070b127210 */ /* 0x001fe40007f7e0ff */
[----:B------:R-:W-:-:S03]  /*73800*/  PRMT R14, R14, 0x3340, R0 ;  /* 0x000033400e0e7816 */ /* 0x000fc60000000000 */
[----:B------:R-:W-:Y:S01]  /*73810*/  IMAD.X R19, R15, 0x1, R8, P3 ;  /* 0x000000010f137824 */ /* 0x000fe200018e0608 */
[----:B------:R-:W-:Y:S02]  /*73820*/  PRMT R14, R17, 0x5410, R14 ;  /* 0x00005410110e7816 */ /* 0x000fe4000000000e */
[----:B------:R-:W-:Y:S02]  /*73830*/  PRMT R15, R16, 0x5210, R37 ;  /* 0x00005210100f7816 */ /* 0x000fe40000000025 */
        /* <DEDUP_REMOVED lines=67> */
[----:B------:R-:W-:-:S04]  /*73c70*/  F2FP.SATFINITE.E5M2.F32.PACK_AB_MERGE_C R20, R50, R51, RZ ;  /* 0x000000333214723e */ /* 0x000fc800048060ff */
[----:B------:R0:W-:Y:S01]  /*73c80*/  STL.64 [R1+0x918], R14 ;  /* 0x0009180e01007387 */ /* 0x0001e20000100a00 */
[----:B------:R-:W-:Y:S02]  /*73c90*/  F2FP.SATFINITE.E5M2.F32.PACK_AB_MERGE_C R19, R47, R49, RZ ;  /* 0x000000312f13723e */ /* 0x000fe400048060ff */
[----:B------:R-:W-:Y:S02]  /*73ca0*/  LOP3.LUT R24, R24, 0xffff, RZ, 0xc0, !PT ;  /* 0x0000ffff18187812 */ /* 0x000fe400078ec0ff */
[----:B------:R-:W-:Y:S02]  /*73cb0*/  F2FP.SATFINITE.E5M2.F32.PACK_AB_MERGE_C R23, R57, R58, RZ ;  /* 0x0000003a3917723e */ /* 0x000fe400048060ff */
[----:B------:R-:W-:Y:S02]  /*73cc0*/  F2FP.SATFINITE.E5M2.F32.PACK_AB_MERGE_C R22, R54, R55, RZ ;  /* 0x000000373616723e */ /* 0x000fe400048060ff */
[----:B0-----:R-:W-:Y:S02]  /*73cd0*/  F2FP.SATFINITE.E5M2.F32.PACK_AB_MERGE_C R15, R11, R40, RZ ;  /* 0x000000280b0f723e */ /* 0x001fe400048060ff */
[----:B------:R-:W-:-:S02]  /*73ce0*/  LOP3.LUT R11, R19, 0xffff, RZ, 0xc0, !PT ;  /* 0x0000ffff130b7812 */ /* 0x000fc400078ec0ff */
[----:B------:R-:W-:Y:S02]  /*73cf0*/  F2FP.SATFINITE.E5M2.F32.PACK_AB_MERGE_C R18, R44, R46, RZ ;  /* 0x0000002e2c12723e */ /* 0x000fe400048060ff */
[----:B------:R-:W-:Y:S02]  /*73d00*/  F2FP.SATFINITE.E5M2.F32.PACK_AB_MERGE_C R16, R38, R43, RZ ;  /* 0x0000002b2610723e */ /* 0x000fe400048060ff */
[----:B------:R-:W-:Y:S02]  /*73d10*/  F2FP.SATFINITE.E5M2.F32.PACK_AB_MERGE_C R21, R52, R53, RZ ;  /* 0x000000353415723e */ /* 0x000fe400048060ff */
[----:B------:R-:W-:Y:S02]  /*73d20*/  LOP3.LUT R54, R26, 0xffff, RZ, 0xc0, !PT ;  /* 0x0000ffff1a367812 */ /* 0x000fe400078ec0ff */
[----:B------:R-:W-:Y:S02]  /*73d30*/  LOP3.LUT R52, R18, 0xffff, RZ, 0xc0, !PT ;  /* 0x0000ffff12347812 */ /* 0x000fe400078ec0ff */
[----:B------:R-:W-:-:S02]  /*73d40*/  F2FP.SATFINITE.E5M2.F32.PACK_AB_MERGE_C R25, R29, R25, RZ ;  /* 0x000000191d19723e */ /* 0x000fc400048060ff */
[----:B------:R-:W-:Y:S02]  /*73d50*/  F2FP.SATFINITE.E5M2.F32.PACK_AB_MERGE_C R17, R39, R45, RZ ;  /* 0x0000002d2711723e */ /* 0x000fe400048060ff */
[----:B------:R-:W-:Y:S02]  /*73d60*/  LOP3.LUT R53, R25, 0xffff, RZ, 0xc0, !PT ;  /* 0x0000ffff19357812 */ /* 0x000fe400078ec0ff */
[----:B------:R-:W-:Y:S02]  /*73d70*/  LOP3.LUT R50, R17, 0xffff, RZ, 0xc0, !PT ;  /* 0x0000ffff11327812 */ /* 0x000fe400078ec0ff */
[----:B------:R-:W-:Y:S02]  /*73d80*/  LOP3.LUT R51, R21, 0xffff, RZ, 0xc0, !PT ;  /* 0x0000ffff15337812 */ /* 0x000fe400078ec0ff */
[----:B------:R-:W-:Y:S02]  /*73d90*/  LOP3.LUT R15, R15, 0xffff, RZ, 0xc0, !PT ;  /* 0x0000ffff0f0f7812 */ /* 0x000fe400078ec0ff */
[----:B------:R-:W-:-:S02]  /*73da0*/  PRMT R17, R53, 0x3340, R51 ;  /* 0x0000334035117816 */ /* 0x000fc40000000033 */
[----:B--2---:R-:W-:Y:S02]  /*73db0*/  F2FP.SATFINITE.E5M2.F32.PACK_AB_MERGE_C R14, R48, R10, RZ ;  /* 0x0000000a300e723e */ /* 0x004fe400048060ff */
[----:B------:R-:W-:-:S05]  /*73dc0*/  LOP3.LUT R10, R28, 0xffff, RZ, 0xc0, !PT ;  /* 0x0000ffff1c0a7812 */ /* 0x000fca00078ec0ff */
[----:B------:R0:W-:Y:S04]  /*73dd0*/  STL [R1+0xffc], R10 ;  /* 0x000ffc0a01007387 */ /* 0x0001e80000100800 */
[----:B------:R-:W-:Y:S01]  /*73de0*/  STL [R1+0xff4], R24 ;  /* 0x000ff41801007387 */ /* 0x000fe20000100800 */
[----:B---3--:R-:W-:Y:S02]  /*73df0*/  F2FP.SATFINITE.E5M2.F32.PACK_AB_MERGE_C R13, R9, R61, RZ ;  /* 0x0000003d090d723e */ /* 0x008fe400048060ff */
[----:B------:R-:W-:Y:S02]  /*73e00*/  LOP3.LUT R61, R20, 0xffff, RZ, 0xc0, !PT ;  /* 0x0000ffff143d7812 */ /* 0x000fe400078ec0ff */
[----:B------:R-:W-:Y:S02]  /*73e10*/  LOP3.LUT R9, R27, 0xffff, RZ, 0xc0, !PT ;  /* 0x0000ffff1b097812 */ /* 0x000fe400078ec0ff */
[----:B------:R-:W-:-:S02]  /*73e20*/  PRMT R20, R10, 0x3340, R24 ;  /* 0x000033400a147816 */ /* 0x000fc40000000018 */
[----:B0-----:R-:W-:Y:S01]  /*73e30*/  LOP3.LUT R10, R23, 0xffff, RZ, 0xc0, !PT ;  /* 0x0000ffff170a7812 */ /* 0x001fe200078ec0ff */
[----:B------:R-:W-:Y:S01]  /*73e40*/  STL [R1+0x2bec], R61 ;  /* 0x002bec3d01007387 */ /* 0x000fe20000100800 */
[----:B------:R-:W-:-:S03]  /*73e50*/  PRMT R12, R61, 0x3340, R0 ;  /* 0x000033403d0c7816 */ /* 0x000fc60000000000 */
[----:B------:R0:W-:Y:S01]  /*73e60*/  STL [R1+0x1000], R9 ;  /* 0x0010000901007387 */ /* 0x0001e20000100800 */
[----:B------:R-:W-:-:S03]  /*73e70*/  PRMT R20, R20, 0x5410, R12 ;  /* 0x0000541014147816 */ /* 0x000fc6000000000c */
[----:B------:R1:W-:Y:S01]  /*73e80*/  STL [R1+0x1010], R11 ;  /* 0x0010100b01007387 */ /* 0x0003e20000100800 */
[----:B------:R-:W-:-:S03]  /*73e90*/  PRMT R12, R11, 0x3340, R0 ;  /* 0x000033400b0c7816 */ /* 0x000fc60000000000 */
[----:B------:R2:W-:Y:S01]  /*73ea0*/  STL [R1+0xff8], R10 ;  /* 0x000ff80a01007387 */ /* 0x0005e20000100800 */
[----:B------:R-:W-:-:S03]  /*73eb0*/  PRMT R19, R9, 0x3340, R10 ;  /* 0x0000334009137816 */ /* 0x000fc6000000000a */
[----:B------:R-:W3:Y:S01]  /*73ec0*/  LDL.LU R43, [R1+0x400] ;  /* 0x00040000012b7983 */ /* 0x000ee20000300800 */
[----:B0-----:R-:W-:-:S03]  /*73ed0*/  LOP3.LUT R9, R22, 0xffff, RZ, 0xc0, !PT ;  /* 0x0000ffff16097812 */ /* 0x001fc600078ec0ff */
[----:B------:R-:W3:Y:S04]  /*73ee0*/  LDL.LU R42, [R1+0x404] ;  /* 0x00040400012a7983 */ /* 0x000ee80000300800 */
[----:B------:R-:W4:Y:S01]  /*73ef0*/  LDL.LU R40, [R1+0x408] ;  /* 0x0004080001287983 */ /* 0x000f220000300800 */
[----:B------:R-:W-:-:S03]  /*73f00*/  PRMT R19, R19, 0x5410, R12 ;  /* 0x0000541013137816 */ /* 0x000fc6000000000c */
[----:B-1----:R-:W4:Y:S01]  /*73f10*/  LDL.LU R11, [R1+0x40c] ;  /* 0x00040c00010b7983 */ /* 0x002f220000300800 */
[----:B------:R-:W-:-:S03]  /*73f20*/  PRMT R12, R52, 0x3340, R0 ;  /* 0x00003340340c7816 */ /* 0x000fc60000000000 */
[----:B------:R-:W4:Y:S01]  /*73f30*/  LDL.LU R31, [R1+0x98] ;  /* 0x00009800011f7983 */ /* 0x000f220000300800 */
[----:B------:R-:W-:Y:S02]  /*73f40*/  PRMT R18, R54, 0x3340, R9 ;  /* 0x0000334036127816 */ /* 0x000fe40000000009 */
[----:B--2---:R-:W-:Y:S01]  /*73f50*/  LOP3.LUT R10, R16, 0xffff, RZ, 0xc0, !PT ;  /* 0x0000ffff100a7812 */ /* 0x004fe200078ec0ff */
[----:B------:R-:W-:Y:S01]  /*73f60*/  STL [R1+0x2bf0], R52 ;  /* 0x002bf03401007387 */ /* 0x000fe20000100800 */
[----:B------:R-:W-:Y:S02]  /*73f70*/  PRMT R18, R18, 0x5410, R12 ;  /* 0x0000541012127816 */ /* 0x000fe4000000000c */
[----:B------:R-:W-:Y:S01]  /*73f80*/  PRMT R12, R50, 0x3340, R0 ;  /* 0x00003340320c7816 */ /* 0x000fe20000000000 */
[----:B------:R-:W-:Y:S01]  /*73f90*/  STL [R1+0x2bf8], R54 ;  /* 0x002bf83601007387 */ /* 0x000fe20000100800 */
[----:B------:R-:W-:-:S03]  /*73fa0*/  LOP3.LUT R14, R14, 0xffff, RZ, 0xc0, !PT ;  /* 0x0000ffff0e0e7812 */ /* 0x000fc600078ec0ff */
[----:B------:R-:W-:Y:S01]  /*73fb0*/  STL [R1+0x2bf4], R9 ;  /* 0x002bf40901007387 */ /* 0x000fe20000100800 */
[----:B------:R-:W-:-:S03]  /*73fc0*/  PRMT R17, R17, 0x5410, R12 ;  /* 0x0000541011117816 */ /* 0x000fc6000000000c */
[----:B------:R-:W-:Y:S01]  /*73fd0*/  STL [R1+0x2bfc], R50 ;  /* 0x002bfc3201007387 */ /* 0x000fe20000100800 */
[----:B------:R-:W-:-:S03]  /*73fe0*/  LOP3.LUT R23, R13, 0xffff, RZ, 0xc0, !PT ;  /* 0x0000ffff0d177812 */ /* 0x000fc600078ec0ff */
[----:B------:R-:W-:Y:S04]  /*73ff0*/  STL [R1+0x2c04], R53 ;  /* 0x002c043501007387 */ /* 0x000fe80000100800 */
[----:B------:R-:W-:Y:S01]  /*74000*/  STL [R1+0x2c00], R51 ;  /* 0x002c003301007387 */ /* 0x000fe20000100800 */
[----:B------:R-:W-:-:S03]  /*74010*/  PRMT R13, R19, 0x4210, R15 ;  /* 0x00004210130d7816 */ /* 0x000fc6000000000f */
[----:B------:R-:W-:Y:S04]  /*74020*/  STL [R1+0x1028], R10 ;  /* 0x0010280a01007387 */ /* 0x000fe80000100800 */
[----:B------:R0:W-:Y:S04]  /*74030*/  STL [R1+0x1024], R15 ;  /* 0x0010240f01007387 */ /* 0x0001e80000100800 */
[----:B------:R-:W2:Y:S04]  /*74040*/  LDL.LU R46, [R1+0x420] ;  /* 0x00042000012e7983 */ /* 0x000ea80000300800 */
[----:B------:R1:W-:Y:S01]  /*74050*/  STL [R1+0x1030], R14 ;  /* 0x0010300e01007387 */ /* 0x0003e20000100800 */
[----:B0-----:R-:W-:-:S03]  /*74060*/  PRMT R15, R17, 0x4210, R23 ;  /* 0x00004210110f7816 */ /* 0x001fc60000000017 */
[----:B------:R-:W2:Y:S01]  /*74070*/  LDL.LU R44, [R1+0x424] ;  /* 0x00042400012c7983 */ /* 0x000ea20000300800 */
[----:B-1----:R-:W-:Y:S01]  /*74080*/  PRMT R14, R18, 0x4210, R14 ;  /* 0x00004210120e7816 */ /* 0x002fe2000000000e */
[----:B------:R-:W-:Y:S02]  /*74090*/  NOP ;  /* 0x0000000000007918 */ /* 0x000fe40000000000 */
[----:B------:R-:W0:Y:S01]  /*740a0*/  LDS.128 R16, [R41] ;  /* 0x0000000029107984 */ /* 0x000e220000000c00 */
[----:B------:R-:W-:Y:S01]  /*740b0*/  PRMT R12, R20, 0x4210, R10 ;  /* 0x00004210140c7816 */ /* 0x000fe2000000000a */
[----:B------:R-:W-:Y:S02]  /*740c0*/  NOP ;  /* 0x0000000000007918 */ /* 0x000fe40000000000 */
[----:B------:R-:W-:Y:S04]  /*740d0*/  STL [R1+0x102c], R23 ;  /* 0x00102c1701007387 */ /* 0x000fe80000100800 */
[----:B------:R-:W2:Y:S04]  /*740e0*/  LDL.LU R10, [R1+0x428] ;  /* 0x00042800010a7983 */ /* 0x000ea80000300800 */
[----:B------:R-:W2:Y:S04]  /*740f0*/  LDL.LU R48, [R1+0x42c] ;  /* 0x00042c0001307983 */ /* 0x000ea80000300800 */
[----:B------:R-:W2:Y:S04]  /*74100*/  LDL.LU R56, [R1+0x9c] ;  /* 0x00009c0001387983 */ /* 0x000ea80000300800 */
[----:B------:R1:W-:Y:S04]  /*74110*/  STSM.16.M88.4 [R41], R12 ;  /* 0x0000000c29007844 */ /* 0x0003e80000000200 */
[----:B0-----:R0:W-:Y:S04]  /*74120*/  STL.64 [R1+0x130], R16 ;  /* 0x0001301001007387 */ /* 0x0011e80000100a00 */
[----:B------:R-:W-:Y:S04]  /*74130*/  STL.64 [R1+0x138], R18 ;  /* 0x0001381201007387 */ /* 0x000fe80000100a00 */
[----:B------:R-:W2:Y:S04]  /*74140*/  LDL.LU R30, [R1+0x440] ;  /* 0x00044000011e7983 */ /* 0x000ea80000300800 */
[----:B------:R-:W2:Y:S04]  /*74150*/  LDL.LU R29, [R1+0x444] ;  /* 0x00044400011d7983 */ /* 0x000ea80000300800 */
[----:B------:R-:W2:Y:S04]  /*74160*/  LDL.LU R45, [R1+0x448] ;  /* 0x00044800012d7983 */ /* 0x000ea80000300800 */
[----:B------:R-:W2:Y:S04]  /*74170*/  LDL.LU R39, [R1+0x44c] ;  /* 0x00044c0001277983 */ /* 0x000ea80000300800 */
[----:B------:R-:W2:Y:S04]  /*74180*/  LDL.LU R38, [R1+0x460] ;  /* 0x0004600001267983 */ /* 0x000ea80000300800 */
[----:B-1----:R-:W2:Y:S04]  /*74190*/  LDL.LU R41, [R1+0x464] ;  /* 0x0004640001297983 */ /* 0x002ea80000300800 */
[----:B------:R-:W2:Y:S01]  /*741a0*/  LDL.LU R60, [R1+0x468] ;  /* 0x00046800013c7983 */ /* 0x000ea20000300800 */
[----:B---3--:R-:W-:-:S02]  /*741b0*/  F2FP.SATFINITE.E5M2.F32.PACK_AB_MERGE_C R13, R42, R43, RZ ;  /* 0x0000002b2a0d723e */ /* 0x008fc400048060ff */
[----:B----4-:R-:W-:Y:S02]  /*741c0*/  SHF.R.S32.HI R12, RZ, 0x1f, R31 ;  /* 0x0000001fff0c7819 */ /* 0x010fe4000001141f */
[----:B0-----:R-:W-:Y:S02]  /*741d0*/  IADD3 R16, P3, PT, R31, R0, RZ ;  /* 0x000000001f107210 */ /* 0x001fe40007f7e0ff */
[----:B------:R-:W-:-:S03]  /*741e0*/  F2FP.SATFINITE.E5M2.F32.PACK_AB_MERGE_C R9, R11, R40, RZ ;  /* 0x000000280b09723e */ /* 0x000fc600048060ff */
[----:B------:R-:W-:-:S05]  /*741f0*/  IMAD.X R17, R12, 0x1, R2, P3 ;  /* 0x000000010c117824 */ /* 0x000fca00018e0602 */
[----:B------:R-:W-:Y:S04]  /*74200*/  STL.64 [R1+0x910], R16 ;  /* 0x0009101001007387 */ /* 0x000fe80000100a00 */
[----:B------:R2:W-:Y:S04]  /*74210*/  STL [R1+0xff0], R13 ;  /* 0x000ff00d01007387 */ /* 0x0005e80000100800 */
[----:B------:R-:W3:Y:S04]  /*74220*/  LDL.LU R59, [R1+0x46c] ;  /* 0x00046c00013b7983 */ /* 0x000ee80000300800 */
[----:B------:R-:W-:Y:S04]  /*74230*/  STL [R1+0xfec], R9 ;  /* 0x000fec0901007387 */ /* 0x000fe80000100800 */
[----:B------:R-:W4:Y:S04]  /*74240*/  LDL.LU R58, [R1+0x490] ;  /* 0x00049000013a7983 */ /* 0x000f280000300800 */
[----:B------:R-:W4:Y:S01]  /*74250*/  LDL.LU R57, [R1+0x494] ;  /* 0x0004940001397983 */ /* 0x000f220000300800 */
[----:B------:R-:W-:-:S03]  /*74260*/  IADD3 R14, P3, PT, R31, R3, RZ ;  /* 0x000000031f0e7210 */ /* 0x000fc60007f7e0ff */
[----:B------:R-:W4:Y:S04]  /*74270*/  LDL.LU R43, [R1+0x498] ;  /* 0x00049800012b7983 */ /* 0x000f280000300800 */
[----:B------:R-:W4:Y:S04]  /*74280*/  LDL.LU R42, [R1+0x49c] ;  /* 0x00049c00012a7983 */ /* 0x000f280000300800 */
[----:B------:R-:W4:Y:S04]  /*74290*/  LDL.LU R40, [R1+0x480] ;  /* 0x0004800001287983 */ /* 0x000f280000300800 */
[----:B------:R-:W4:Y:S01]  /*742a0*/  LDL.LU R11, [R1+0x484] ;  /* 0x00048400010b7983 */ /* 0x000f220000300800 */
[----:B------:R-:W-:Y:S01]  /*742b0*/  IMAD.X R15, R12, 0x1, R4, P3 ;  /* 0x000000010c0f7824 */ /* 0x000fe200018e0604 */
[----:B--2---:R-:W-:-:S04]  /*742c0*/  F2FP.SATFINITE.E5M2.F32.PACK_AB_MERGE_C R13, R44, R46, RZ ;  /* 0x0000002e2c0d723e */ /* 0x004fc800048060ff */
[----:B------:R0:W-:Y:S04]  /*742d0*/  STL.64 [R1+0x908], R14 ;  /* 0x0009080e01007387 */ /* 0x0001e80000100a00 */
[----:B------:R-:W-:Y:S01]  /*742e0*/  STL [R1+0xfe4], R13 ;  /* 0x000fe40d01007387 */ /* 0x000fe20000100800 */
[----:B0-----:R-:W-:Y:S02]  /*742f0*/  IADD3 R14, P3, PT, R31, R5, RZ ;  /* 0x000000051f0e7210 */ /* 0x001fe40007f7e0ff */
[----:B------:R-:W-:-:S03]  /*74300*/  F2FP.SATFINITE.E5M2.F32.PACK_AB_MERGE_C R9, R48, R10, RZ ;  /* 0x0000000a3009723e */ /* 0x000fc600048060ff */
[----:B------:R-:W-:Y:S02]  /*74310*/  IMAD.X R15, R12, 0x1, R6, P3 ;  /* 0x000000010c0f7824 */ /* 0x000fe400018e0606 */
[----:B------:R-:W-:Y:S04]  /*74320*/  STL [R1+0xfe8], R9 ;  /* 0x000fe80901007387 */ /* 0x000fe80000100800 */
[----:B------:R-:W2:Y:S04]  /*74330*/  LDL.LU R55, [R1+0x488] ;  /* 0x0004880001377983 */ /* 0x000ea80000300800 */
[----:B------:R-:W2:Y:S04]  /*74340*/  LDL.LU R49, [R1+0x48c] ;  /* 0x00048c0001317983 */ /* 0x000ea80000300800 */
[----:B------:R-:W2:Y:S04]  /*74350*/  LDL.LU R47, [R1+0x4b0] ;  /* 0x0004b000012f7983 */ /* 0x000ea80000300800 */
[----:B------:R0:W-:Y:S04]  /*74360*/  STL.64 [R1+0x900], R14 ;  /* 0x0009000e01007387 */ /* 0x0001e80000100a00 */
[----:B------:R-:W2:Y:S04]  /*74370*/  LDL.LU R46, [R1+0x4b4] ;  /* 0x0004b400012e7983 */ /* 0x000ea80000300800 */
[----:B------:R-:W2:Y:S04]  /*74380*/  LDL.LU R44, [R1+0x4b8] ;  /* 0x0004b800012c7983 */ /* 0x000ea80000300800 */
[----:B------:R-:W2:Y:S01]  /*74390*/  LDL.LU R48, [R1+0x4bc] ;  /* 0x0004bc0001307983 */ /* 0x000ea20000300800 */
[----:B0-----:R-:W-:-:S03]  /*743a0*/  IADD3 R14, P3, PT, R31, R7, RZ ;  /* 0x000000071f0e7210 */ /* 0x001fc60007f7e0ff */
[----:B------:R-:W2:Y:S02]  /*743b0*/  LDL.LU R10, [R1+0xa0] ;  /* 0x0000a000010a7983 */ /* 0x000ea40000300800 */
[----:B------:R-:W-:Y:S01]  /*743c0*/  IMAD.X R15, R12, 0x1, R8, P3 ;  /* 0x000000010c0f7824 */ /* 0x000fe200018e0608 */
[----:B------:R-:W-:-:S04]  /*743d0*/  F2FP.SATFINITE.E5M2.F32.PACK_AB_MERGE_C R12, R29, R30, RZ ;  /* 0x0000001e1d0c723e */ /* 0x000fc800048060ff */
[----:B------:R0:W-:Y:S01]  /*743e0*/  STL.64 [R1+0x8f8], R14 ;  /* 0x0008f80e01007387 */ /* 0x0001e20000100a00 */
[----:B------:R-:W-:-:S03]  /*743f0*/  F2FP.SATFINITE.E5M2.F32.PACK_AB_MERGE_C R13, R39, R45, RZ ;  /* 0x0000002d270d723e */ /* 0x000fc600048060ff */
[----:B------:R1:W-:Y:S01]  /*74400*/  STL [R1+0xe2c], R12 ;  /* 0x000e2c0c01007387 */ /* 0x0003e20000100800 */
[----:B------:R-:W-:Y:S02]  /*74410*/  F2FP.SATFINITE.E5M2.F32.PACK_AB_MERGE_C R9, R41, R38, RZ ;  /* 0x000000262909723e */ /* 0x000fe400048060ff */
[----:B0-----:R-:W-:Y:S02]  /*74420*/  IADD3 R14, P3, PT, R56, R0, RZ ;  /* 0x00000000380e7210 */ /* 0x001fe40007f7e0ff */
[----:B-1----:R-:W-:Y:S01]  /*74430*/  SHF.R.S32.HI R12, RZ, 0x1f, R56 ;  /* 0x0000001fff0c7819 */ /* 0x002fe20000011438 */
[----:B------:R-:W-:Y:S04]  /*74440*/  STL [R1+0xfe0], R13 ;  /* 0x000fe00d01007387 */ /* 0x000fe80000100800 */
[----:B------:R-:W-:Y:S01]  /*74450*/  IMAD.X R15, R12, 0x1, R2, P3 ;  /* 0x000000010c0f7824 */ /* 0x000fe200018e0602 */
[----:B------:R-:W-:Y:S04]  /*74460*/  STL [R1+0xe20], R9 ;  /* 0x000e200901007387 */ /* 0x000fe80000100800 */
[----:B------:R-:W2:Y:S04]  /*74470*/  LDL.LU R45, [R1+0x4d0] ;  /* 0x0004d000012d7983 */ /* 0x000ea80000300800 */
[----:B------:R-:W2:Y:S04]  /*74480*/  LDL.LU R39, [R1+0x4d4] ;  /* 0x0004d40001277983 */ /* 0x000ea80000300800 */
[----:B------:R-:W2:Y:S04]  /*74490*/  LDL.LU R38, [R1+0x4d8] ;  /* 0x0004d80001267983 */ /* 0x000ea80000300800 */
[----:B------:R0:W-:Y:S04]  /*744a0*/  STL.64 [R1+0x8f0], R14 ;  /* 0x0008f00e01007387 */ /* 0x0001e80000100a00 */
[----:B------:R-:W2:Y:S01]  /*744b0*/  LDL.LU R41, [R1+0x4dc] ;  /* 0x0004dc0001297983 */ /* 0x000ea20000300800 */
[----:B0-----:R-:W-:-:S05]  /*744c0*/  IADD3 R14, P3, PT, R56, R3, RZ ;  /* 0x00000003380e7210 */ /* 0x001fca0007f7e0ff */
[----:B------:R-:W-:Y:S01]  /*744d0*/  IMAD.X R15, R12, 0x1, R4, P3 ;  /* 0x000000010c0f7824 */ /* 0x000fe200018e0604 */
[----:B---3--:R-:W-:-:S05]  /*744e0*/  F2FP.SATFINITE.E5M2.F32.PACK_AB_MERGE_C R13, R59, R60, RZ ;  /* 0x0000003c3b0d723e */ /* 0x008fca00048060ff */
[----:B------:R0:W-:Y:S01]  /*744f0*/  STL [R1+0xe1c], R13 ;  /* 0x000e1c0d01007387 */ /* 0x0001e20000100800 */
[----:B----4-:R-:W-:-:S05]  /*74500*/  F2FP.SATFINITE.E5M2.F32.PACK_AB_MERGE_C R9, R57, R58, RZ ;  /* 0x0000003a3909723e */ /* 0x010fca00048060ff */
[----:B------:R1:W-:Y:S01]  /*74510*/  STL [R1+0xe18], R9 ;  /* 0x000e180901007387 */ /* 0x0003e20000100800 */
[----:B0-----:R-:W-:-:S03]  /*74520*/  F2FP.SATFINITE.E5M2.F32.PACK_AB_MERGE_C R13, R42, R43, RZ ;  /* 0x0000002b2a0d723e */ /* 0x001fc600048060ff */
[----:B------:R-:W3:Y:S04]  /*74530*/  LDL.LU R43, [R1+0x4f0] ;  /* 0x0004f000012b7983 */ /* 0x000ee80000300800 */
[----:B------:R0:W-:Y:S01]  /*74540*/  STL.64 [R1+0x8e8], R14 ;  /* 0x0008e80e01007387 */ /* 0x0001e20000100a00 */
[----:B-1----:R-:W-:-:S03]  /*74550*/  F2FP.SATFINITE.E5M2.F32.PACK_AB_MERGE_C R9, R11, R40, RZ ;  /* 0x000000280b09723e */ /* 0x002fc600048060ff */
[----:B------:R-:W-:Y:S04]  /*74560*/  STL [R1+0xe14], R13 ;  /* 0x000e140d01007387 */ /* 0x000fe80000100800 */
[----:B------:R-:W3:Y:S01]  /*74570*/  LDL.LU R42, [R1+0x4f4] ;  /* 0x0004f400012a7983 */ /* 0x000ee20000300800 */
[----:B0-----:R-:W-:-:S03]  /*74580*/  IADD3 R14, P3, PT, R56, R5, RZ ;  /* 0x00000005380e7210 */ /* 0x001fc60007f7e0ff */
[----:B------:R-:W-:Y:S04]  /*74590*/  STL [R1+0xe08], R9 ;  /* 0x000e080901007387 */ /* 0x000fe80000100800 */
[----:B------:R-:W4:Y:S01]  /*745a0*/  LDL.LU R40, [R1+0x4f8] ;  /* 0x0004f80001287983 */ /* 0x000f220000300800 */
[----:B------:R-:W-:-:S03]  /*745b0*/  IMAD.X R15, R12, 0x1, R6, P3 ;  /* 0x000000010c0f7824 */ /* 0x000fc600018e0606 */
[----:B------:R-:W4:Y:S04]  /*745c0*/  LDL.LU R11, [R1+0x4fc] ;  /* 0x0004fc00010b7983 */ /* 0x000f280000300800 */
[----:B------:R-:W4:Y:S04]  /*745d0*/  LDL.LU R57, [R1+0xa4] ;  /* 0x0000a40001397983 */ /* 0x000f280000300800 */
[----:B------:R0:W-:Y:S02]  /*745e0*/  STL.64 [R1+0x8e0], R14 ;  /* 0x0008e00e01007387 */ /* 0x0001e40000100a00 */
[----:B0-----:R-:W-:-:S02]  /*745f0*/  IADD3 R14, P3, PT, R56, R7, RZ ;  /* 0x00000007380e7210 */ /* 0x001fc40007f7e0ff */
[----:B--2---:R-:W-:-:S03]  /*74600*/  F2FP.SATFINITE.E5M2.F32.PACK_AB_MERGE_C R13, R49, R55, RZ ;  /* 0x00000037310d723e */ /* 0x004fc600048060ff */
[----:B------:R-:W-:Y:S01]  /*74610*/  IMAD.X R15, R12, 0x1, R8, P3 ;  /* 0x000000010c0f7824 */ /* 0x000fe200018e0608 */
[----:B------:R-:W-:-:S04]  /*74620*/  F2FP.SATFINITE.E5M2.F32.PACK_AB_MERGE_C R12, R46, R47, RZ ;  /* 0x0000002f2e0c723e */ /* 0x000fc800048060ff */
[----:B------:R-:W-:Y:S04]  /*74630*/  STL.64 [R1+0x8d8], R14 ;  /* 0x0008d80e01007387 */ /* 0x000fe80000100a00 */
[----:B------:R-:W-:Y:S01]  /*74640*/  STL [R1+0xe04], R13 ;  /* 0x000e040d01007387 */ /* 0x000fe20000100800 */
[----:B------:R-:W-:-:S03]  /*74650*/  F2FP.SATFINITE.E5M2.F32.PACK_AB_MERGE_C R9, R48, R44, RZ ;  /* 0x0000002c3009723e */ /* 0x000fc600048060ff */
[----:B------:R-:W2:Y:S04]  /*74660*/  LDL.LU R30, [R1+0x580] ;  /* 0x00058000011e7983 */ /* 0x000ea80000300800 */
[----:B------:R0:W-:Y:S04]  /*74670*/  STL [R1+0xdf4], R12 ;  /* 0x000df40c01007387 */ /* 0x0001e80000100800 */
[----:B------:R-:W2:Y:S04]  /*74680*/  LDL.LU R29, [R1+0x584] ;  /* 0x00058400011d7983 */ /* 0x000ea80000300800 */
[----:B------:R1:W-:Y:S04]  /*74690*/  STL [R1+0xdf0], R9 ;  /* 0x000df00901007387 */ /* 0x0003e80000100800 */
[----:B------:R-:W2:Y:S04]  /*746a0*/  LDL.LU R60, [R1+0x588] ;  /* 0x00058800013c7983 */ /* 0x000ea80000300800 */
[----:B------:R-:W2:Y:S04]  /*746b0*/  LDL.LU R59, [R1+0x58c] ;  /* 0x00058c00013b7983 */ /* 0x000ea80000300800 */
[----:B------:R-:W2:Y:S04]  /*746c0*/  LDL.LU R49, [R1+0x570] ;  /* 0x0005700001317983 */ /* 0x000ea80000300800 */
[----:B------:R-:W2:Y:S04]  /*746d0*/  LDL.LU R47, [R1+0x574] ;  /* 0x00057400012f7983 */ /* 0x000ea80000300800 */
[----:B------:R-:W2:Y:S04]  /*746e0*/  LDL.LU R44, [R1+0x578] ;  /* 0x00057800012c7983 */ /* 0x000ea80000300800 */
[----:B------:R-:W2:Y:S01]  /*746f0*/  LDL.LU R48, [R1+0x57c] ;  /* 0x00057c0001307983 */ /* 0x000ea20000300800 */
[----:B0-----:R-:W-:-:S02]  /*74700*/  SHF.R.S32.HI R12, RZ, 0x1f, R10 ;  /* 0x0000001fff0c7819 */ /* 0x001fc4000001140a */
[----:B------:R-:W-:Y:S01]  /*74710*/  IADD3 R14, P3, PT, R10, R0, RZ ;  /* 0x000000000a0e7210 */ /* 0x000fe20007f7e0ff */
[----:B------:R-:W2:Y:S01]  /*74720*/  LDL.LU R58, [R1+0xfd0] ;  /* 0x000fd000013a7983 */ /* 0x000ea20000300800 */
[----:B------:R-:W-:-:S03]  /*74730*/  F2FP.SATFINITE.E5M2.F32.PACK_AB_MERGE_C R13, R39, R45, RZ ;  /* 0x0000002d270d723e */ /* 0x000fc600048060ff */
[----:B------:R-:W-:Y:S01]  /*74740*/  IMAD.X R15, R12, 0x1, R2, P3 ;  /* 0x000000010c0f7824 */ /* 0x000fe200018e0602 */
[----:B-1----:R-:W-:-:S04]  /*74750*/  F2FP.SATFINITE.E5M2.F32.PACK_AB_MERGE_C R9, R41, R38, RZ ;  /* 0x000000262909723e */ /* 0x002fc800048060ff */
[----:B------:R0:W-:Y:S04]  /*74760*/  STL.64 [R1+0x8d0], R14 ;  /* 0x0008d00e01007387 */ /* 0x0001e80000100a00 */
[----:B------:R-:W-:Y:S04]  /*74770*/  STL [R1+0x444], R13 ;  /* 0x0004440d01007387 */ /* 0x000fe80000100800 */
[----:B------:R-:W2:Y:S01]  /*74780*/  LDL.LU R46, [R1+0xfd4] ;  /* 0x000fd400012e7983 */ /* 0x000ea20000300800 */
[----:B0-----:R-:W-:-:S03]  /*74790*/  IADD3 R14, P3, PT, R10, R3, RZ ;  /* 0x000000030a0e7210 */ /* 0x001fc60007f7e0ff */
[----:B------:R-:W-:Y:S04]  /*747a0*/  STL [R1+0x440], R9 ;  /* 0x0004400901007387 */ /* 0x000fe80000100800 */
[----:B------:R-:W2:Y:S01]  /*747b0*/  LDL.LU R45, [R1+0xfd8] ;  /* 0x000fd800012d7983 */ /* 0x000ea20000300800 */
[----:B------:R-:W-:-:S03]  /*747c0*/  IMAD.X R15, R12, 0x1, R4, P3 ;  /* 0x000000010c0f7824 */ /* 0x000fc600018e0604 */
[----:B------:R-:W2:Y:S04]  /*747d0*/  LDL.LU R39, [R1+0xfdc] ;  /* 0x000fdc0001277983 */ /* 0x000ea80000300800 */
[----:B------:R-:W2:Y:S04]  /*747e0*/  LDL.LU R38, [R1+0xfc0] ;  /* 0x000fc00001267983 */ /* 0x000ea80000300800 */
[----:B------:R0:W-:Y:S04]  /*747f0*/  STL.64 [R1+0x8c8], R14 ;  /* 0x0008c80e01007387 */ /* 0x0001e80000100a00 */
[----:B------:R-:W2:Y:S01]  /*74800*/  LDL.LU R41, [R1+0xfc4] ;  /* 0x000fc40001297983 */ /* 0x000ea20000300800 */
[----:B0-----:R-:W-:-:S05]  /*74810*/  IADD3 R14, P3, PT, R10, R5, RZ ;  /* 0x000000050a0e7210 */ /* 0x001fca0007f7e0ff */
[----:B------:R-:W-:Y:S01]  /*74820*/  IMAD.X R15, R12, 0x1, R6, P3 ;  /* 0x000000010c0f7824 */ /* 0x000fe200018e0606 */
[----:B------:R-:W-:Y:S02]  /*74830*/  IADD3 R10, P3, PT, R10, R7, RZ ;  /* 0x000000070a0a7210 */ /* 0x000fe40007f7e0ff */
[----:B---3--:R-:W-:-:S05]  /*74840*/  F2FP.SATFINITE.E5M2.F32.PACK_AB_MERGE_C R13, R42, R43, RZ ;  /* 0x0000002b2a0d723e */ /* 0x008fca00048060ff */
[----:B------:R-:W-:Y:S01]  /*74850*/  STL [R1+0x358], R13 ;  /* 0x0003580d01007387 */ /* 0x000fe20000100800 */
[----:B----4-:R-:W-:Y:S01]  /*74860*/  F2FP.SATFINITE.E5M2.F32.PACK_AB_MERGE_C R9, R11, R40, RZ ;  /* 0x000000280b09723e */ /* 0x010fe200048060ff */
[----:B------:R-:W-:-:S04]  /*74870*/  IMAD.X R11, R12, 0x1, R8, P3 ;  /* 0x000000010c0b7824 */ /* 0x000fc800018e0608 */
[----:B------:R-:W-:Y:S04]  /*74880*/  STL [R1+0x35c], R9 ;  /* 0x00035c0901007387 */ /* 0x000fe80000100800 */
[----:B------:R-:W3:Y:S04]  /*74890*/  LDL.LU R56, [R1+0xfc8] ;  /* 0x000fc80001387983 */ /* 0x000ee80000300800 */
[----:B------:R-:W-:Y:S04]  /*748a0*/  STL.64 [R1+0x8c0], R14 ;  /* 0x0008c00e01007387 */ /* 0x000fe80000100a00 */
[----:B------:R-:W3:Y:S04]  /*748b0*/  LDL.LU R55, [R1+0xfcc] ;  /* 0x000fcc0001377983 */ /* 0x000ee80000300800 */
[----:B------:R-:W4:Y:S04]  /*748c0*/  LDL.LU R43, [R1+0xfb0] ;  /* 0x000fb000012b7983 */ /* 0x000f280000300800 */
[----:B------:R0:W-:Y:S04]  /*748d0*/  STL.64 [R1+0x8b8], R10 ;  /* 0x0008b80a01007387 */ /* 0x0001e80000100a00 */
[----:B------:R-:W4:Y:S04]  /*748e0*/  LDL.LU R42, [R1+0xfb4] ;  /* 0x000fb400012a7983 */ /* 0x000f280000300800 */
[----:B------:R-:W4:Y:S04]  /*748f0*/  LDL.LU R40, [R1+0xfb8] ;  /* 0x000fb80001287983 */ /* 0x000f280000300800 */
[----:B0-----:R-:W4:Y:S01]  /*74900*/  LDL.LU R11, [R1+0xfbc] ;  /* 0x000fbc00010b7983 */ /* 0x001f220000300800 */
[----:B------:R-:W-:-:S03]  /*74910*/  IADD3 R14, P3, PT, R57, R0, RZ ;  /* 0x00000000390e7210 */ /* 0x000fc60007f7e0ff */
[----:B------:R-:W4:Y:S01]  /*74920*/  LDL.LU R10, [R1+0xa8] ;  /* 0x0000a800010a7983 */ /* 0x000f220000300800 */
[----:B--2---:R-:W-:-:S05]  /*74930*/  F2FP.SATFINITE.E5M2.F32.PACK_AB_MERGE_C R12, R29, R30, RZ ;  /* 0x0000001e1d0c723e */ /* 0x004fca00048060ff */
[----:B------:R0:W-:Y:S01]  /*74940*/  STL [R1+0x304], R12 ;  /* 0x0003040c01007387 */ /* 0x0001e20000100800 */
[----:B------:R-:W-:Y:S02]  /*74950*/  F2FP.SATFINITE.E5M2.F32.PACK_AB_MERGE_C R13, R59, R60, RZ ;  /* 0x0000003c3b0d723e */ /* 0x000fe400048060ff */
[----:B0-----:R-:W-:Y:S02]  /*74960*/  SHF.R.S32.HI R12, RZ, 0x1f, R57 ;  /* 0x0000001fff0c7819 */ /* 0x001fe40000011439 */
[----:B------:R-:W-:Y:S01]  /*74970*/  F2FP.SATFINITE.E5M2.F32.PACK_AB_MERGE_C R9, R47, R49, RZ ;  /* 0x000000312f09723e */ /* 0x000fe200048060ff */
[----:B------:R-:W-:Y:S02]  /*74980*/  STL [R1+0x330], R13 ;  /* 0x0003300d01007387 */ /* 0x000fe40000100800 */
[----:B------:R-:W-:Y:S02]  /*74990*/  IMAD.X R15, R12, 0x1, R2, P3 ;  /* 0x000000010c0f7824 */ /* 0x000fe400018e0602 */
[----:B------:R0:W-:Y:S04]  /*749a0*/  STL [R1+0xc], R9 ;  /* 0x00000c0901007387 */ /* 0x0001e80000100800 */
[----:B------:R-:W2:Y:S04]  /*749b0*/  LDL.LU R49, [R1+0xfa0] ;  /* 0x000fa00001317983 */ /* 0x000ea80000300800 */
[----:B------:R-:W2:Y:S01]  /*749c0*/  LDL.LU R47, [R1+0xfa4] ;  /* 0x000fa400012f7983 */ /* 0x000ea20000300800 */
[----:B0-----:R-:W-:-:S03]  /*749d0*/  F2FP.SATFINITE.E5M2.F32.PACK_AB_MERGE_C R9, R48, R44, RZ ;  /* 0x0000002c3009723e */ /* 0x001fc600048060ff */
[----:B------:R0:W-:Y:S04]  /*749e0*/  STL.64 [R1+0x8b0], R14 ;  /* 0x0008b00e01007387 */ /* 0x0001e80000100a00 */
[----:B------:R1:W-:Y:S04]  /*749f0*/  STL [R1+0x8], R9 ;  /* 0x0000080901007387 */ /* 0x0003e80000100800 */
[----:B------:R-:W2:Y:S04]  /*74a00*/  LDL.LU R44, [R1+0xfa8] ;  /* 0x000fa800012c7983 */ /* 0x000ea80000300800 */
[----:B------:R-:W2:Y:S01]  /*74a10*/  LDL.LU R48, [R1+0xfac] ;  /* 0x000fac0001307983 */ /* 0x000ea20000300800 */
[----:B0-----:R-:W-:-:S02]  /*74a20*/  IADD3 R14, P3, PT, R57, R3, RZ ;  /* 0x00000003390e7210 */ /* 0x001fc40007f7e0ff */
[----:B------:R-:W-:-:S03]  /*74a30*/  F2FP.SATFINITE.E5M2.F32.PACK_AB_MERGE_C R50, R46, R58, RZ ;  /* 0x0000003a2e32723e */ /* 0x000fc600048060ff */
[----:B------:R-:W-:Y:S02]  /*74a40*/  IMAD.X R15, R12, 0x1, R4, P3 ;  /* 0x000000010c0f7824 */ /* 0x000fe400018e0604 */
[----:B------:R-:W-:Y:S01]  /*74a50*/  STL [R1+0x2c08], R50 ;  /* 0x002c083201007387 */ /* 0x000fe20000100800 */
[----:B-1----:R-:W-:-:S05]  /*74a60*/  F2FP.SATFINITE.E5M2.F32.PACK_AB_MERGE_C R9, R39, R45, RZ ;  /* 0x0000002d2709723e */ /* 0x002fca00048060ff */
[----:B------:R0:W-:Y:S04]  /*74a70*/  STL [R1+0x2c0c], R9 ;  /* 0x002c0c0901007387 */ /* 0x0001e80000100800 */
[----:B------:R1:W-:Y:S04]  /*74a80*/  STL.64 [R1+0x8a8], R14 ;  /* 0x0008a80e01007387 */ /* 0x0003e80000100a00 */
[----:B------:R-:W2:Y:S01]  /*74a90*/  LDL.LU R45, [R1+0xf90] ;  /* 0x000f9000012d7983 */ /* 0x000ea20000300800 */
[----:B0-----:R-:W-:-:S03]  /*74aa0*/  F2FP.SATFINITE.E5M2.F32.PACK_AB_MERGE_C R9, R41, R38, RZ ;  /* 0x000000262909723e */ /* 0x001fc600048060ff */
[----:B------:R-:W2:Y:S04]  /*74ab0*/  LDL.LU R39, [R1+0xf94] ;  /* 0x000f940001277983 */ /* 0x000ea80000300800 */
[----:B------:R-:W-:Y:S04]  /*74ac0*/  STL [R1+0xe28], R9 ;  /* 0x000e280901007387 */ /* 0x000fe80000100800 */
[----:B------:R-:W2:Y:S04]  /*74ad0*/  LDL.LU R38, [R1+0xf98] ;  /* 0x000f980001267983 */ /* 0x000ea80000300800 */
[----:B------:R-:W2:Y:S01]  /*74ae0*/  LDL.LU R41, [R1+0xf9c] ;  /* 0x000f9c0001297983 */ /* 0x000ea20000300800 */
[----:B-1----:R-:W-:-:S03]  /*74af0*/  IADD3 R14, P3, PT, R57, R5, RZ ;  /* 0x00000005390e7210 */ /* 0x002fc60007f7e0ff */
[----:B------:R-:W2:Y:S02]  /*74b00*/  LDL.LU R46, [R1+0xac] ;  /* 0x0000ac00012e7983 */ /* 0x000ea40000300800 */
[----:B------:R-:W-:-:S05]  /*74b10*/  IMAD.X R15, R12, 0x1, R6, P3 ;  /* 0x000000010c0f7824 */ /* 0x000fca00018e0606 */
[----:B------:R0:W-:Y:S02]  /*74b20*/  STL.64 [R1+0x8a0], R14 ;  /* 0x0008a00e01007387 */ /* 0x0001e40000100a00 */
[----:B0-----:R-:W-:-:S05]  /*74b30*/  IADD3 R14, P3, PT, R57, R7, RZ ;  /* 0x00000007390e7210 */ /* 0x001fca0007f7e0ff */
[----:B------:R-:W-:-:S05]  /*74b40*/  IMAD.X R15, R12, 0x1, R8, P3 ;  /* 0x000000010c0f7824 */ /* 0x000fca00018e0608 */
[----:B------:R-:W-:Y:S01]  /*74b50*/  STL.64 [R1+0x898], R14 ;  /* 0x0008980e01007387 */ /* 0x000fe20000100a00 */
[----:B---3--:R-:W-:-:S05]  /*74b60*/  F2FP.SATFINITE.E5M2.F32.PACK_AB_MERGE_C R13, R55, R56, RZ ;  /* 0x00000038370d723e */ /* 0x008fca00048060ff */
[----:B------:R-:W-:Y:S04]  /*74b70*/  STL [R1+0xe24], R13 ;  /* 0x000e240d01007387 */ /* 0x000fe80000100800 */
[----:B------:R-:W3:Y:S01]  /*74b80*/  LDL.LU R30, [R1+0xf80] ;  /* 0x000f8000011e7983 */ /* 0x000ee20000300800 */
[----:B----4-:R-:W-:-:S05]  /*74b90*/  F2FP.SATFINITE.E5M2.F32.PACK_AB_MERGE_C R12, R42, R43, RZ ;  /* 0x0000002b2a0c723e */ /* 0x010fca00048060ff */
[----:B------:R0:W-:Y:S01]  /*74ba0*/  STL [R1+0xe0c], R12 ;  /* 0x000e0c0c01007387 */ /* 0x0001e20000100800 */
[----:B------:R-:W-:-:S03]  /*74bb0*/  F2FP.SATFINITE.E5M2.F32.PACK_AB_MERGE_C R9, R11, R40, RZ ;  /* 0x000000280b09723e */ /* 0x000fc600048060ff */
[----:B------:R-:W3:Y:S04]  /*74bc0*/  LDL.LU R29, [R1+0xf84] ;  /* 0x000f8400011d7983 */ /* 0x000ee80000300800 */
[----:B------:R1:W-:Y:S04]  /*74bd0*/  STL [R1+0xe10], R9 ;  /* 0x000e100901007387 */ /* 0x0003e80000100800 */
[----:B------:R-:W4:Y:S04]  /*74be0*/  LDL.LU R60, [R1+0xf88] ;  /* 0x000f8800013c7983 */ /* 0x000f280000300800 */
[----:B------:R-:W4:Y:S04]  /*74bf0*/  LDL.LU R59, [R1+0xf8c] ;  /* 0x000f8c00013b7983 */ /* 0x000f280000300800 */
[----:B------:R-:W4:Y:S04]  /*74c00*/  LDL.LU R43, [R1+0xf70] ;  /* 0x000f7000012b7983 */ /* 0x000f280000300800 */
[----:B------:R-:W4:Y:S01]  /*74c10*/  LDL.LU R42, [R1+0xf74] ;  /* 0x000f7400012a7983 */ /* 0x000f220000300800 */
[----:B0-----:R-:W-:-:S03]  /*74c20*/  SHF.R.S32.HI R12, RZ, 0x1f, R10 ;  /* 0x0000001fff0c7819 */ /* 0x001fc6000001140a */
[----:B------:R-:W4:Y:S01]  /*74c30*/  LDL.LU R40, [R1+0xf78] ;  /* 0x000f780001287983 */ /* 0x000f220000300800 */
[----:B------:R-:W-:-:S03]  /*74c40*/  IADD3 R14, P3, PT, R10, R0, RZ ;  /* 0x000000000a0e7210 */ /* 0x000fc60007f7e0ff */
[----:B------:R-:W4:Y:S02]  /*74c50*/  LDL.LU R11, [R1+0xf7c] ;  /* 0x000f7c00010b7983 */ /* 0x000f240000300800 */
[----:B------:R-:W-:Y:S02]  /*74c60*/  IMAD.X R15, R12, 0x1, R2, P3 ;  /* 0x000000010c0f7824 */ /* 0x000fe400018e0602 */
[----:B------:R-:W4:Y:S04]  /*74c70*/  LDL.LU R58, [R1+0xf60] ;  /* 0x000f6000013a7983 */ /* 0x000f280000300800 */
[----:B------:R0:W-:Y:S01]  /*74c80*/  STL.64 [R1+0x890], R14 ;  /* 0x0008900e01007387 */ /* 0x0001e20000100a00 */
[----:B--2---:R-:W-:-:S05]  /*74c90*/  F2FP.SATFINITE.E5M2.F32.PACK_AB_MERGE_C R13, R47, R49, RZ ;  /* 0x000000312f0d723e */ /* 0x004fca00048060ff */
[----:B------:R2:W-:Y:S04]  /*74ca0*/  STL [R1+0xdfc], R13 ;  /* 0x000dfc0d01007387 */ /* 0x0005e80000100800 */
[----:B------:R-:W4:Y:S01]  /*74cb0*/  LDL.LU R57, [R1+0xf64] ;  /* 0x000f640001397983 */ /* 0x000f220000300800 */
[----:B-1----:R-:W-:-:S05]  /*74cc0*/  F2FP.SATFINITE.E5M2.F32.PACK_AB_MERGE_C R9, R48, R44, RZ ;  /* 0x0000002c3009723e */ /* 0x002fca00048060ff */
[----:B------:R1:W-:Y:S04]  /*74cd0*/  STL [R1+0xe00], R9 ;  /* 0x000e000901007387 */ /* 0x0003e80000100800 */
[----:B------:R-:W4:Y:S04]  /*74ce0*/  LDL.LU R56, [R1+0xf68] ;  /* 0x000f680001387983 */ /* 0x000f280000300800 */
[----:B------:R-:W4:Y:S01]  /*74cf0*/  LDL.LU R48, [R1+0xf6c] ;  /* 0x000f6c0001307983 */ /* 0x000f220000300800 */
[----:B0-----:R-:W-:-:S03]  /*74d00*/  IADD3 R14, P3, PT, R10, R3, RZ ;  /* 0x000000030a0e7210 */ /* 0x001fc60007f7e0ff */
[----:B------:R-:W4:Y:S04]  /*74d10*/  LDL.LU R55, [R1+0xf50] ;  /* 0x000f500001377983 */ /* 0x000f280000300800 */
[----:B------:R-:W4:Y:S01]  /*74d20*/  LDL.LU R49, [R1+0xf54] ;  /* 0x000f540001317983 */ /* 0x000f220000300800 */
[----:B------:R-:W-:Y:S01]  /*74d30*/  IMAD.X R15, R12, 0x1, R4, P3 ;  /* 0x000000010c0f7824 */ /* 0x000fe200018e0604 */
[----:B--2---:R-:W-:Y:S02]  /*74d40*/  F2FP.SATFINITE.E5M2.F32.PACK_AB_MERGE_C R13, R39, R45, RZ ;  /* 0x0000002d270d723e */ /* 0x004fe400048060ff */
[----:B------:R-:W2:Y:S04]  /*74d50*/  LDL.LU R45, [R1+0xb0] ;  /* 0x0000b000012d7983 */ /* 0x000ea80000300800 */
[----:B------:R0:W-:Y:S01]  /*74d60*/  STL.64 [R1+0x888], R14 ;  /* 0x0008880e01007387 */ /* 0x0001e20000100a00 */
[----:B-1----:R-:W-:-:S02]  /*74d70*/  F2FP.SATFINITE.E5M2.F32.PACK_AB_MERGE_C R9, R41, R38, RZ ;  /* 0x000000262909723e */ /* 0x002fc400048060ff */
[----:B0-----:R-:W-:Y:S01]  /*74d80*/  IADD3 R14, P3, PT, R10, R5, RZ ;  /* 0x000000050a0e7210 */ /* 0x001fe20007f7e0ff */
[----:B------:R-:W-:Y:S04]  /*74d90*/  STL [R1+0xc28], R13 ;  /* 0x000c280d01007387 */ /* 0x000fe80000100800 */
[----:B------:R-:W-:Y:S01]  /*74da0*/  IMAD.X R15, R12, 0x1, R6, P3 ;  /* 0x000000010c0f7824 */ /* 0x000fe200018e0606 */
[----:B------:R-:W-:Y:S04]  /*74db0*/  STL [R1+0xdf8], R9 ;  /* 0x000df80901007387 */ /* 0x000fe80000100800 */
[----:B------:R0:W-:Y:S04]  /*74dc0*/  STL.64 [R1+0x880], R14 ;  /* 0x0008800e01007387 */ /* 0x0001e80000100a00 */
[----:B------:R-:W2:Y:S04]  /*74dd0*/  LDL.LU R47, [R1+0xf58] ;  /* 0x000f5800012f7983 */ /* 0x000ea80000300800 */
[----:B------:R-:W2:Y:S04]  /*74de0*/  LDL.LU R44, [R1+0xf5c] ;  /* 0x000f5c00012c7983 */ /* 0x000ea80000300800 */
[----:B------:R-:W2:Y:S04]  /*74df0*/  LDL.LU R39, [R1+0xf40] ;  /* 0x000f400001277983 */ /* 0x000ea80000300800 */
[----:B------:R-:W2:Y:S01]  /*74e00*/  LDL.LU R38, [R1+0xf44] ;  /* 0x000f440001267983 */ /* 0x000ea20000300800 */
[----:B0-----:R-:W-:-:S03]  /*74e10*/  IADD3 R14, P3, PT, R10, R7, RZ ;  /* 0x000000070a0e7210 */ /* 0x001fc60007f7e0ff */
[----:B------:R-:W2:Y:S04]  /*74e20*/  LDL.LU R41, [R1+0xf48] ;  /* 0x000f480001297983 */ /* 0x000ea80000300800 */
[----:B------:R-:W2:Y:S01]  /*74e30*/  LDL.LU R10, [R1+0xf4c] ;  /* 0x000f4c00010a7983 */ /* 0x000ea20000300800 */
[----:B------:R-:W-:-:S05]  /*74e40*/  IMAD.X R15, R12, 0x1, R8, P3 ;  /* 0x000000010c0f7824 */ /* 0x000fca00018e0608 */
[----:B------:R0:W-:Y:S02]  /*74e50*/  STL.64 [R1+0x878], R14 ;  /* 0x0008780e01007387 */ /* 0x0001e40000100a00 */
[----:B0-----:R-:W-:Y:S02]  /*74e60*/  IADD3 R14, P3, PT, R46, R0, RZ ;  /* 0x000000002e0e7210 */ /* 0x001fe40007f7e0ff */
[----:B---3--:R-:W-:-:S05]  /*74e70*/  F2FP.SATFINITE.E5M2.F32.PACK_AB_MERGE_C R12, R29, R30, RZ ;  /* 0x0000001e1d0c723e */ /* 0x008fca00048060ff */
[----:B------:R0:W-:Y:S01]  /*74e80*/  STL [R1+0xc10], R12 ;  /* 0x000c100c01007387 */ /* 0x0001e20000100800 */
[----:B----4-:R-:W-:Y:S02]  /*74e90*/  F2FP.SATFINITE.E5M2.F32.PACK_AB_MERGE_C R13, R59, R60, RZ ;  /* 0x0000003c3b0d723e */ /* 0x010fe400048060ff */
[----:B0-----:R-:W-:Y:S02]  /*74ea0*/  SHF.R.S32.HI R12, RZ, 0x1f, R46 ;  /* 0x0000001fff0c7819 */ /* 0x001fe4000001142e */
[----:B------:R-:W-:Y:S01]  /*74eb0*/  F2FP.SATFINITE.E5M2.F32.PACK_AB_MERGE_C R9, R42, R43, RZ ;  /* 0x0000002b2a09723e */ /* 0x000fe200048060ff */
[----:B------:R-:W-:Y:S02]  /*74ec0*/  STL [R1+0xc1c], R13 ;  /* 0x000c1c0d01007387 */ /* 0x000fe40000100800 */
[----:B------:R-:W-:Y:S02]  /*74ed0*/  IMAD.X R15, R12, 0x1, R2, P3 ;  /* 0x000000010c0f7824 */ /* 0x000fe400018e0602 */
[----:B------:R0:W-:Y:S04]  /*74ee0*/  STL [R1+0x334], R9 ;  /* 0x0003340901007387 */ /* 0x0001e80000100800 */
[----:B------:R-:W3:Y:S04]  /*74ef0*/  LDL.LU R43, [R1+0x560] ;  /* 0x00056000012b7983 */ /* 0x000ee80000300800 */
[----:B------:R-:W3:Y:S01]  /*74f00*/  LDL.LU R42, [R1+0x564] ;  /* 0x00056400012a7983 */ /* 0x000ee20000300800 */
[----:B0-----:R-:W-:-:S03]  /*74f10*/  F2FP.SATFINITE.E5M2.F32.PACK_AB_MERGE_C R9, R11, R40, RZ ;  /* 0x000000280b09723e */ /* 0x001fc600048060ff */
[----:B------:R0:W-:Y:S04]  /*74f20*/  STL.64 [R1+0x870], R14 ;  /* 0x0008700e01007387 */ /* 0x0001e80000100a00 */
[----:B------:R1:W-:Y:S04]  /*74f30*/  STL [R1+0xc0c], R9 ;  /* 0x000c0c0901007387 */ /* 0x0003e80000100800 */
[----:B------:R-:W4:Y:S04]  /*74f40*/  LDL.LU R40, [R1+0x568] ;  /* 0x0005680001287983 */ /* 0x000f280000300800 */
[----:B------:R-:W4:Y:S01]  /*74f50*/  LDL.LU R11, [R1+0x56c] ;  /* 0x00056c00010b7983 */ /* 0x000f220000300800 */
[----:B0-----:R-:W-:-:S02]  /*74f60*/  IADD3 R14, P3, PT, R46, R3, RZ ;  /* 0x000000032e0e7210 */ /* 0x001fc40007f7e0ff */
[----:B-1----:R-:W-:-:S03]  /*74f70*/  F2FP.SATFINITE.E5M2.F32.PACK_AB_MERGE_C R9, R57, R58, RZ ;  /* 0x0000003a3909723e */ /* 0x002fc600048060ff */
[----:B------:R-:W-:Y:S02]  /*74f80*/  IMAD.X R15, R12, 0x1, R4, P3 ;  /* 0x000000010c0f7824 */ /* 0x000fe400018e0604 */
[----:B------:R0:W-:Y:S01]  /*74f90*/  STL [R1+0x29c], R9 ;  /* 0x00029c0901007387 */ /* 0x0001e20000100800 */
[----:B------:R-:W-:-:S05]  /*74fa0*/  F2FP.SATFINITE.E5M2.F32.PACK_AB_MERGE_C R48, R48, R56, RZ ;  /* 0x000000383030723e */ /* 0x000fca00048060ff */
[----:B------:R-:W-:Y:S04]  /*74fb0*/  STL [R1+0x2c54], R48 ;  /* 0x002c543001007387 */ /* 0x000fe80000100800 */
[----:B------:R1:W-:Y:S01]  /*74fc0*/  STL.64 [R1+0x868], R14 ;  /* 0x0008680e01007387 */ /* 0x0003e20000100a00 */
[----:B0-----:R-:W-:Y:S02]  /*74fd0*/  F2FP.SATFINITE.E5M2.F32.PACK_AB_MERGE_C R9, R49, R55, RZ ;  /* 0x000000373109723e */ /* 0x001fe400048060ff */
[----:B-1----:R-:W-:-:S03]  /*74fe0*/  IADD3 R14, P3, PT, R46, R5, RZ ;  /* 0x000000052e0e7210 */ /* 0x002fc60007f7e0ff */
[----:B------:R-:W-:Y:S02]  /*74ff0*/  STL [R1+0x278], R9 ;  /* 0x0002780901007387 */ /* 0x000fe40000100800 */
[----:B------:R-:W-:-:S05]  /*75000*/  IMAD.X R15, R12, 0x1, R6, P3 ;  /* 0x000000010c0f7824 */ /* 0x000fca00018e0606 */
[----:B------:R0:W-:Y:S04]  /*75010*/  STL.64 [R1+0x860], R14 ;  /* 0x0008600e01007387 */ /* 0x0001e80000100a00 */
[----:B------:R-:W4:Y:S04]  /*75020*/  LDL.LU R60, [R1+0xde0] ;  /* 0x000de000013c7983 */ /* 0x000f280000300800 */
[----:B------:R-:W4:Y:S01]  /*75030*/  LDL.LU R59, [R1+0xde4] ;  /* 0x000de400013b7983 */ /* 0x000f220000300800 */
[----:B0-----:R-:W-:-:S03]  /*75040*/  IADD3 R14, P3, PT, R46, R7, RZ ;  /* 0x000000072e0e7210 */ /* 0x001fc60007f7e0ff */
[----:B------:R-:W4:Y:S02]  /*75050*/  LDL.LU R57, [R1+0xde8] ;  /* 0x000de80001397983 */ /* 0x000f240000300800 */
[----:B------:R-:W-:-:S05]  /*75060*/  IMAD.X R15, R12, 0x1, R8, P3 ;  /* 0x000000010c0f7824 */ /* 0x000fca00018e0608 */
[----:B------:R-:W-:Y:S04]  /*75070*/  STL.64 [R1+0x858], R14 ;  /* 0x0008580e01007387 */ /* 0x000fe80000100a00 */
[----:B------:R-:W4:Y:S01]  /*75080*/  LDL.LU R46, [R1+0xdec] ;  /* 0x000dec00012e7983 */ /* 0x000f220000300800 */
[----:B--2---:R-:W-:-:S03]  /*75090*/  F2FP.SATFINITE.E5M2.F32.PACK_AB_MERGE_C R48, R44, R47, RZ ;  /* 0x0000002f2c30723e */ /* 0x004fc600048060ff */
[----:B------:R-:W2:Y:S01]  /*750a0*/  LDL.LU R30, [R1+0xb4] ;  /* 0x0000b400011e7983 */ /* 0x000ea20000300800 */
[----:B------:R-:W-:-:S03]  /*750b0*/  F2FP.SATFINITE.E5M2.F32.PACK_AB_MERGE_C R9, R38, R39, RZ ;  /* 0x000000272609723e */ /* 0x000fc600048060ff */
[----:B------:R0:W-:Y:S04]  /*750c0*/  STL [R1+0x2c58], R48 ;  /* 0x002c583001007387 */ /* 0x0001e80000100800 */
[----:B------:R-:W2:Y:S04]  /*750d0*/  LDL.LU R38, [R1+0xdd0] ;  /* 0x000dd00001267983 */ /* 0x000ea80000300800 */
[----:B------:R-:W-:Y:S01]  /*750e0*/  STL [R1+0xa0], R9 ;  /* 0x0000a00901007387 */ /* 0x000fe20000100800 */
[----:B0-----:R-:W-:-:S03]  /*750f0*/  F2FP.SATFINITE.E5M2.F32.PACK_AB_MERGE_C R48, R10, R41, RZ ;  /* 0x000000290a30723e */ /* 0x001fc600048060ff */
[----:B------:R-:W2:Y:S01]  /*75100*/  LDL.LU R10, [R1+0xdd4] ;  /* 0x000dd400010a7983 */ /* 0x000ea20000300800 */
[----:B------:R-:W-:Y:S02]  /*75110*/  SHF.R.S32.HI R12, RZ, 0x1f, R45 ;  /* 0x0000001fff0c7819 */ /* 0x000fe4000001142d */
[C---:B------:R-:W-:Y:S01]  /*75120*/  IADD3 R14, P3, PT, R45.reuse, R0, RZ ;  /* 0x000000002d0e7210 */ /* 0x040fe20007f7e0ff */
[----:B------:R-:W-:Y:S04]  /*75130*/  STL [R1+0x2c70], R48 ;  /* 0x002c703001007387 */ /* 0x000fe80000100800 */
[----:B------:R-:W-:Y:S01]  /*75140*/  IMAD.X R15, R12, 0x1, R2, P3 ;  /* 0x000000010c0f7824 */ /* 0x000fe200018e0602 */
[----:B------:R-:W2:Y:S04]  /*75150*/  LDL.LU R58, [R1+0xdd8] ;  /* 0x000dd800013a7983 */ /* 0x000ea80000300800 */
[----:B------:R-:W2:Y:S04]  /*75160*/  LDL.LU R56, [R1+0xddc] ;  /* 0x000ddc0001387983 */ /* 0x000ea80000300800 */
[----:B------:R-:W2:Y:S04]  /*75170*/  LDL.LU R44, [R1+0xdc0] ;  /* 0x000dc000012c7983 */ /* 0x000ea80000300800 */
[----:B------:R0:W-:Y:S04]  /*75180*/  STL.64 [R1+0x850], R14 ;  /* 0x0008500e01007387 */ /* 0x0001e80000100a00 */
[----:B------:R-:W2:Y:S01]  /*75190*/  LDL.LU R41, [R1+0xdc4] ;  /* 0x000dc40001297983 */ /* 0x000ea20000300800 */
[----:B0-----:R-:W-:-:S05]  /*751a0*/  IADD3 R14, P3, PT, R45, R3, RZ ;  /* 0x000000032d0e7210 */ /* 0x001fca0007f7e0ff */
[----:B------:R-:W-:Y:S01]  /*751b0*/  IMAD.X R15, R12, 0x1, R4, P3 ;  /* 0x000000010c0f7824 */ /* 0x000fe200018e0604 */
[----:B---3--:R-:W-:Y:S02]  /*751c0*/  F2FP.SATFINITE.E5M2.F32.PACK_AB_MERGE_C R9, R42, R43, RZ ;  /* 0x0000002b2a09723e */ /* 0x008fe400048060ff */
[----:B----4-:R-:W-:-:S05]  /*751d0*/  F2FP.SATFINITE.E5M2.F32.PACK_AB_MERGE_C R48, R11, R40, RZ ;  /* 0x000000280b30723e */ /* 0x010fca00048060ff */
[----:B------:R-:W-:Y:S04]  /*751e0*/  STL [R1+0x2c98], R48 ;  /* 0x002c983001007387 */ /* 0x000fe80000100800 */
[----:B------:R-:W-:Y:S04]  /*751f0*/  STL [R1], R9 ;  /* 0x0000000901007387 */ /* 0x000fe80000100800 */
[----:B------:R-:W3:Y:S04]  /*75200*/  LDL.LU R55, [R1+0xdc8] ;  /* 0x000dc80001377983 */ /* 0x000ee80000300800 */
[----:B------:R-:W3:Y:S04]  /*75210*/  LDL.LU R49, [R1+0xdcc] ;  /* 0x000dcc0001317983 */ /* 0x000ee80000300800 */
[----:B------:R-:W4:Y:S04]  /*75220*/  LDL.LU R39, [R1+0xdb0] ;  /* 0x000db00001277983 */ /* 0x000f280000300800 */
[----:B------:R0:W-:Y:S04]  /*75230*/  STL.64 [R1+0x848], R14 ;  /* 0x0008480e01007387 */ /* 0x0001e80000100a00 */
[----:B------:R-:W4:Y:S04]  /*75240*/  LDL.LU R40, [R1+0xdb4] ;  /* 0x000db40001287983 */ /* 0x000f280000300800 */
[----:B------:R-:W4:Y:S04]  /*75250*/  LDL.LU R47, [R1+0xdb8] ;  /* 0x000db800012f7983 */ /* 0x000f280000300800 */
[----:B------:R-:W4:Y:S01]  /*75260*/  LDL.LU R43, [R1+0xdbc] ;  /* 0x000dbc00012b7983 */ /* 0x000f220000300800 */
[----:B0-----:R-:W-:-:S03]  /*75270*/  IADD3 R14, P3, PT, R45, R5, RZ ;  /* 0x000000052d0e7210 */ /* 0x001fc60007f7e0ff */
[----:B------:R-:W4:Y:S04]  /*75280*/  LDL.LU R42, [R1+0xda0] ;  /* 0x000da000012a7983 */ /* 0x000f280000300800 */
[----:B------:R-:W4:Y:S01]  /*75290*/  LDL.LU R11, [R1+0xda4] ;  /* 0x000da400010b7983 */ /* 0x000f220000300800 */
[----:B------:R-:W-:Y:S01]  /*752a0*/  IMAD.X R15, R12, 0x1, R6, P3 ;  /* 0x000000010c0f7824 */ /* 0x000fe200018e0606 */
[----:B------:R-:W-:-:S05]  /*752b0*/  F2FP.SATFINITE.E5M2.F32.PACK_AB_MERGE_C R50, R59, R60, RZ ;  /* 0x0000003c3b32723e */ /* 0x000fca00048060ff */
[----:B------:R-:W-:Y:S01]  /*752c0*/  STL [R1+0x2c10], R50 ;  /* 0x002c103201007387 */ /* 0x000fe20000100800 */
[----:B------:R-:W-:-:S03]  /*752d0*/  F2FP.SATFINITE.E5M2.F32.PACK_AB_MERGE_C R51, R46, R57, RZ ;  /* 0x000000392e33723e */ /* 0x000fc600048060ff */
[----:B------:R-:W4:Y:S04]  /*752e0*/  LDL.LU R57, [R1+0xb8] ;  /* 0x0000b80001397983 */ /* 0x000f280000300800 */
[----:B------:R-:W-:Y:S04]  /*752f0*/  STL [R1+0x2c14], R51 ;  /* 0x002c143301007387 */ /* 0x000fe80000100800 */
[----:B------:R0:W-:Y:S04]  /*75300*/  STL.64 [R1+0x840], R14 ;  /* 0x0008400e01007387 */ /* 0x0001e80000100a00 */
[----:B------:R-:W4:Y:S04]  /*75310*/  LDL.LU R29, [R1+0xda8] ;  /* 0x000da800011d7983 */ /* 0x000f280000300800 */
[----:B------:R-:W4:Y:S01]  /*75320*/  LDL.LU R60, [R1+0xdac] ;  /* 0x000dac00013c7983 */ /* 0x000f220000300800 */
[----:B0-----:R-:W-:-:S02]  /*75330*/  IADD3 R14, P3, PT, R45, R7, RZ ;  /* 0x000000072d0e7210 */ /* 0x001fc40007f7e0ff */
[----:B--2---:R-:W-:-:S03]  /*75340*/  F2FP.SATFINITE.E5M2.F32.PACK_AB_MERGE_C R9, R10, R38, RZ ;  /* 0x000000260a09723e */ /* 0x004fc600048060ff */
[----:B------:R-:W-:-:S05]  /*75350*/  IMAD.X R15, R12, 0x1, R8, P3 ;  /* 0x000000010c0f7824 */ /* 0x000fca00018e0608 */
[----:B------:R0:W-:Y:S04]  /*75360*/  STL.64 [R1+0x838], R14 ;  /* 0x0008380e01007387 */ /* 0x0001e80000100a00 */
[----:B------:R1:W-:Y:S04]  /*75370*/  STL [R1+0xc2c], R9 ;  /* 0x000c2c0901007387 */ /* 0x0003e80000100800 */
[----:B------:R-:W2:Y:S04]  /*75380*/  LDL.LU R46, [R1+0xd90] ;  /* 0x000d9000012e7983 */ /* 0x000ea80000300800 */
[----:B------:R-:W2:Y:S04]  /*75390*/  LDL.LU R45, [R1+0xd94] ;  /* 0x000d9400012d7983 */ /* 0x000ea80000300800 */
[----:B------:R-:W2:Y:S04]  /*753a0*/  LDL.LU R38, [R1+0xd98] ;  /* 0x000d980001267983 */ /* 0x000ea80000300800 */
[----:B------:R-:W2:Y:S01]  /*753b0*/  LDL.LU R10, [R1+0xd9c] ;  /* 0x000d9c00010a7983 */ /* 0x000ea20000300800 */
[----:B------:R-:W-:-:S02]  /*753c0*/  F2FP.SATFINITE.E5M2.F32.PACK_AB_MERGE_C R13, R56, R58, RZ ;  /* 0x0000003a380d723e */ /* 0x000fc400048060ff */
[----:B------:R-:W-:Y:S02]  /*753d0*/  SHF.R.S32.HI R12, RZ, 0x1f, R30 ;  /* 0x0000001fff0c7819 */ /* 0x000fe4000001141e */
[----:B0-----:R-:W-:Y:S02]  /*753e0*/  IADD3 R14, P3, PT, R30, R0, RZ ;  /* 0x000000001e0e7210 */ /* 0x001fe40007f7e0ff */
[----:B-1----:R-:W-:Y:S01]  /*753f0*/  F2FP.SATFINITE.E5M2.F32.PACK_AB_MERGE_C R9, R41, R44, RZ ;  /* 0x0000002c2909723e */ /* 0x002fe200048060ff */
[----:B------:R-:W-:Y:S02]  /*75400*/  STL [R1+0xdd0], R13 ;  /* 0x000dd00d01007387 */ /* 0x000fe40000100800 */
[----:B------:R-:W-:Y:S02]  /*75410*/  IMAD.X R15, R12, 0x1, R2, P3 ;  /* 0x000000010c0f7824 */ /* 0x000fe400018e0602 */
        /* <DEDUP_REMOVED lines=9> */
[----:B----4-:R-:W-:Y:S02]  /*754b0*/  F2FP.SATFINITE.E5M2.F32.PACK_AB_MERGE_C R9, R40, R39, RZ ;  /* 0x000000272809723e */ /* 0x010fe400048060ff */
[----:B------:R-:W3:Y:S04]  /*754c0*/  LDL.LU R39, [R1+0xd70] ;  /* 0x000d700001277983 */ /* 0x000ee80000300800 */
[----:B------:R0:W-:Y:S04]  /*754d0*/  STL [R1+0xc18], R13 ;  /* 0x000c180d01007387 */ /* 0x0001e80000100800 */
[----:B------:R-:W3:Y:S04]  /*754e0*/  LDL.LU R40, [R1+0xd74] ;  /* 0x000d740001287983 */ /* 0x000ee80000300800 */
[----:B------:R1:W-:Y:S01]  /*754f0*/  STL [R1+0xc08], R9 ;  /* 0x000c080901007387 */ /* 0x0003e20000100800 */
[----:B0-----:R-:W-:-:S03]  /*75500*/  F2FP.SATFINITE.E5M2.F32.PACK_AB_MERGE_C R13, R43, R47, RZ ;  /* 0x0000002f2b0d723e */ /* 0x001fc600048060ff */
[----:B------:R-:W4:Y:S04]  /*75510*/  LDL.LU R56, [R1+0xd78] ;  /* 0x000d780001387983 */ /* 0x000f280000300800 */
[----:B------:R0:W-:Y:S01]  /*75520*/  STL.64 [R1+0x828], R14 ;  /* 0x0008280e01007387 */ /* 0x0001e20000100a00 */
[----:B-1----:R-:W-:-:S03]  /*75530*/  F2FP.SATFINITE.E5M2.F32.PACK_AB_MERGE_C R9, R11, R42, RZ ;  /* 0x0000002a0b09723e */ /* 0x002fc600048060ff */
[----:B------:R-:W-:Y:S04]  /*75540*/  STL [R1+0xc04], R13 ;  /* 0x000c040d01007387 */ /* 0x000fe80000100800 */
[----:B------:R-:W4:Y:S01]  /*75550*/  LDL.LU R42, [R1+0xd7c] ;  /* 0x000d7c00012a7983 */ /* 0x000f220000300800 */
[----:B0-----:R-:W-:-:S03]  /*75560*/  IADD3 R14, P3, PT, R30, R5, RZ ;  /* 0x000000051e0e7210 */ /* 0x001fc60007f7e0ff */
[----:B------:R-:W-:Y:S02]  /*75570*/  STL [R1+0xc00], R9 ;  /* 0x000c000901007387 */ /* 0x000fe40000100800 */
[----:B------:R-:W-:Y:S02]  /*75580*/  IMAD.X R15, R12, 0x1, R6, P3 ;  /* 0x000000010c0f7824 */ /* 0x000fe400018e0606 */
[----:B------:R-:W4:Y:S04]  /*75590*/  LDL.LU R43, [R1+0xbc] ;  /* 0x0000bc00012b7983 */ /* 0x000f280000300800 */
[----:B------:R-:W4:Y:S04]  /*755a0*/  LDL.LU R55, [R1+0xd60] ;  /* 0x000d600001377983 */ /* 0x000f280000300800 */
[----:B------:R-:W4:Y:S04]  /*755b0*/  LDL.LU R47, [R1+0xd64] ;  /* 0x000d6400012f7983 */ /* 0x000f280000300800 */
[----:B------:R-:W4:Y:S04]  /*755c0*/  LDL.LU R49, [R1+0xd68] ;  /* 0x000d680001317983 */ /* 0x000f280000300800 */
[----:B------:R0:W-:Y:S04]  /*755d0*/  STL.64 [R1+0x820], R14 ;  /* 0x0008200e01007387 */ /* 0x0001e80000100a00 */
[----:B------:R-:W4:Y:S01]  /*755e0*/  LDL.LU R11, [R1+0xd6c] ;  /* 0x000d6c00010b7983 */ /* 0x000f220000300800 */
[----:B0-----:R-:W-:-:S02]  /*755f0*/  IADD3 R14, P3, PT, R30, R7, RZ ;  /* 0x000000071e0e7210 */ /* 0x001fc40007f7e0ff */
[----:B------:R-:W-:-:S03]  /*75600*/  F2FP.SATFINITE.E5M2.F32.PACK_AB_MERGE_C R13, R60, R29, RZ ;  /* 0x0000001d3c0d723e */ /* 0x000fc600048060ff */
[----:B------:R-:W-:-:S05]  /*75610*/  IMAD.X R15, R12, 0x1, R8, P3 ;  /* 0x000000010c0f7824 */ /* 0x000fca00018e0608 */
[----:B------:R-:W-:Y:S04]  /*75620*/  STL.64 [R1+0x708], R14 ;  /* 0x0007080e01007387 */ /* 0x000fe80000100a00 */
[----:B------:R-:W-:Y:S01]  /*75630*/  STL [R1+0xa1c], R13 ;  /* 0x000a1c0d01007387 */ /* 0x000fe20000100800 */
[----:B--2---:R-:W-:-:S03]  /*75640*/  F2FP.SATFINITE.E5M2.F32.PACK_AB_MERGE_C R12, R45, R46, RZ ;  /* 0x0000002e2d0c723e */ /* 0x004fc600048060ff */
[----:B------:R-:W2:Y:S01]  /*75650*/  LDL.LU R46, [R1+0xd50] ;  /* 0x000d5000012e7983 */ /* 0x000ea20000300800 */
[----:B------:R-:W-:-:S03]  /*75660*/  F2FP.SATFINITE.E5M2.F32.PACK_AB_MERGE_C R9, R10, R38, RZ ;  /* 0x000000260a09723e */ /* 0x000fc600048060ff */
[----:B------:R0:W-:Y:S04]  /*75670*/  STL [R1+0xa10], R12 ;  /* 0x000a100c01007387 */ /* 0x0001e80000100800 */
[----:B------:R-:W2:Y:S04]  /*75680*/  LDL.LU R45, [R1+0xd54] ;  /* 0x000d5400012d7983 */ /* 0x000ea80000300800 */
[----:B------:R1:W-:Y:S04]  /*75690*/  STL [R1+0x27c], R9 ;  /* 0x00027c0901007387 */ /* 0x0003e80000100800 */
[----:B------:R-:W2:Y:S04]  /*756a0*/  LDL.LU R38, [R1+0xd58] ;  /* 0x000d580001267983 */ /* 0x000ea80000300800 */
[----:B------:R-:W2:Y:S01]  /*756b0*/  LDL.LU R10, [R1+0xd5c] ;  /* 0x000d5c00010a7983 */ /* 0x000ea20000300800 */
[----:B0-----:R-:W-:-:S02]  /*756c0*/  SHF.R.S32.HI R12, RZ, 0x1f, R57 ;  /* 0x0000001fff0c7819 */ /* 0x001fc40000011439 */
[----:B------:R-:W-:-:S05]  /*756d0*/  IADD3 R14, P3, PT, R57, R0, RZ ;  /* 0x00000000390e7210 */ /* 0x000fca0007f7e0ff */
[----:B------:R-:W-:Y:S01]  /*756e0*/  IMAD.X R15, R12, 0x1, R2, P3 ;  /* 0x000000010c0f7824 */ /* 0x000fe200018e0602 */
[----:B------:R-:W-:-:S04]  /*756f0*/  F2FP.SATFINITE.E5M2.F32.PACK_AB_MERGE_C R13, R58, R59, RZ ;  /* 0x0000003b3a0d723e */ /* 0x000fc800048060ff */
[----:B------:R0:W-:Y:S01]  /*75700*/  STL.64 [R1+0x700], R14 ;  /* 0x0007000e01007387 */ /* 0x0001e20000100a00 */
[----:B-1----:R-:W-:-:S03]  /*75710*/  F2FP.SATFINITE.E5M2.F32.PACK_AB_MERGE_C R9, R41, R44, RZ ;  /* 0x0000002c2909723e */ /* 0x002fc600048060ff */
[----:B------:R-:W-:Y:S01]  /*75720*/  STL [R1+0x98], R13 ;  /* 0x0000980d01007387 */ /* 0x000fe20000100800 */
[----:B0-----:R-:W-:-:S03]  /*75730*/  IADD3 R14, P3, PT, R57, R3, RZ ;  /* 0x00000003390e7210 */ /* 0x001fc60007f7e0ff */
[----:B------:R-:W-:Y:S02]  /*75740*/  STL [R1+0x94], R9 ;  /* 0x0000940901007387 */ /* 0x000fe40000100800 */
[----:B------:R-:W-:Y:S02]  /*75750*/  IMAD.X R15, R12, 0x1, R4, P3 ;  /* 0x000000010c0f7824 */ /* 0x000fe400018e0604 */
[----:B------:R-:W2:Y:S04]  /*75760*/  LDL.LU R59, [R1+0x550] ;  /* 0x00055000013b7983 */ /* 0x000ea80000300800 */
[----:B------:R-:W2:Y:S04]  /*75770*/  LDL.LU R41, [R1+0x554] ;  /* 0x0005540001297983 */ /* 0x000ea80000300800 */
[----:B------:R0:W-:Y:S04]  /*75780*/  STL.64 [R1+0x6f8], R14 ;  /* 0x0006f80e01007387 */ /* 0x0001e80000100a00 */
[----:B------:R-:W2:Y:S01]  /*75790*/  LDL.LU R58, [R1+0x558] ;  /* 0x00055800013a7983 */ /* 0x000ea20000300800 */
[----:B0-----:R-:W-:-:S05]  /*757a0*/  IADD3 R14, P3, PT, R57, R5, RZ ;  /* 0x00000005390e7210 */ /* 0x001fca0007f7e0ff */
[----:B------:R-:W-:Y:S01]  /*757b0*/  IMAD.X R15, R12, 0x1, R6, P3 ;  /* 0x000000010c0f7824 */ /* 0x000fe200018e0606 */
[----:B---3--:R-:W-:Y:S02]  /*757c0*/  F2FP.SATFINITE.E5M2.F32.PACK_AB_MERGE_C R9, R40, R39, RZ ;  /* 0x000000272809723e */ /* 0x008fe400048060ff */
[----:B------:R-:W3:Y:S04]  /*757d0*/  LDL.LU R40, [R1+0x55c] ;  /* 0x00055c0001287983 */ /* 0x000ee80000300800 */
[----:B------:R-:W-:Y:S04]  /*757e0*/  STL [R1+0x7c], R9 ;  /* 0x00007c0901007387 */ /* 0x000fe80000100800 */
[----:B------:R-:W3:Y:S04]  /*757f0*/  LDL.LU R44, [R1+0xbf0] ;  /* 0x000bf000012c7983 */ /* 0x000ee80000300800 */
[----:B------:R-:W3:Y:S01]  /*75800*/  LDL.LU R39, [R1+0xbf4] ;  /* 0x000bf40001277983 */ /* 0x000ee20000300800 */
[----:B----4-:R-:W-:-:S03]  /*75810*/  F2FP.SATFINITE.E5M2.F32.PACK_AB_MERGE_C R56, R42, R56, RZ ;  /* 0x000000382a38723e */ /* 0x010fc600048060ff */
[----:B------:R-:W4:Y:S04]  /*75820*/  LDL.LU R42, [R1+0x128] ;  /* 0x00012800012a7983 */ /* 0x000f280000300800 */
[----:B------:R0:W-:Y:S04]  /*75830*/  STL.64 [R1+0x6f0], R14 ;  /* 0x0006f00e01007387 */ /* 0x0001e80000100a00 */
[----:B------:R-:W4:Y:S01]  /*75840*/  LDL.LU R33, [R1+0xbf8] ;  /* 0x000bf80001217983 */ /* 0x000f220000300800 */
[----:B0-----:R-:W-:-:S05]  /*75850*/  IADD3 R14, P3, PT, R57, R7, RZ ;  /* 0x00000007390e7210 */ /* 0x001fca0007f7e0ff */
[----:B------:R-:W-:-:S05]  /*75860*/  IMAD.X R15, R12, 0x1, R8, P3 ;  /* 0x000000010c0f7824 */ /* 0x000fca00018e0608 */
[----:B------:R0:W-:Y:S04]  /*75870*/  STL.64 [R1+0x6e8], R14 ;  /* 0x0006e80e01007387 */ /* 0x0001e80000100a00 */
[----:B------:R-:W4:Y:S01]  /*75880*/  LDL.LU R31, [R1+0xbfc] ;  /* 0x000bfc00011f7983 */ /* 0x000f220000300800 */
[----:B------:R-:W-:-:S03]  /*75890*/  F2FP.SATFINITE.E5M2.F32.PACK_AB_MERGE_C R60, R11, R49, RZ ;  /* 0x000000310b3c723e */ /* 0x000fc600048060ff */
[----:B------:R-:W4:Y:S04]  /*758a0*/  LDL.LU R30, [R1+0xbe0] ;  /* 0x000be000011e7983 */ /* 0x000f280000300800 */
[----:B------:R-:W4:Y:S04]  /*758b0*/  LDL.LU R29, [R1+0xbe4] ;  /* 0x000be400011d7983 */ /* 0x000f280000300800 */
[----:B------:R-:W4:Y:S04]  /*758c0*/  LDL.LU R57, [R1+0xbe8] ;  /* 0x000be80001397983 */ /* 0x000f280000300800 */
[----:B------:R-:W4:Y:S01]  /*758d0*/  LDL.LU R11, [R1+0xbec] ;  /* 0x000bec00010b7983 */ /* 0x000f220000300800 */
[----:B------:R-:W-:-:S02]  /*758e0*/  SHF.R.S32.HI R12, RZ, 0x1f, R43 ;  /* 0x0000001fff0c7819 */ /* 0x000fc4000001142b */
[----:B0-----:R-:W-:Y:S01]  /*758f0*/  IADD3 R14, P3, PT, R43, R0, RZ ;  /* 0x000000002b0e7210 */ /* 0x001fe20007f7e0ff */
[----:B------:R-:W-:Y:S01]  /*75900*/  STL [R1+0x2ca8], R60 ;  /* 0x002ca83c01007387 */ /* 0x000fe20000100800 */
[----:B------:R-:W-:-:S03]  /*75910*/  F2FP.SATFINITE.E5M2.F32.PACK_AB_MERGE_C R47, R47, R55, RZ ;  /* 0x000000372f2f723e */ /* 0x000fc600048060ff */
[----:B------:R-:W-:Y:S01]  /*75920*/  IMAD.X R15, R12, 0x1, R2, P3 ;  /* 0x000000010c0f7824 */ /* 0x000fe200018e0602 */
[----:B------:R-:W4:Y:S04]  /*75930*/  LDL.LU R55, [R1+0xbd0] ;  /* 0x000bd00001377983 */ /* 0x000f280000300800 */
[----:B------:R-:W4:Y:S04]  /*75940*/  LDL.LU R49, [R1+0xbd4] ;  /* 0x000bd40001317983 */ /* 0x000f280000300800 */
[----:B------:R0:W-:Y:S01]  /*75950*/  STL.64 [R1+0x6e0], R14 ;  /* 0x0006e00e01007387 */ /* 0x0001e20000100a00 */
[----:B--2---:R-:W-:-:S02]  /*75960*/  F2FP.SATFINITE.E5M2.F32.PACK_AB_MERGE_C R45, R45, R46, RZ ;  /* 0x0000002e2d2d723e */ /* 0x004fc400048060ff */
[----:B------:R-:W-:Y:S02]  /*75970*/  F2FP.SATFINITE.E5M2.F32.PACK_AB_MERGE_C R46, R10, R38, RZ ;  /* 0x000000260a2e723e */ /* 0x000fe400048060ff */
[----:B------:R-:W2:Y:S04]  /*75980*/  LDL.LU R38, [R1+0xbd8] ;  /* 0x000bd80001267983 */ /* 0x000ea80000300800 */
[----:B------:R-:W2:Y:S01]  /*75990*/  LDL.LU R10, [R1+0xbdc] ;  /* 0x000bdc00010a7983 */ /* 0x000ea20000300800 */
[----:B0-----:R-:W-:-:S05]  /*759a0*/  IADD3 R14, P3, PT, R43, R3, RZ ;  /* 0x000000032b0e7210 */ /* 0x001fca0007f7e0ff */
[----:B------:R-:W-:Y:S01]  /*759b0*/  IMAD.X R15, R12, 0x1, R4, P3 ;  /* 0x000000010c0f7824 */ /* 0x000fe200018e0604 */
[----:B------:R-:W-:Y:S01]  /*759c0*/  STL.64 [R1+0x2c68], R46 ;  /* 0x002c682e01007387 */ /* 0x000fe20000100a00 */
[----:B------:R-:W-:Y:S02]  /*759d0*/  F2FP.SATFINITE.E5M2.F32.PACK_AB_MERGE_C R41, R41, R59, RZ ;  /* 0x0000003b2929723e */ /* 0x000fe400048060ff */
[----:B---3--:R-:W-:-:S05]  /*759e0*/  F2FP.SATFINITE.E5M2.F32.PACK_AB_MERGE_C R40, R40, R58, RZ ;  /* 0x0000003a2828723e */ /* 0x008fca00048060ff */
[----:B------:R-:W-:Y:S04]  /*759f0*/  STL.64 [R1+0x2c80], R40 ;  /* 0x002c802801007387 */ /* 0x000fe80000100a00 */
[----:B------:R0:W-:Y:S01]  /*75a00*/  STL.64 [R1+0x6d0], R14 ;  /* 0x0006d00e01007387 */ /* 0x0001e20000100a00 */
[----:B------:R-:W-:Y:S02]  /*75a10*/  F2FP.SATFINITE.E5M2.F32.PACK_AB_MERGE_C R58, R39, R44, RZ ;  /* 0x0000002c273a723e */ /* 0x000fe400048060ff */
[----:B0-----:R-:W-:-:S03]  /*75a20*/  IADD3 R14, P3, PT, R43, R5, RZ ;  /* 0x000000052b0e7210 */ /* 0x001fc60007f7e0ff */
[----:B------:R-:W-:Y:S02]  /*75a30*/  STL [R1+0x2c18], R58 ;  /* 0x002c183a01007387 */ /* 0x000fe40000100800 */
[----:B------:R-:W-:-:S05]  /*75a40*/  IMAD.X R15, R12, 0x1, R6, P3 ;  /* 0x000000010c0f7824 */ /* 0x000fca00018e0606 */
[----:B------:R0:W-:Y:S04]  /*75a50*/  STL.64 [R1+0x6b8], R14 ;  /* 0x0006b80e01007387 */ /* 0x0001e80000100a00 */
[----:B------:R-:W3:Y:S04]  /*75a60*/  LDL.LU R59, [R1+0xbc0] ;  /* 0x000bc000013b7983 */ /* 0x000ee80000300800 */
[----:B------:R-:W3:Y:S01]  /*75a70*/  LDL.LU R44, [R1+0xbc4] ;  /* 0x000bc400012c7983 */ /* 0x000ee20000300800 */
[----:B0-----:R-:W-:-:S03]  /*75a80*/  IADD3 R14, P3, PT, R43, R7, RZ ;  /* 0x000000072b0e7210 */ /* 0x001fc60007f7e0ff */
[----:B------:R-:W3:Y:S02]  /*75a90*/  LDL.LU R39, [R1+0xbc8] ;  /* 0x000bc80001277983 */ /* 0x000ee40000300800 */
[----:B------:R-:W-:-:S05]  /*75aa0*/  IMAD.X R15, R12, 0x1, R8, P3 ;  /* 0x000000010c0f7824 */ /* 0x000fca00018e0608 */
[----:B------:R0:W-:Y:S04]  /*75ab0*/  STL.64 [R1+0x6b0], R14 ;  /* 0x0006b00e01007387 */ /* 0x0001e80000100a00 */
[----:B------:R-:W3:Y:S01]  /*75ac0*/  LDL.LU R43, [R1+0xbcc] ;  /* 0x000bcc00012b7983 */ /* 0x000ee20000300800 */
[----:B----4-:R-:W-:Y:S02]  /*75ad0*/  F2FP.SATFINITE.E5M2.F32.PACK_AB_MERGE_C R61, R31, R33, RZ ;  /* 0x000000211f3d723e */ /* 0x010fe400048060ff */
[----:B------:R-:W-:Y:S01]  /*75ae0*/  F2FP.SATFINITE.E5M2.F32.PACK_AB_MERGE_C R58, R29, R30, RZ ;  /* 0x0000001e1d3a723e */ /* 0x000fe200048060ff */
[----:B------:R-:W4:Y:S01]  /*75af0*/  LDL.LU R24, [R1+0x12c] ;  /* 0x00012c0001187983 */ /* 0x000f220000300800 */
[----:B------:R-:W-:Y:S02]  /*75b00*/  SHF.R.S32.HI R12, RZ, 0x1f, R42 ;  /* 0x0000001fff0c7819 */ /* 0x000fe4000001142a */
[----:B0-----:R-:W-:-:S02]  /*75b10*/  IADD3 R14, P3, PT, R42, R0, RZ ;  /* 0x000000002a0e7210 */ /* 0x001fc40007f7e0ff */
[----:B------:R-:W-:Y:S01]  /*75b20*/  F2FP.SATFINITE.E5M2.F32.PACK_AB_MERGE_C R50, R11, R57, RZ ;  /* 0x000000390b32723e */ /* 0x000fe200048060ff */
[----:B------:R-:W-:Y:S02]  /*75b30*/  STL [R1+0x2c1c], R61 ;  /* 0x002c1c3d01007387 */ /* 0x000fe40000100800 */
[----:B------:R-:W-:Y:S02]  /*75b40*/  IMAD.X R15, R12, 0x1, R2, P3 ;  /* 0x000000010c0f7824 */ /* 0x000fe400018e0602 */
[----:B------:R-:W-:Y:S04]  /*75b50*/  STL [R1+0x2c20], R58 ;  /* 0x002c203a01007387 */ /* 0x000fe80000100800 */
[----:B------:R-:W-:Y:S04]  /*75b60*/  STL [R1+0x2c24], R50 ;  /* 0x002c243201007387 */ /* 0x000fe80000100800 */
[----:B------:R-:W4:Y:S04]  /*75b70*/  LDL.LU R23, [R1+0xbb0] ;  /* 0x000bb00001177983 */ /* 0x000f280000300800 */
[----:B------:R-:W4:Y:S04]  /*75b80*/  LDL.LU R36, [R1+0xbb4] ;  /* 0x000bb40001247983 */ /* 0x000f280000300800 */
[----:B------:R-:W4:Y:S01]  /*75b90*/  LDL.LU R34, [R1+0xbb8] ;  /* 0x000bb80001227983 */ /* 0x000f220000300800 */
[----:B------:R-:W-:-:S03]  /*75ba0*/  F2FP.SATFINITE.E5M2.F32.PACK_AB_MERGE_C R9, R49, R55, RZ ;  /* 0x000000373109723e */ /* 0x000fc600048060ff */
[----:B------:R0:W-:Y:S04]  /*75bb0*/  STL.64 [R1+0x6a0], R14 ;  /* 0x0006a00e01007387 */ /* 0x0001e80000100a00 */
[----:B------:R-:W4:Y:S04]  /*75bc0*/  LDL.LU R11, [R1+0xbbc] ;  /* 0x000bbc00010b7983 */ /* 0x000f280000300800 */
[----:B------:R-:W4:Y:S04]  /*75bd0*/  LDL.LU R32, [R1+0xba0] ;  /* 0x000ba00001207983 */ /* 0x000f280000300800 */
[----:B------:R-:W4:Y:S04]  /*75be0*/  LDL.LU R57, [R1+0xba4] ;  /* 0x000ba40001397983 */ /* 0x000f280000300800 */
[----:B------:R-:W4:Y:S04]  /*75bf0*/  LDL.LU R33, [R1+0xba8] ;  /* 0x000ba80001217983 */ /* 0x000f280000300800 */
[----:B------:R-:W-:Y:S01]  /*75c00*/  STL [R1+0xa14], R9 ;  /* 0x000a140901007387 */ /* 0x000fe20000100800 */
[----:B--2---:R-:W-:-:S03]  /*75c10*/  F2FP.SATFINITE.E5M2.F32.PACK_AB_MERGE_C R49, R10, R38, RZ ;  /* 0x000000260a31723e */ /* 0x004fc600048060ff */
        /* <DEDUP_REMOVED lines=8> */
[----:B------:R-:W2:Y:S04]  /*75ca0*/  LDL.LU R10, [R1+0xb9c] ;  /* 0x000b9c00010a7983 */ /* 0x000ea80000300800 */
[----:B------:R-:W2:Y:S01]  /*75cb0*/  LDL.LU R55, [R1+0xb50] ;  /* 0x000b500001377983 */ /* 0x000ea20000300800 */
[----:B0-----:R-:W-:-:S05]  /*75cc0*/  IADD3 R14, P3, PT, R42, R5, RZ ;  /* 0x000000052a0e7210 */ /* 0x001fca0007f7e0ff */
[----:B------:R-:W-:Y:S01]  /*75cd0*/  IMAD.X R15, R12, 0x1, R6, P3 ;  /* 0x000000010c0f7824 */ /* 0x000fe200018e0606 */
[----:B---3--:R-:W-:-:S05]  /*75ce0*/  F2FP.SATFINITE.E5M2.F32.PACK_AB_MERGE_C R59, R44, R59, RZ ;  /* 0x0000003b2c3b723e */ /* 0x008fca00048060ff */
[----:B------:R-:W-:Y:S04]  /*75cf0*/  STL [R1+0x2c44], R59 ;  /* 0x002c443b01007387 */ /* 0x000fe80000100800 */
[----:B------:R-:W3:Y:S04]  /*75d00*/  LDL.LU R27, [R1+0xb80] ;  /* 0x000b8000011b7983 */ /* 0x000ee80000300800 */
[----:B------:R-:W3:Y:S01]  /*75d10*/  LDL.LU R44, [R1+0xb84] ;  /* 0x000b8400012c7983 */ /* 0x000ee20000300800 */
[----:B------:R-:W-:-:S05]  /*75d20*/  F2FP.SATFINITE.E5M2.F32.PACK_AB_MERGE_C R9, R43, R39, RZ ;  /* 0x000000272b09723e */ /* 0x000fca00048060ff */
[----:B------:R-:W-:Y:S04]  /*75d30*/  STL [R1+0xb4], R9 ;  /* 0x0000b40901007387 */ /* 0x000fe80000100800 */
[----:B------:R0:W-:Y:S04]  /*75d40*/  STL.64 [R1+0x6c8], R14 ;  /* 0x0006c80e01007387 */ /* 0x0001e80000100a00 */
[----:B------:R-:W3:Y:S04]  /*75d50*/  LDL.LU R28, [R1+0xb88] ;  /* 0x000b8800011c7983 */ /* 0x000ee80000300800 */
[----:B------:R-:W3:Y:S01]  /*75d60*/  LDL.LU R43, [R1+0xb8c] ;  /* 0x000b8c00012b7983 */ /* 0x000ee20000300800 */
[----:B0-----:R-:W-:-:S03]  /*75d70*/  IADD3 R14, P3, PT, R42, R7, RZ ;  /* 0x000000072a0e7210 */ /* 0x001fc60007f7e0ff */
[----:B------:R-:W3:Y:S02]  /*75d80*/  LDL.LU R37, [R1+0xb70] ;  /* 0x000b700001257983 */ /* 0x000ee40000300800 */
[----:B------:R-:W-:Y:S01]  /*75d90*/  IMAD.X R15, R12, 0x1, R8, P3 ;  /* 0x000000010c0f7824 */ /* 0x000fe200018e0608 */
[----:B----4-:R-:W-:-:S04]  /*75da0*/  F2FP.SATFINITE.E5M2.F32.PACK_AB_MERGE_C R9, R36, R23, RZ ;  /* 0x000000172409723e */ /* 0x010fc800048060ff */
[----:B------:R0:W-:Y:S04]  /*75db0*/  STL.64 [R1+0x6c0], R14 ;  /* 0x0006c00e01007387 */ /* 0x0001e80000100a00 */
[----:B------:R-:W4:Y:S01]  /*75dc0*/  LDL.LU R39, [R1+0xb74] ;  /* 0x000b740001277983 */ /* 0x000f220000300800 */
[----:B------:R-:W-:-:S03]  /*75dd0*/  SHF.R.S32.HI R12, RZ, 0x1f, R24 ;  /* 0x0000001fff0c7819 */ /* 0x000fc60000011418 */
[----:B------:R-:W4:Y:S01]  /*75de0*/  LDL.LU R35, [R1+0xb78] ;  /* 0x000b780001237983 */ /* 0x000f220000300800 */
[----:B------:R-:W-:-:S03]  /*75df0*/  F2FP.SATFINITE.E5M2.F32.PACK_AB_MERGE_C R11, R11, R34, RZ ;  /* 0x000000220b0b723e */ /* 0x000fc600048060ff */
[----:B------:R-:W4:Y:S01]  /*75e00*/  LDL.LU R42, [R1+0xb7c] ;  /* 0x000b7c00012a7983 */ /* 0x000f220000300800 */
[----:B0-----:R-:W-:Y:S02]  /*75e10*/  IADD3 R14, P3, PT, R24, R0, RZ ;  /* 0x00000000180e7210 */ /* 0x001fe40007f7e0ff */
[----:B------:R-:W-:Y:S01]  /*75e20*/  F2FP.SATFINITE.E5M2.F32.PACK_AB_MERGE_C R57, R57, R32, RZ ;  /* 0x000000203939723e */ /* 0x000fe200048060ff */
[----:B------:R-:W-:Y:S02]  /*75e30*/  STL [R1+0x2c48], R11 ;  /* 0x002c480b01007387 */ /* 0x000fe40000100800 */
[----:B------:R-:W-:Y:S02]  /*75e40*/  IMAD.X R15, R12, 0x1, R2, P3 ;  /* 0x000000010c0f7824 */ /* 0x000fe400018e0602 */
[----:B------:R2:W-:Y:S04]  /*75e50*/  STL [R1+0x84], R9 ;  /* 0x0000840901007387 */ /* 0x0005e80000100800 */
[----:B------:R-:W-:Y:S04]  /*75e60*/  STL [R1+0x2c50], R57 ;  /* 0x002c503901007387 */ /* 0x000fe80000100800 */
[----:B------:R-:W4:Y:S01]  /*75e70*/  LDL.LU R36, [R1+0xb60] ;  /* 0x000b600001247983 */ /* 0x000f220000300800 */
[----:B--2---:R-:W-:-:S03]  /*75e80*/  F2FP.SATFINITE.E5M2.F32.PACK_AB_MERGE_C R9, R38, R33, RZ ;  /* 0x000000212609723e */ /* 0x004fc600048060ff */
[----:B------:R-:W2:Y:S04]  /*75e90*/  LDL.LU R38, [R1+0xb64] ;  /* 0x000b640001267983 */ /* 0x000ea80000300800 */
[----:B------:R0:W-:Y:S04]  /*75ea0*/  STL.64 [R1+0x6a8], R14 ;  /* 0x0006a80e01007387 */ /* 0x0001e80000100a00 */
[----:B------:R1:W-:Y:S04]  /*75eb0*/  STL [R1+0x74], R9 ;  /* 0x0000740901007387 */ /* 0x0003e80000100800 */
[----:B------:R-:W2:Y:S01]  /*75ec0*/  LDL.LU R34, [R1+0xb68] ;  /* 0x000b680001227983 */ /* 0x000ea20000300800 */
[----:B0-----:R-:W-:-:S03]  /*75ed0*/  IADD3 R14, P3, PT, R24, R3, RZ ;  /* 0x00000003180e7210 */ /* 0x001fc60007f7e0ff */
[----:B------:R-:W2:Y:S01]  /*75ee0*/  LDL.LU R32, [R1+0xb6c] ;  /* 0x000b6c0001207983 */ /* 0x000ea20000300800 */
[----:B-1----:R-:W-:Y:S01]  /*75ef0*/  F2FP.SATFINITE.E5M2.F32.PACK_AB_MERGE_C R9, R30, R31, RZ ;  /* 0x0000001f1e09723e */ /* 0x002fe200048060ff */
[----:B------:R-:W-:-:S04]  /*75f00*/  IMAD.X R15, R12, 0x1, R4, P3 ;  /* 0x000000010c0f7824 */ /* 0x000fc800018e0604 */
[----:B------:R-:W-:Y:S01]  /*75f10*/  STL [R1+0x4c], R9 ;  /* 0x00004c0901007387 */ /* 0x000fe20000100800 */
[----:B------:R-:W-:-:S03]  /*75f20*/  F2FP.SATFINITE.E5M2.F32.PACK_AB_MERGE_C R10, R10, R29, RZ ;  /* 0x0000001d0a0a723e */ /* 0x000fc600048060ff */
        /* <DEDUP_REMOVED lines=8> */
[----:B------:R-:W-:Y:S04]  /*75fb0*/  STL.64 [R1+0x2c78], R44 ;  /* 0x002c782c01007387 */ /* 0x000fe80000100a00 */
[----:B------:R0:W-:Y:S04]  /*75fc0*/  STL.64 [R1+0x690], R14 ;  /* 0x0006900e01007387 */ /* 0x0001e80000100a00 */
[----:B------:R-:W3:Y:S01]  /*75fd0*/  LDL.LU R26, [R1+0xb54] ;  /* 0x000b5400011a7983 */ /* 0x000ee20000300800 */
[----:B0-----:R-:W-:-:S05]  /*75fe0*/  IADD3 R14, P3, PT, R24, R7, RZ ;  /* 0x00000007180e7210 */ /* 0x001fca0007f7e0ff */
[----:B------:R-:W-:Y:S01]  /*75ff0*/  IMAD.X R15, R12, 0x1, R8, P3 ;  /* 0x000000010c0f7824 */ /* 0x000fe200018e0608 */
[----:B------:R-:W-:Y:S02]  /*76000*/  SHF.R.S32.HI R12, RZ, 0x1f, R55 ;  /* 0x0000001fff0c7819 */ /* 0x000fe40000011437 */
[----:B------:R-:W-:Y:S02]  /*76010*/  F2FP.SATFINITE.E5M2.F32.PACK_AB_MERGE_C R43, R43, R28, RZ ;  /* 0x0000001c2b2b723e */ /* 0x000fe400048060ff */
[----:B------:R0:W-:Y:S02]  /*76020*/  STL.64 [R1+0x688], R14 ;  /* 0x0006880e01007387 */ /* 0x0001e40000100a00 */
[----:B0-----:R-:W-:Y:S02]  /*76030*/  IADD3 R14, P3, PT, R55, R0, RZ ;  /* 0x00000000370e7210 */ /* 0x001fe40007f7e0ff */
[----:B----4-:R-:W-:-:S03]  /*76040*/  F2FP.SATFINITE.E5M2.F32.PACK_AB_MERGE_C R42, R42, R35, RZ ;  /* 0x000000232a2a723e */ /* 0x010fc600048060ff */
[----:B------:R-:W-:Y:S01]  /*76050*/  IMAD.X R15, R12, 0x1, R2, P3 ;  /* 0x000000010c0f7824 */ /* 0x000fe200018e0602 */
[----:B------:R-:W-:Y:S01]  /*76060*/  F2FP.SATFINITE.E5M2.F32.PACK_AB_MERGE_C R39, R39, R37, RZ ;  /* 0x000000252727723e */ /* 0x000fe200048060ff */
[----:B------:R-:W-:Y:S04]  /*76070*/  STL.64 [R1+0x2c60], R42 ;  /* 0x002c602a01007387 */ /* 0x000fe80000100a00 */
[----:B------:R-:W4:Y:S04]  /*76080*/  LDL.LU R18, [R1+0xa00] ;  /* 0x000a000001127983 */ /* 0x000f280000300800 */
[----:B------:R-:W4:Y:S04]  /*76090*/  LDL.LU R16, [R1+0xa04] ;  /* 0x000a040001107983 */ /* 0x000f280000300800 */
[----:B------:R-:W4:Y:S01]  /*760a0*/  LDL.LU R53, [R1+0xa08] ;  /* 0x000a080001357983 */ /* 0x000f220000300800 */
[----:B--2---:R-:W-:-:S03]  /*760b0*/  F2FP.SATFINITE.E5M2.F32.PACK_AB_MERGE_C R38, R38, R36, RZ ;  /* 0x000000242626723e */ /* 0x004fc600048060ff */
[----:B------:R0:W-:Y:S04]  /*760c0*/  STL.64 [R1+0x680], R14 ;  /* 0x0006800e01007387 */ /* 0x0001e80000100a00 */
[----:B------:R-:W2:Y:S04]  /*760d0*/  LDL.LU R54, [R1+0xa0c] ;  /* 0x000a0c0001367983 */ /* 0x000ea80000300800 */
[----:B------:R-:W2:Y:S04]  /*760e0*/  LDL.LU R52, [R1+0x9f0] ;  /* 0x0009f00001347983 */ /* 0x000ea80000300800 */
[----:B------:R-:W2:Y:S04]  /*760f0*/  LDL.LU R22, [R1+0x9f4] ;  /* 0x0009f40001167983 */ /* 0x000ea80000300800 */
[----:B------:R-:W-:Y:S04]  /*76100*/  STL.64 [R1+0x2c88], R38 ;  /* 0x002c882601007387 */ /* 0x000fe80000100a00 */
[----:B------:R-:W2:Y:S01]  /*76110*/  LDL.LU R23, [R1+0x9f8] ;  /* 0x0009f80001177983 */ /* 0x000ea20000300800 */
[----:B------:R-:W-:-:S03]  /*76120*/  F2FP.SATFINITE.E5M2.F32.PACK_AB_MERGE_C R37, R32, R34, RZ ;  /* 0x000000222025723e */ /* 0x000fc600048060ff */
[----:B------:R-:W2:Y:S01]  /*76130*/  LDL.LU R24, [R1+0x9fc] ;  /* 0x0009fc0001187983 */ /* 0x000ea20000300800 */
[----:B0-----:R-:W-:-:S03]  /*76140*/  IADD3 R14, P3, PT, R55, R3, RZ ;  /* 0x00000003370e7210 */ /* 0x001fc60007f7e0ff */
[----:B------:R-:W2:Y:S04]  /*76150*/  LDL.LU R36, [R1+0x9e0] ;  /* 0x0009e00001247983 */ /* 0x000ea80000300800 */
[----:B------:R-:W2:Y:S01]  /*76160*/  LDL.LU R34, [R1+0x9e4] ;  /* 0x0009e40001227983 */ /* 0x000ea20000300800 */
[----:B------:R-:W-:Y:S01]  /*76170*/  F2FP.SATFINITE.E5M2.F32.PACK_AB_MERGE_C R30, R30, R33, RZ ;  /* 0x000000211e1e723e */ /* 0x000fe200048060ff */
[----:B------:R-:W-:Y:S02]  /*76180*/  IMAD.X R15, R12, 0x1, R4, P3 ;  /* 0x000000010c0f7824 */ /* 0x000fe400018e0604 */
[----:B------:R-:W-:Y:S01]  /*76190*/  STL [R1+0x2cac], R37 ;  /* 0x002cac2501007387 */ /* 0x000fe20000100800 */
[----:B------:R-:W-:-:S05]  /*761a0*/  F2FP.SATFINITE.E5M2.F32.PACK_AB_MERGE_C R33, R29, R31, RZ ;  /* 0x0000001f1d21723e */ /* 0x000fca00048060ff */
[----:B------:R-:W-:Y:S04]  /*761b0*/  STL [R1+0x2cb8], R33 ;  /* 0x002cb82101007387 */ /* 0x000fe80000100800 */
[----:B------:R0:W-:Y:S02]  /*761c0*/  STL.64 [R1+0x678], R14 ;  /* 0x0006780e01007387 */ /* 0x0001e40000100a00 */
[----:B0-----:R-:W-:-:S05]  /*761d0*/  IADD3 R14, P3, PT, R55, R5, RZ ;  /* 0x00000005370e7210 */ /* 0x001fca0007f7e0ff */
[----:B------:R-:W-:-:S05]  /*761e0*/  IMAD.X R15, R12, 0x1, R6, P3 ;  /* 0x000000010c0f7824 */ /* 0x000fca00018e0606 */
[----:B------:R0:W-:Y:S04]  /*761f0*/  STL.64 [R1+0x670], R14 ;  /* 0x0006700e01007387 */ /* 0x0001e80000100a00 */
[----:B------:R-:W2:Y:S04]  /*76200*/  LDL.LU R19, [R1+0x9e8] ;  /* 0x0009e80001137983 */ /* 0x000ea80000300800 */
[----:B------:R-:W2:Y:S04]  /*76210*/  LDL.LU R20, [R1+0x9ec] ;  /* 0x0009ec0001147983 */ /* 0x000ea80000300800 */
[----:B------:R-:W2:Y:S01]  /*76220*/  LDL.LU R21, [R1+0x9d0] ;  /* 0x0009d00001157983 */ /* 0x000ea20000300800 */
[----:B0-----:R-:W-:-:S03]  /*76230*/  IADD3 R14, P3, PT, R55, R7, RZ ;  /* 0x00000007370e7210 */ /* 0x001fc60007f7e0ff */
[----:B------:R-:W2:Y:S02]  /*76240*/  LDL.LU R25, [R1+0x9d4] ;  /* 0x0009d40001197983 */ /* 0x000ea40000300800 */
[----:B------:R-:W-:Y:S02]  /*76250*/  IMAD.X R15, R12, 0x1, R8, P3 ;  /* 0x000000010c0f7824 */ /* 0x000fe400018e0608 */
[----:B------:R-:W2:Y:S04]  /*76260*/  LDL.LU R55, [R1+0xb58] ;  /* 0x000b580001377983 */ /* 0x000ea80000300800 */
[----:B------:R-:W2:Y:S04]  /*76270*/  LDL.LU R27, [R1+0x9d8] ;  /* 0x0009d800011b7983 */ /* 0x000ea80000300800 */
[----:B------:R-:W2:Y:S04]  /*76280*/  LDL.LU R28, [R1+0x9dc] ;  /* 0x0009dc00011c7983 */ /* 0x000ea80000300800 */
[----:B------:R-:W2:Y:S04]  /*76290*/  LDL.LU R35, [R1+0x9c0] ;  /* 0x0009c00001237983 */ /* 0x000ea80000300800 */
[----:B------:R0:W-:Y:S04]  /*762a0*/  STL.64 [R1+0x668], R14 ;  /* 0x0006680e01007387 */ /* 0x0001e80000100a00 */
[----:B------:R-:W2:Y:S04]  /*762b0*/  LDL.LU R32, [R1+0x9c4] ;  /* 0x0009c40001207983 */ /* 0x000ea80000300800 */
[----:B------:R-:W2:Y:S04]  /*762c0*/  LDL.LU R31, [R1+0x9c8] ;  /* 0x0009c800011f7983 */ /* 0x000ea80000300800 */
[----:B------:R-:W2:Y:S01]  /*762d0*/  LDL.LU R29, [R1+0x9cc] ;  /* 0x0009cc00011d7983 */ /* 0x000ea20000300800 */
[----:B---3--:R-:W-:-:S02]  /*762e0*/  SHF.R.S32.HI R12, RZ, 0x1f, R26 ;  /* 0x0000001fff0c7819 */ /* 0x008fc4000001141a */
[----:B0-----:R-:W-:-:S05]  /*762f0*/  IADD3 R14, P3, PT, R26, R0, RZ ;  /* 0x000000001a0e7210 */ /* 0x001fca0007f7e0ff */
[----:B------:R-:W-:Y:S01]  /*76300*/  IMAD.X R15, R12, 0x1, R2, P3 ;  /* 0x000000010c0f7824 */ /* 0x000fe200018e0602 */
[----:B----4-:R-:W-:-:S05]  /*76310*/  F2FP.SATFINITE.E5M2.F32.PACK_AB_MERGE_C R9, R16, R18, RZ ;  /* 0x000000121009723e */ /* 0x010fca00048060ff */
[----:B------:R0:W-:Y:S01]  /*76320*/  STL [R1+0x2c28], R9 ;  /* 0x002c280901007387 */ /* 0x0001e20000100800 */
[----:B--2---:R-:W-:Y:S02]  /*76330*/  F2FP.SATFINITE.E5M2.F32.PACK_AB_MERGE_C R53, R54, R53, RZ ;  /* 0x000000353635723e */ /* 0x004fe400048060ff */
[----:B0-----:R-:W-:-:S03]  /*76340*/  F2FP.SATFINITE.E5M2.F32.PACK_AB_MERGE_C R9, R22, R52, RZ ;  /* 0x000000341609723e */ /* 0x001fc600048060ff */
[----:B------:R-:W-:Y:S04]  /*76350*/  STL [R1+0x2c2c], R53 ;  /* 0x002c2c3501007387 */ /* 0x000fe80000100800 */
[----:B------:R0:W-:Y:S01]  /*76360*/  STL [R1+0x8c], R9 ;  /* 0x00008c0901007387 */ /* 0x0001e20000100800 */
[----:B------:R-:W-:-:S05]  /*76370*/  F2FP.SATFINITE.E5M2.F32.PACK_AB_MERGE_C R58, R24, R23, RZ ;  /* 0x00000017183a723e */ /* 0x000fca00048060ff */
[----:B------:R-:W-:Y:S01]  /*76380*/  STL [R1+0x2c30], R58 ;  /* 0x002c303a01007387 */ /* 0x000fe20000100800 */
[----:B0-----:R-:W-:-:S03]  /*76390*/  F2FP.SATFINITE.E5M2.F32.PACK_AB_MERGE_C R9, R34, R36, RZ ;  /* 0x000000242209723e */ /* 0x001fc600048060ff */
[----:B------:R0:W-:Y:S04]  /*763a0*/  STL.64 [R1+0x660], R14 ;  /* 0x0006600e01007387 */ /* 0x0001e80000100a00 */
[----:B------:R-:W2:Y:S04]  /*763b0*/  LDL.LU R16, [R1+0x9b0] ;  /* 0x0009b00001107983 */ /* 0x000ea80000300800 */
[----:B------:R-:W2:Y:S04]  /*763c0*/  LDL.LU R54, [R1+0x9b4] ;  /* 0x0009b40001367983 */ /* 0x000ea80000300800 */
[----:B------:R-:W-:Y:S04]  /*763d0*/  STL [R1+0x60], R9 ;  /* 0x0000600901007387 */ /* 0x000fe80000100800 */
[----:B------:R-:W3:Y:S04]  /*763e0*/  LDL.LU R52, [R1+0x9b8] ;  /* 0x0009b80001347983 */ /* 0x000ee80000300800 */
[----:B------:R-:W3:Y:S01]  /*763f0*/  LDL.LU R22, [R1+0x9bc] ;  /* 0x0009bc0001167983 */ /* 0x000ee20000300800 */
[----:B0-----:R-:W-:-:S03]  /*76400*/  IADD3 R14, P3, PT, R26, R3, RZ ;  /* 0x000000031a0e7210 */ /* 0x001fc60007f7e0ff */
[----:B------:R-:W4:Y:S02]  /*76410*/  LDL.LU R23, [R1+0x9a0] ;  /* 0x0009a00001177983 */ /* 0x000f240000300800 */
[----:B------:R-:W-:Y:S02]  /*76420*/  IMAD.X R15, R12, 0x1, R4, P3 ;  /* 0x000000010c0f7824 */ /* 0x000fe400018e0604 */
[----:B------:R-:W4:Y:S04]  /*76430*/  LDL.LU R36, [R1+0x9a4] ;  /* 0x0009a40001247983 */ /* 0x000f280000300800 */
[----:B------:R-:W4:Y:S04]  /*76440*/  LDL.LU R24, [R1+0x9a8] ;  /* 0x0009a80001187983 */ /* 0x000f280000300800 */
[----:B------:R0:W-:Y:S04]  /*76450*/  STL.64 [R1+0x658], R14 ;  /* 0x0006580e01007387 */ /* 0x0001e80000100a00 */
[----:B------:R-:W4:Y:S01]  /*76460*/  LDL.LU R34, [R1+0x9ac] ;  /* 0x0009ac0001227983 */ /* 0x000f220000300800 */
[----:B0-----:R-:W-:-:S02]  /*76470*/  IADD3 R14, P3, PT, R26, R5, RZ ;  /* 0x000000051a0e7210 */ /* 0x001fc40007f7e0ff */
[----:B------:R-:W-:-:S03]  /*76480*/  F2FP.SATFINITE.E5M2.F32.PACK_AB_MERGE_C R11, R20, R19, RZ ;  /* 0x00000013140b723e */ /* 0x000fc600048060ff */
[----:B------:R-:W-:Y:S01]  /*76490*/  IMAD.X R15, R12, 0x1, R6, P3 ;  /* 0x000000010c0f7824 */ /* 0x000fe200018e0606 */
[----:B------:R-:W-:Y:S01]  /*764a0*/  F2FP.SATFINITE.E5M2.F32.PACK_AB_MERGE_C R9, R25, R21, RZ ;  /* 0x000000151909723e */ /* 0x000fe200048060ff */
[----:B------:R-:W-:Y:S04]  /*764b0*/  STL [R1+0x64], R11 ;  /* 0x0000640b01007387 */ /* 0x000fe80000100800 */
[----:B------:R-:W-:Y:S04]  /*764c0*/  STL [R1+0x48], R9 ;  /* 0x0000480901007387 */ /* 0x000fe80000100800 */
[----:B------:R0:W-:Y:S01]  /*764d0*/  STL.64 [R1+0x650], R14 ;  /* 0x0006500e01007387 */ /* 0x0001e20000100a00 */
[----:B------:R-:W-:-:S03]  /*764e0*/  F2FP.SATFINITE.E5M2.F32.PACK_AB_MERGE_C R59, R28, R27, RZ ;  /* 0x0000001b1c3b723e */ /* 0x000fc600048060ff */
[----:B------:R-:W4:Y:S01]  /*764f0*/  LDL.LU R21, [R1+0xb5c] ;  /* 0x000b5c0001157983 */ /* 0x000f220000300800 */
[----:B0-----:R-:W-:-:S03]  /*76500*/  IADD3 R14, P3, PT, R26, R7, RZ ;  /* 0x000000071a0e7210 */ /* 0x001fc60007f7e0ff */
[----:B------:R-:W-:Y:S01]  /*76510*/  STL [R1+0x2c4c], R59 ;  /* 0x002c4c3b01007387 */ /* 0x000fe20000100800 */
[----:B------:R-:W-:Y:S01]  /*76520*/  F2FP.SATFINITE.E5M2.F32.PACK_AB_MERGE_C R9, R32, R35, RZ ;  /* 0x000000232009723e */ /* 0x000fe200048060ff */
[----:B------:R-:W-:-:S05]  /*76530*/  IMAD.X R15, R12, 0x1, R8, P3 ;  /* 0x000000010c0f7824 */ /* 0x000fca00018e0608 */
[----:B------:R0:W-:Y:S01]  /*76540*/  STL.64 [R1+0x648], R14 ;  /* 0x0006480e01007387 */ /* 0x0001e20000100a00 */
[----:B------:R-:W-:-:S03]  /*76550*/  F2FP.SATFINITE.E5M2.F32.PACK_AB_MERGE_C R11, R29, R31, RZ ;  /* 0x0000001f1d0b723e */ /* 0x000fc600048060ff */
[----:B------:R-:W4:Y:S04]  /*76560*/  LDL.LU R25, [R1+0x990] ;  /* 0x0009900001197983 */ /* 0x000f280000300800 */
[----:B------:R-:W-:Y:S04]  /*76570*/  STL [R1+0x3c], R9 ;  /* 0x00003c0901007387 */ /* 0x000fe80000100800 */
[----:B------:R-:W4:Y:S01]  /*76580*/  LDL.LU R31, [R1+0x994] ;  /* 0x00099400011f7983 */ /* 0x000f220000300800 */
[----:B------:R-:W-:Y:S02]  /*76590*/  SHF.R.S32.HI R12, RZ, 0x1f, R55 ;  /* 0x0000001fff0c7819 */ /* 0x000fe40000011437 */
[----:B0-----:R-:W-:Y:S01]  /*765a0*/  IADD3 R14, P3, PT, R55, R0, RZ ;  /* 0x00000000370e7210 */ /* 0x001fe20007f7e0ff */
[----:B------:R-:W4:Y:S04]  /*765b0*/  LDL.LU R26, [R1+0x998] ;  /* 0x00099800011a7983 */ /* 0x000f280000300800 */
[----:B------:R-:W4:Y:S01]  /*765c0*/  LDL.LU R29, [R1+0x99c] ;  /* 0x00099c00011d7983 */ /* 0x000f220000300800 */
[----:B------:R-:W-:-:S03]  /*765d0*/  IMAD.X R15, R12, 0x1, R2, P3 ;  /* 0x000000010c0f7824 */ /* 0x000fc600018e0602 */
[----:B------:R0:W-:Y:S04]  /*765e0*/  STL.64 [R1+0x2c90], R10 ;  /* 0x002c900a01007387 */ /* 0x0001e80000100a00 */
[----:B------:R-:W4:Y:S04]  /*765f0*/  LDL.LU R27, [R1+0x980] ;  /* 0x00098000011b7983 */ /* 0x000f280000300800 */
[----:B------:R-:W4:Y:S04]  /*76600*/  LDL.LU R28, [R1+0x984] ;  /* 0x00098400011c7983 */ /* 0x000f280000300800 */
[----:B------:R-:W4:Y:S04]  /*76610*/  LDL.LU R35, [R1+0x988] ;  /* 0x0009880001237983 */ /* 0x000f280000300800 */
[----:B------:R-:W-:Y:S04]  /*76620*/  STL.64 [R1+0x638], R14 ;  /* 0x0006380e01007387 */ /* 0x000fe80000100a00 */
[----:B------:R-:W4:Y:S01]  /*76630*/  LDL.LU R32, [R1+0x98c] ;  /* 0x00098c0001207983 */ /* 0x000f220000300800 */
[----:B0-----:R-:W-:-:S05]  /*76640*/  IADD3 R10, P3, PT, R55, R3, RZ ;  /* 0x00000003370a7210 */ /* 0x001fca0007f7e0ff */
[----:B------:R-:W-:Y:S01]  /*76650*/  IMAD.X R11, R12, 0x1, R4, P3 ;  /* 0x000000010c0b7824 */ /* 0x000fe200018e0604 */
[----:B--2---:R-:W-:-:S05]  /*76660*/  F2FP.SATFINITE.E5M2.F32.PACK_AB_MERGE_C R57, R54, R16, RZ ;  /* 0x000000103639723e */ /* 0x004fca00048060ff */
[----:B------:R-:W-:Y:S01]  /*76670*/  STL.64 [R1+0x2ca0], R56 ;  /* 0x002ca03801007387 */ /* 0x000fe20000100a00 */
[----:B---3--:R-:W-:-:S05]  /*76680*/  F2FP.SATFINITE.E5M2.F32.PACK_AB_MERGE_C R59, R22, R52, RZ ;  /* 0x00000034163b723e */ /* 0x008fca00048060ff */
[----:B------:R-:W-:Y:S04]  /*76690*/  STL [R1+0x2cbc], R59 ;  /* 0x002cbc3b01007387 */ /* 0x000fe80000100800 */
[----:B------:R0:W-:Y:S01]  /*766a0*/  STL.64 [R1+0x580], R10 ;  /* 0x0005800a01007387 */ /* 0x0001e20000100a00 */
[----:B----4-:R-:W-:-:S03]  /*766b0*/  F2FP.SATFINITE.E5M2.F32.PACK_AB_MERGE_C R36, R36, R23, RZ ;  /* 0x000000172424723e */ /* 0x010fc600048060ff */
[----:B------:R-:W2:Y:S04]  /*766c0*/  LDL.LU R60, [R1+0x970] ;  /* 0x00097000013c7983 */ /* 0x000ea80000300800 */
[----:B------:R-:W2:Y:S01]  /*766d0*/  LDL.LU R22, [R1+0x974] ;  /* 0x0009740001167983 */ /* 0x000ea20000300800 */
[----:B0-----:R-:W-:-:S03]  /*766e0*/  IADD3 R10, P3, PT, R55, R5, RZ ;  /* 0x00000005370a7210 */ /* 0x001fc60007f7e0ff */
[----:B------:R-:W3:Y:S02]  /*766f0*/  LDL.LU R13, [R1+0x978] ;  /* 0x00097800010d7983 */ /* 0x000ee40000300800 */
[----:B------:R-:W-:-:S05]  /*76700*/  IMAD.X R11, R12, 0x1, R6, P3 ;  /* 0x000000010c0b7824 */ /* 0x000fca00018e0606 */
[----:B------:R0:W-:Y:S04]  /*76710*/  STL.64 [R1+0x568], R10 ;  /* 0x0005680a01007387 */ /* 0x0001e80000100a00 */
[----:B------:R-:W3:Y:S01]  /*76720*/  LDL.LU R23, [R1+0x97c] ;  /* 0x00097c0001177983 */ /* 0x000ee20000300800 */
[----:B------:R-:W-:-:S03]  /*76730*/  F2FP.SATFINITE.E5M2.F32.PACK_AB_MERGE_C R34, R34, R24, RZ ;  /* 0x000000182222723e */ /* 0x000fc600048060ff */
[----:B------:R-:W4:Y:S01]  /*76740*/  LDL.LU R19, [R1+0x530] ;  /* 0x0005300001137983 */ /* 0x000f220000300800 */
[----:B0-----:R-:W-:-:S03]  /*76750*/  IADD3 R10, P3, PT, R55, R7, RZ ;  /* 0x00000007370a7210 */ /* 0x001fc60007f7e0ff */
[----:B------:R-:W4:Y:S02]  /*76760*/  LDL.LU R16, [R1+0x534] ;  /* 0x0005340001107983 */ /* 0x000f240000300800 */
[----:B------:R-:W-:Y:S02]  /*76770*/  IMAD.X R11, R12, 0x1, R8, P3 ;  /* 0x000000010c0b7824 */ /* 0x000fe400018e0608 */
[----:B------:R-:W4:Y:S04]  /*76780*/  LDL.LU R20, [R1+0xd30] ;  /* 0x000d300001147983 */ /* 0x000f280000300800 */
[----:B------:R-:W4:Y:S01]  /*76790*/  LDL.LU R24, [R1+0x538] ;  /* 0x0005380001187983 */ /* 0x000f220000300800 */
[----:B------:R-:W-:-:S03]  /*767a0*/  SHF.R.S32.HI R12, RZ, 0x1f, R21 ;  /* 0x0000001fff0c7819 */ /* 0x000fc60000011415 */
[----:B------:R-:W4:Y:S04]  /*767b0*/  LDL.LU R55, [R1+0x53c] ;  /* 0x00053c0001377983 */ /* 0x000f280000300800 */
[----:B------:R0:W-:Y:S02]  /*767c0*/  STL.64 [R1+0x570], R10 ;  /* 0x0005700a01007387 */ /* 0x0001e40000100a00 */
[----:B0-----:R-:W-:Y:S02]  /*767d0*/  IADD3 R10, P3, PT, R21, R0, RZ ;  /* 0x00000000150a7210 */ /* 0x001fe40007f7e0ff */
[----:B------:R-:W-:-:S05]  /*767e0*/  F2FP.SATFINITE.E5M2.F32.PACK_AB_MERGE_C R31, R31, R25, RZ ;  /* 0x000000191f1f723e */ /* 0x000fca00048060ff */
[----:B------:R-:W-:Y:S04]  /*767f0*/  STL.64 [R1+0x2cb0], R30 ;  /* 0x002cb01e01007387 */ /* 0x000fe80000100a00 */
[----:B------:R-:W4:Y:S04]  /*76800*/  LDL.LU R51, [R1+0x810] ;  /* 0x0008100001337983 */ /* 0x000f280000300800 */
[----:B------:R-:W4:Y:S01]  /*76810*/  LDL.LU R54, [R1+0x814] ;  /* 0x0008140001367983 */ /* 0x000f220000300800 */
[----:B------:R-:W-:-:S03]  /*76820*/  IMAD.X R11, R12, 0x1, R2, P3 ;  /* 0x000000010c0b7824 */ /* 0x000fc600018e0602 */
[----:B------:R-:W4:Y:S04]  /*76830*/  LDL.LU R48, [R1+0x818] ;  /* 0x0008180001307983 */ /* 0x000f280000300800 */
[----:B------:R-:W4:Y:S04]  /*76840*/  LDL.LU R52, [R1+0x81c] ;  /* 0x00081c0001347983 */ /* 0x000f280000300800 */
[----:B------:R-:W4:Y:S04]  /*76850*/  LDL.LU R14, [R1+0x800] ;  /* 0x00080000010e7983 */ /* 0x000f280000300800 */
[----:B------:R-:W4:Y:S01]  /*76860*/  LDL.LU R15, [R1+0x804] ;  /* 0x00080400010f7983 */ /* 0x000f220000300800 */
[----:B------:R-:W-:-:S02]  /*76870*/  F2FP.SATFINITE.E5M2.F32.PACK_AB_MERGE_C R29, R29, R26, RZ ;  /* 0x0000001a1d1d723e */ /* 0x000fc400048060ff */
[----:B------:R-:W-:Y:S01]  /*76880*/  F2FP.SATFINITE.E5M2.F32.PACK_AB_MERGE_C R26, R28, R27, RZ ;  /* 0x0000001b1c1a723e */ /* 0x000fe200048060ff */
[----:B------:R0:W-:Y:S01]  /*76890*/  STL.64 [R1+0x640], R10 ;  /* 0x0006400a01007387 */ /* 0x0001e20000100a00 */
[----:B------:R-:W-:-:S03]  /*768a0*/  F2FP.SATFINITE.E5M2.F32.PACK_AB_MERGE_C R27, R32, R35, RZ ;  /* 0x00000023201b723e */ /* 0x000fc600048060ff */
[----:B------:R-:W4:Y:S04]  /*768b0*/  LDL.LU R17, [R1+0x808] ;  /* 0x0008080001117983 */ /* 0x000f280000300800 */
[----:B------:R-:W4:Y:S04]  /*768c0*/  LDL.LU R35, [R1+0x80c] ;  /* 0x00080c0001237983 */ /* 0x000f280000300800 */
[----:B------:R-:W4:Y:S04]  /*768d0*/  LDL.LU R18, [R1+0x7f0] ;  /* 0x0007f00001127983 */ /* 0x000f280000300800 */
[----:B------:R-:W4:Y:S04]  /*768e0*/  LDL.LU R25, [R1+0x7f4] ;  /* 0x0007f40001197983 */ /* 0x000f280000300800 */
[----:B------:R-:W4:Y:S04]  /*768f0*/  LDL.LU R28, [R1+0x7f8] ;  /* 0x0007f800011c7983 */ /* 0x000f280000300800 */
[----:B------:R-:W4:Y:S01]  /*76900*/  LDL.LU R32, [R1+0x7fc] ;  /* 0x0007fc0001207983 */ /* 0x000f220000300800 */
[----:B0-----:R-:W-:-:S05]  /*76910*/  IADD3 R10, P3, PT, R21, R3, RZ ;  /* 0x00000003150a7210 */ /* 0x001fca0007f7e0ff */
[----:B------:R-:W-:Y:S01]  /*76920*/  IMAD.X R11, R12, 0x1, R4, P3 ;  /* 0x000000010c0b7824 */ /* 0x000fe200018e0604 */
[----:B------:R-:W-:Y:S01]  /*76930*/  STL.64 [R1+0x2cc0], R26 ;  /* 0x002cc01a01007387 */ /* 0x000fe20000100a00 */
[----:B--2---:R-:W-:Y:S02]  /*76940*/  F2FP.SATFINITE.E5M2.F32.PACK_AB_MERGE_C R22, R22, R60, RZ ;  /* 0x0000003c1616723e */ /* 0x004fe400048060ff */
[----:B---3--:R-:W-:-:S05]  /*76950*/  F2FP.SATFINITE.E5M2.F32.PACK_AB_MERGE_C R23, R23, R13, RZ ;  /* 0x0000000d1717723e */ /* 0x008fca00048060ff */
[----:B------:R-:W-:Y:S04]  /*76960*/  STL.64 [R1+0x2cc8], R22 ;  /* 0x002cc81601007387 */ /* 0x000fe80000100a00 */
[----:B------:R0:W-:Y:S02]  /*76970*/  STL.64 [R1+0x630], R10 ;  /* 0x0006300a01007387 */ /* 0x0001e40000100a00 */
[----:B0-----:R-:W-:-:S05]  /*76980*/  IADD3 R10, P3, PT, R21, R5, RZ ;  /* 0x00000005150a7210 */ /* 0x001fca0007f7e0ff */
[----:B------:R-:W-:-:S05]  /*76990*/  IMAD.X R11, R12, 0x1, R6, P3 ;  /* 0x000000010c0b7824 */ /* 0x000fca00018e0606 */
[----:B------:R0:W-:Y:S01]  /*769a0*/  STL.64 [R1+0x578], R10 ;  /* 0x0005780a01007387 */ /* 0x0001e20000100a00 */
[----:B----4-:R-:W-:-:S03]  /*769b0*/  F2FP.SATFINITE.E5M2.F32.PACK_AB_MERGE_C R13, R16, R19, RZ ;  /* 0x00000013100d723e */ /* 0x010fc600048060ff */
[----:B------:R-:W2:Y:S01]  /*769c0*/  LDL.LU R16, [R1+0x7e0] ;  /* 0x0007e00001107983 */ /* 0x000ea20000300800 */
[----:B0-----:R-:W-:-:S03]  /*769d0*/  IADD3 R10, P3, PT, R21, R7, RZ ;  /* 0x00000007150a7210 */ /* 0x001fc60007f7e0ff */
[----:B------:R-:W2:Y:S02]  /*769e0*/  LDL.LU R21, [R1+0x7e4] ;  /* 0x0007e40001157983 */ /* 0x000ea40000300800 */
[----:B------:R-:W-:Y:S01]  /*769f0*/  IMAD.X R11, R12, 0x1, R8, P3 ;  /* 0x000000010c0b7824 */ /* 0x000fe200018e0608 */
[----:B------:R-:W-:Y:S02]  /*76a00*/  SHF.R.S32.HI R12, RZ, 0x1f, R20 ;  /* 0x0000001fff0c7819 */ /* 0x000fe40000011414 */
[----:B------:R-:W-:Y:S02]  /*76a10*/  F2FP.SATFINITE.E5M2.F32.PACK_AB_MERGE_C R19, R55, R24, RZ ;  /* 0x000000183713723e */ /* 0x000fe400048060ff */
[----:B------:R0:W-:Y:S01]  /*76a20*/  STL.64 [R1+0x588], R10 ;  /* 0x0005880a01007387 */ /* 0x0001e20000100a00 */
[----:B------:R-:W-:-:S03]  /*76a30*/  F2FP.SATFINITE.E5M2.F32.PACK_AB_MERGE_C R54, R54, R51, RZ ;  /* 0x000000333636723e */ /* 0x000fc600048060ff */
[----:B------:R-:W3:Y:S04]  /*76a40*/  LDL.LU R24, [R1+0x7e8] ;  /* 0x0007e80001187983 */ /* 0x000ee80000300800 */
[----:B------:R-:W3:Y:S01]  /*76a50*/  LDL.LU R55, [R1+0x7ec] ;  /* 0x0007ec0001377983 */ /* 0x000ee20000300800 */
[----:B0-----:R-:W-:Y:S02]  /*76a60*/  IADD3 R10, P3, PT, R20, R0, RZ ;  /* 0x00000000140a7210 */ /* 0x001fe40007f7e0ff */
[----:B------:R-:W-:Y:S01]  /*76a70*/  F2FP.SATFINITE.E5M2.F32.PACK_AB_MERGE_C R52, R52, R48, RZ ;  /* 0x000000303434723e */ /* 0x000fe200048060ff */
[----:B------:R-:W-:Y:S02]  /*76a80*/  STL [R1+0x2c34], R54 ;  /* 0x002c343601007387 */ /* 0x000fe40000100800 */
[----:B------:R-:W-:Y:S01]  /*76a90*/  IMAD.X R11, R12, 0x1, R2, P3 ;  /* 0x000000010c0b7824 */ /* 0x000fe200018e0602 */
[----:B------:R-:W-:Y:S01]  /*76aa0*/  F2FP.SATFINITE.E5M2.F32.PACK_AB_MERGE_C R61, R15, R14, RZ ;  /* 0x0000000e0f3d723e */ /* 0x000fe200048060ff */
[----:B------:R-:W-:Y:S04]  /*76ab0*/  STL [R1+0x2c3c], R52 ;  /* 0x002c3c3401007387 */ /* 0x000fe80000100800 */
[----:B------:R-:W4:Y:S04]  /*76ac0*/  LDL.LU R38, [R1+0xd34] ;  /* 0x000d340001267983 */ /* 0x000f280000300800 */
[----:B------:R-:W-:Y:S01]  /*76ad0*/  STL [R1+0x2c40], R61 ;  /* 0x002c403d01007387 */ /* 0x000fe20000100800 */
[----:B------:R-:W-:-:S03]  /*76ae0*/  F2FP.SATFINITE.E5M2.F32.PACK_AB_MERGE_C R51, R35, R17, RZ ;  /* 0x000000112333723e */ /* 0x000fc600048060ff */
[----:B------:R0:W-:Y:S04]  /*76af0*/  STL.64 [R1+0x560], R10 ;  /* 0x0005600a01007387 */ /* 0x0001e80000100a00 */
[----:B------:R-:W4:Y:S04]  /*76b00*/  LDL.LU R44, [R1+0x7d0] ;  /* 0x0007d000012c7983 */ /* 0x000f280000300800 */
[----:B------:R-:W4:Y:S01]  /*76b10*/  LDL.LU R35, [R1+0x7d4] ;  /* 0x0007d40001237983 */ /* 0x000f220000300800 */
[----:B0-----:R-:W-:-:S05]  /*76b20*/  IADD3 R10, P3, PT, R20, R3, RZ ;  /* 0x00000003140a7210 */ /* 0x001fca0007f7e0ff */
[----:B------:R-:W-:Y:S01]  /*76b30*/  IMAD.X R11, R12, 0x1, R4, P3 ;  /* 0x000000010c0b7824 */ /* 0x000fe200018e0604 */
[----:B------:R-:W-:-:S04]  /*76b40*/  F2FP.SATFINITE.E5M2.F32.PACK_AB_MERGE_C R54, R32, R28, RZ ;  /* 0x0000001c2036723e */ /* 0x000fc800048060ff */
[----:B------:R0:W-:Y:S04]  /*76b50*/  STL.64 [R1+0x558], R10 ;  /* 0x0005580a01007387 */ /* 0x0001e80000100a00 */
[----:B------:R-:W4:Y:S04]  /*76b60*/  LDL.LU R45, [R1+0x7d8] ;  /* 0x0007d800012d7983 */ /* 0x000f280000300800 */
[----:B------:R-:W4:Y:S04]  /*76b70*/  LDL.LU R40, [R1+0x7dc] ;  /* 0x0007dc0001287983 */ /* 0x000f280000300800 */
[----:B------:R-:W4:Y:S04]  /*76b80*/  LDL.LU R47, [R1+0x7c0] ;  /* 0x0007c000012f7983 */ /* 0x000f280000300800 */
[----:B------:R-:W4:Y:S01]  /*76b90*/  LDL.LU R28, [R1+0x7c4] ;  /* 0x0007c400011c7983 */ /* 0x000f220000300800 */
[----:B------:R-:W-:-:S03]  /*76ba0*/  F2FP.SATFINITE.E5M2.F32.PACK_AB_MERGE_C R49, R25, R18, RZ ;  /* 0x000000121931723e */ /* 0x000fc600048060ff */
[----:B------:R-:W4:Y:S04]  /*76bb0*/  LDL.LU R14, [R1+0x7c8] ;  /* 0x0007c800010e7983 */ /* 0x000f280000300800 */
[----:B------:R-:W4:Y:S04]  /*76bc0*/  LDL.LU R32, [R1+0x7cc] ;  /* 0x0007cc0001207983 */ /* 0x000f280000300800 */
[----:B------:R-:W4:Y:S04]  /*76bd0*/  LDL.LU R15, [R1+0x7b0] ;  /* 0x0007b000010f7983 */ /* 0x000f280000300800 */
[----:B------:R-:W4:Y:S01]  /*76be0*/  LDL.LU R25, [R1+0x7b4] ;  /* 0x0007b40001197983 */ /* 0x000f220000300800 */
[----:B0-----:R-:W-:-:S03]  /*76bf0*/  IADD3 R10, P3, PT, R20, R5, RZ ;  /* 0x00000005140a7210 */ /* 0x001fc60007f7e0ff */
[----:B------:R-:W4:Y:S02]  /*76c00*/  LDL.LU R43, [R1+0xd38] ;  /* 0x000d3800012b7983 */ /* 0x000f240000300800 */
[----:B------:R-:W-:-:S05]  /*76c10*/  IMAD.X R11, R12, 0x1, R6, P3 ;  /* 0x000000010c0b7824 */ /* 0x000fca00018e0606 */
[----:B------:R0:W-:Y:S04]  /*76c20*/  STL.64 [R1+0x548], R10 ;  /* 0x0005480a01007387 */ /* 0x0001e80000100a00 */
[----:B------:R-:W4:Y:S01]  /*76c30*/  LDL.LU R39, [R1+0x7b8] ;  /* 0x0007b80001277983 */ /* 0x000f220000300800 */
[----:B0-----:R-:W-:-:S05]  /*76c40*/  IADD3 R10, P3, PT, R20, R7, RZ ;  /* 0x00000007140a7210 */ /* 0x001fca0007f7e0ff */
[----:B------:R-:W-:-:S05]  /*76c50*/  IMAD.X R11, R12, 0x1, R8, P3 ;  /* 0x000000010c0b7824 */ /* 0x000fca00018e0608 */
[----:B------:R0:W-:Y:S01]  /*76c60*/  STL.64 [R1+0x550], R10 ;  /* 0x0005500a01007387 */ /* 0x0001e20000100a00 */
[----:B--2---:R-:W-:Y:S02]  /*76c70*/  F2FP.SATFINITE.E5M2.F32.PACK_AB_MERGE_C R61, R21, R16, RZ ;  /* 0x00000010153d723e */ /* 0x004fe400048060ff */
[----:B---3--:R-:W-:Y:S02]  /*76c80*/  F2FP.SATFINITE.E5M2.F32.PACK_AB_MERGE_C R52, R55, R24, RZ ;  /* 0x000000183734723e */ /* 0x008fe400048060ff */
[----:B------:R-:W2:Y:S04]  /*76c90*/  LDL.LU R24, [R1+0x7bc] ;  /* 0x0007bc0001187983 */ /* 0x000ea80000300800 */
[----:B------:R-:W3:Y:S04]  /*76ca0*/  LDL.LU R42, [R1+0x7a0] ;  /* 0x0007a000012a7983 */ /* 0x000ee80000300800 */
[----:B------:R-:W3:Y:S04]  /*76cb0*/  LDL.LU R20, [R1+0x7a4] ;  /* 0x0007a40001147983 */ /* 0x000ee80000300800 */
[----:B------:R-:W3:Y:S01]  /*76cc0*/  LDL.LU R50, [R1+0x7a8] ;  /* 0x0007a80001327983 */ /* 0x000ee20000300800 */
[----:B----4-:R-:W-:-:S03]  /*76cd0*/  SHF.R.S32.HI R12, RZ, 0x1f, R38 ;  /* 0x0000001fff0c7819 */ /* 0x010fc60000011426 */
[----:B------:R-:W3:Y:S01]  /*76ce0*/  LDL.LU R21, [R1+0x7ac] ;  /* 0x0007ac0001157983 */ /* 0x000ee20000300800 */
[----:B0-----:R-:W-:-:S03]  /*76cf0*/  IADD3 R10, P3, PT, R38, R0, RZ ;  /* 0x00000000260a7210 */ /* 0x001fc60007f7e0ff */
[----:B------:R-:W4:Y:S04]  /*76d00*/  LDL.LU R41, [R1+0x790] ;  /* 0x0007900001297983 */ /* 0x000f280000300800 */
[----:B------:R-:W4:Y:S01]  /*76d10*/  LDL.LU R18, [R1+0x794] ;  /* 0x0007940001127983 */ /* 0x000f220000300800 */
[----:B------:R-:W-:-:S03]  /*76d20*/  IMAD.X R11, R12, 0x1, R2, P3 ;  /* 0x000000010c0b7824 */ /* 0x000fc600018e0602 */
[----:B------:R-:W4:Y:S01]  /*76d30*/  LDL.LU R46, [R1+0x798] ;  /* 0x00079800012e7983 */ /* 0x000f220000300800 */
[----:B------:R-:W-:-:S03]  /*76d40*/  F2FP.SATFINITE.E5M2.F32.PACK_AB_MERGE_C R35, R35, R44, RZ ;  /* 0x0000002c2323723e */ /* 0x000fc600048060ff */
[----:B------:R-:W4:Y:S04]  /*76d50*/  LDL.LU R60, [R1+0x79c] ;  /* 0x00079c00013c7983 */ /* 0x000f280000300800 */
[----:B------:R-:W4:Y:S04]  /*76d60*/  LDL.LU R48, [R1+0x780] ;  /* 0x0007800001307983 */ /* 0x000f280000300800 */
[----:B------:R-:W4:Y:S04]  /*76d70*/  LDL.LU R17, [R1+0x784] ;  /* 0x0007840001117983 */ /* 0x000f280000300800 */
[----:B------:R-:W4:Y:S04]  /*76d80*/  LDL.LU R16, [R1+0x788] ;  /* 0x0007880001107983 */ /* 0x000f280000300800 */
[----:B------:R-:W4:Y:S04]  /*76d90*/  LDL.LU R55, [R1+0x78c] ;  /* 0x00078c0001377983 */ /* 0x000f280000300800 */
[----:B------:R-:W-:Y:S04]  /*76da0*/  STL.64 [R1+0x2cd0], R34 ;  /* 0x002cd02201007387 */ /* 0x000fe80000100a00 */
[----:B------:R0:W-:Y:S02]  /*76db0*/  STL.64 [R1+0x540], R10 ;  /* 0x0005400a01007387 */ /* 0x0001e40000100a00 */
[----:B0-----:R-:W-:-:S05]  /*76dc0*/  IADD3 R10, P3, PT, R38, R3, RZ ;  /* 0x00000003260a7210 */ /* 0x001fca0007f7e0ff */
[----:B------:R-:W-:-:S05]  /*76dd0*/  IMAD.X R11, R12, 0x1, R4, P3 ;  /* 0x000000010c0b7824 */ /* 0x000fca00018e0604 */
[----:B------:R0:W-:Y:S01]  /*76de0*/  STL.64 [R1+0x538], R10 ;  /* 0x0005380a01007387 */ /* 0x0001e20000100a00 */
[----:B------:R-:W-:Y:S02]  /*76df0*/  F2FP.SATFINITE.E5M2.F32.PACK_AB_MERGE_C R32, R32, R14, RZ ;  /* 0x0000000e2020723e */ /* 0x000fe400048060ff */
[----:B------:R-:W-:Y:S01]  /*76e00*/  F2FP.SATFINITE.E5M2.F32.PACK_AB_MERGE_C R58, R40, R45, RZ ;  /* 0x0000002d283a723e */ /* 0x000fe200048060ff */
[----:B------:R-:W4:Y:S01]  /*76e10*/  LDL.LU R44, [R1+0x520] ;  /* 0x00052000012c7983 */ /* 0x000f220000300800 */
[----:B------:R-:W-:-:S03]  /*76e20*/  F2FP.SATFINITE.E5M2.F32.PACK_AB_MERGE_C R25, R25, R15, RZ ;  /* 0x0000000f1919723e */ /* 0x000fc600048060ff */
[----:B------:R-:W4:Y:S01]  /*76e30*/  LDL.LU R14, [R1+0x524] ;  /* 0x00052400010e7983 */ /* 0x000f220000300800 */
[----:B0-----:R-:W-:-:S03]  /*76e40*/  IADD3 R10, P3, PT, R38, R5, RZ ;  /* 0x00000005260a7210 */ /* 0x001fc60007f7e0ff */
[----:B------:R-:W4:Y:S02]  /*76e50*/  LDL.LU R45, [R1+0x528] ;  /* 0x00052800012d7983 */ /* 0x000f240000300800 */
[----:B------:R-:W-:Y:S01]  /*76e60*/  IMAD.X R11, R12, 0x1, R6, P3 ;  /* 0x000000010c0b7824 */ /* 0x000fe200018e0606 */
[----:B------:R-:W-:-:S04]  /*76e70*/  F2FP.SATFINITE.E5M2.F32.PACK_AB_MERGE_C R28, R28, R47, RZ ;  /* 0x0000002f1c1c723e */ /* 0x000fc800048060ff */
[----:B------:R0:W-:Y:S04]  /*76e80*/  STL.64 [R1+0x4f8], R10 ;  /* 0x0004f80a01007387 */ /* 0x0001e80000100a00 */
[----:B------:R-:W4:Y:S04]  /*76e90*/  LDL.LU R15, [R1+0x52c] ;  /* 0x00052c00010f7983 */ /* 0x000f280000300800 */
[----:B------:R-:W4:Y:S04]  /*76ea0*/  LDL.LU R40, [R1+0x620] ;  /* 0x0006200001287983 */ /* 0x000f280000300800 */
[----:B------:R-:W4:Y:S01]  /*76eb0*/  LDL.LU R47, [R1+0x624] ;  /* 0x00062400012f7983 */ /* 0x000f220000300800 */
[----:B0-----:R-:W-:-:S05]  /*76ec0*/  IADD3 R10, P3, PT, R38, R7, RZ ;  /* 0x00000007260a7210 */ /* 0x001fca0007f7e0ff */
[----:B------:R-:W-:Y:S01]  /*76ed0*/  IMAD.X R11, R12, 0x1, R8, P3 ;  /* 0x000000010c0b7824 */ /* 0x000fe200018e0608 */
[----:B------:R-:W-:-:S04]  /*76ee0*/  SHF.R.S32.HI R12, RZ, 0x1f, R43 ;  /* 0x0000001fff0c7819 */ /* 0x000fc8000001142b */
[----:B------:R0:W-:Y:S04]  /*76ef0*/  STL.64 [R1+0x530], R10 ;  /* 0x0005300a01007387 */ /* 0x0001e80000100a00 */
[----:B------:R-:W4:Y:S01]  /*76f00*/  LDL.LU R31, [R1+0xd3c] ;  /* 0x000d3c00011f7983 */ /* 0x000f220000300800 */
[----:B0-----:R-:W-:-:S05]  /*76f10*/  IADD3 R10, P3, PT, R43, R0, RZ ;  /* 0x000000002b0a7210 */ /* 0x001fca0007f7e0ff */
[----:B------:R-:W-:-:S05]  /*76f20*/  IMAD.X R11, R12, 0x1, R2, P3 ;  /* 0x000000010c0b7824 */ /* 0x000fca00018e0602 */
[----:B------:R0:W-:Y:S04]  /*76f30*/  STL.64 [R1+0x4d8], R10 ;  /* 0x0004d80a01007387 */ /* 0x0001e80000100a00 */
[----:B------:R-:W4:Y:S01]  /*76f40*/  LDL.LU R30, [R1+0x628] ;  /* 0x00062800011e7983 */ /* 0x000f220000300800 */
[----:B0-----:R-:W-:-:S05]  /*76f50*/  IADD3 R10, P3, PT, R43, R3, RZ ;  /* 0x000000032b0a7210 */ /* 0x001fca0007f7e0ff */
[----:B------:R-:W-:-:S05]  /*76f60*/  IMAD.X R11, R12, 0x1, R4, P3 ;  /* 0x000000010c0b7824 */ /* 0x000fca00018e0604 */
[----:B------:R0:W-:Y:S04]  /*76f70*/  STL.64 [R1+0x4b8], R10 ;  /* 0x0004b80a01007387 */ /* 0x0001e80000100a00 */
[----:B------:R-:W4:Y:S04]  /*76f80*/  LDL.LU R59, [R1+0x62c] ;  /* 0x00062c00013b7983 */ /* 0x000f280000300800 */
[----:B------:R-:W4:Y:S01]  /*76f90*/  LDL.LU R38, [R1+0x610] ;  /* 0x0006100001267983 */ /* 0x000f220000300800 */
[----:B0-----:R-:W-:-:S05]  /*76fa0*/  IADD3 R10, P3, PT, R43, R5, RZ ;  /* 0x000000052b0a7210 */ /* 0x001fca0007f7e0ff */
[----:B------:R-:W-:Y:S01]  /*76fb0*/  IMAD.X R11, R12, 0x1, R6, P3 ;  /* 0x000000010c0b7824 */ /* 0x000fe200018e0606 */
[----:B--2---:R-:W-:Y:S02]  /*76fc0*/  F2FP.SATFINITE.E5M2.F32.PACK_AB_MERGE_C R24, R24, R39, RZ ;  /* 0x000000271818723e */ /* 0x004fe400048060ff */
[----:B------:R-:W2:Y:S01]  /*76fd0*/  LDL.LU R39, [R1+0x614] ;  /* 0x0006140001277983 */ /* 0x000ea20000300800 */
[----:B---3--:R-:W-:Y:S02]  /*76fe0*/  F2FP.SATFINITE.E5M2.F32.PACK_AB_MERGE_C R21, R21, R50, RZ ;  /* 0x000000321515723e */ /* 0x008fe400048060ff */
[----:B----4-:R-:W-:Y:S02]  /*76ff0*/  F2FP.SATFINITE.E5M2.F32.PACK_AB_MERGE_C R18, R18, R41, RZ ;  /* 0x000000291212723e */ /* 0x010fe400048060ff */
[----:B------:R-:W3:Y:S01]  /*77000*/  LDL.LU R41, [R1+0x618] ;  /* 0x0006180001297983 */ /* 0x000ee20000300800 */
[----:B------:R-:W-:-:S03]  /*77010*/  F2FP.SATFINITE.E5M2.F32.PACK_AB_MERGE_C R50, R60, R46, RZ ;  /* 0x0000002e3c32723e */ /* 0x000fc600048060ff */
[----:B------:R-:W3:Y:S04]  /*77020*/  LDL.LU R46, [R1+0x61c] ;  /* 0x00061c00012e7983 */ /* 0x000ee80000300800 */
[----:B------:R-:W4:Y:S01]  /*77030*/  LDL.LU R60, [R1+0x600] ;  /* 0x00060000013c7983 */ /* 0x000f220000300800 */
[----:B------:R-:W-:-:S03]  /*77040*/  F2FP.SATFINITE.E5M2.F32.PACK_AB_MERGE_C R17, R17, R48, RZ ;  /* 0x000000301111723e */ /* 0x000fc600048060ff */
[----:B------:R-:W4:Y:S01]  /*77050*/  LDL.LU R48, [R1+0x604] ;  /* 0x0006040001307983 */ /* 0x000f220000300800 */
[----:B------:R-:W-:-:S03]  /*77060*/  F2FP.SATFINITE.E5M2.F32.PACK_AB_MERGE_C R16, R55, R16, RZ ;  /* 0x000000103710723e */ /* 0x000fc600048060ff */
[----:B------:R-:W4:Y:S04]  /*77070*/  LDL.LU R55, [R1+0xd40] ;  /* 0x000d400001377983 */ /* 0x000f280000300800 */
[----:B------:R0:W-:Y:S02]  /*77080*/  STL.64 [R1+0x488], R10 ;  /* 0x0004880a01007387 */ /* 0x0001e40000100a00 */
[----:B0-----:R-:W-:-:S05]  /*77090*/  IADD3 R10, P3, PT, R43, R7, RZ ;  /* 0x000000072b0a7210 */ /* 0x001fca0007f7e0ff */
[----:B------:R-:W-:-:S05]  /*770a0*/  IMAD.X R11, R12, 0x1, R8, P3 ;  /* 0x000000010c0b7824 */ /* 0x000fca00018e0608 */
[----:B------:R0:W-:Y:S04]  /*770b0*/  STL.64 [R1+0x4b0], R10 ;  /* 0x0004b00a01007387 */ /* 0x0001e80000100a00 */
[----:B------:R-:W4:Y:S04]  /*770c0*/  LDL.LU R56, [R1+0x608] ;  /* 0x0006080001387983 */ /* 0x000f280000300800 */
[----:B------:R-:W4:Y:S01]  /*770d0*/  LDL.LU R57, [R1+0x60c] ;  /* 0x00060c0001397983 */ /* 0x000f220000300800 */
[----:B------:R-:W-:Y:S02]  /*770e0*/  F2FP.SATFINITE.E5M2.F32.PACK_AB_MERGE_C R20, R20, R42, RZ ;  /* 0x0000002a1414723e */ /* 0x000fe400048060ff */
[----:B------:R-:W-:-:S05]  /*770f0*/  F2FP.SATFINITE.E5M2.F32.PACK_AB_MERGE_C R9, R47, R40, RZ ;  /* 0x000000282f09723e */ /* 0x000fca00048060ff */
[----:B------:R1:W-:Y:S04]  /*77100*/  STL [R1+0x624], R9 ;  /* 0x0006240901007387 */ /* 0x0003e80000100800 */
[----:B0-----:R-:W4:Y:S04]  /*77110*/  LDL.LU R10, [R1+0x5f0] ;  /* 0x0005f000010a7983 */ /* 0x001f280000300800 */
[----:B------:R-:W4:Y:S04]  /*77120*/  LDL.LU R11, [R1+0x5f4] ;  /* 0x0005f400010b7983 */ /* 0x000f280000300800 */
[----:B------:R-:W4:Y:S04]  /*77130*/  LDL.LU R53, [R1+0x5f8] ;  /* 0x0005f80001357983 */ /* 0x000f280000300800 */
[----:B-1----:R-:W4:Y:S04]  /*77140*/  LDL.LU R9, [R1+0x5fc] ;  /* 0x0005fc0001097983 */ /* 0x002f280000300800 */
[----:B------:R-:W4:Y:S04]  /*77150*/  LDL.LU R33, [R1+0x5e0] ;  /* 0x0005e00001217983 */ /* 0x000f280000300800 */
[----:B------:R-:W4:Y:S04]  /*77160*/  LDL.LU R37, [R1+0x5e4] ;  /* 0x0005e40001257983 */ /* 0x000f280000300800 */
[----:B------:R-:W4:Y:S04]  /*77170*/  LDL.LU R42, [R1+0x5e8] ;  /* 0x0005e800012a7983 */ /* 0x000f280000300800 */
[----:B------:R-:W4:Y:S01]  /*77180*/  LDL.LU R43, [R1+0x5ec] ;  /* 0x0005ec00012b7983 */ /* 0x000f220000300800 */
[----:B------:R-:W-:-:S02]  /*77190*/  F2FP.SATFINITE.E5M2.F32.PACK_AB_MERGE_C R14, R14, R44, RZ ;  /* 0x0000002c0e0e723e */ /* 0x000fc400048060ff */
[----:B------:R-:W-:Y:S01]  /*771a0*/  F2FP.SATFINITE.E5M2.F32.PACK_AB_MERGE_C R15, R15, R45, RZ ;  /* 0x0000002d0f0f723e */ /* 0x000fe200048060ff */
[----:B------:R-:W4:Y:S04]  /*771b0*/  LDL.LU R44, [R1+0x5d0] ;  /* 0x0005d000012c7983 */ /* 0x000f280000300800 */
[----:B------:R-:W4:Y:S04]  /*771c0*/  LDL.LU R45, [R1+0x5d4] ;  /* 0x0005d400012d7983 */ /* 0x000f280000300800 */
[----:B------:R-:W4:Y:S04]  /*771d0*/  LDL.LU R40, [R1+0x5d8] ;  /* 0x0005d80001287983 */ /* 0x000f280000300800 */
[----:B------:R-:W4:Y:S01]  /*771e0*/  LDL.LU R47, [R1+0x5dc] ;  /* 0x0005dc00012f7983 */ /* 0x000f220000300800 */
[----:B------:R-:W-:-:S02]  /*771f0*/  SHF.R.S32.HI R12, RZ, 0x1f, R31 ;  /* 0x0000001fff0c7819 */ /* 0x000fc4000001141f */
[----:B------:R-:W-:-:S05]  /*77200*/  IADD3 R22, P3, PT, R31, R0, RZ ;  /* 0x000000001f167210 */ /* 0x000fca0007f7e0ff */
[----:B------:R-:W-:Y:S01]  /*77210*/  IMAD.X R23, R12, 0x1, R2, P3 ;  /* 0x000000010c177824 */ /* 0x000fe200018e0602 */
[----:B------:R-:W-:-:S04]  /*77220*/  F2FP.SATFINITE.E5M2.F32.PACK_AB_MERGE_C R27, R59, R30, RZ ;  /* 0x0000001e3b1b723e */ /* 0x000fc800048060ff */
[----:B------:R0:W-:Y:S04]  /*77230*/  STL.64 [R1+0x428], R22 ;  /* 0x0004281601007387 */ /* 0x0001e80000100a00 */
[----:B------:R-:W-:Y:S01]  /*77240*/  STL [R1+0x620], R27 ;  /* 0x0006201b01007387 */ /* 0x000fe20000100800 */
[----:B0-----:R-:W-:-:S05]  /*77250*/  IADD3 R22, P3, PT, R31, R3, RZ ;  /* 0x000000031f167210 */ /* 0x001fca0007f7e0ff */
[----:B------:R-:W-:Y:S01]  /*77260*/  IMAD.X R23, R12, 0x1, R4, P3 ;  /* 0x000000010c177824 */ /* 0x000fe200018e0604 */
[----:B--2---:R-:W-:-:S05]  /*77270*/  F2FP.SATFINITE.E5M2.F32.PACK_AB_MERGE_C R26, R39, R38, RZ ;  /* 0x00000026271a723e */ /* 0x004fca00048060ff */
[----:B------:R-:W-:Y:S04]  /*77280*/  STL [R1+0x614], R26 ;  /* 0x0006141a01007387 */ /* 0x000fe80000100800 */
[----:B------:R3:W-:Y:S04]  /*77290*/  STL.64 [R1+0x420], R22 ;  /* 0x0004201601007387 */ /* 0x0007e80000100a00 */
[----:B------:R-:W2:Y:S01]  /*772a0*/  LDL.LU R38, [R1+0x5c0] ;  /* 0x0005c00001267983 */ /* 0x000ea20000300800 */
[----:B---3--:R-:W-:-:S05]  /*772b0*/  F2FP.SATFINITE.E5M2.F32.PACK_AB_MERGE_C R23, R46, R41, RZ ;  /* 0x000000292e17723e */ /* 0x008fca00048060ff */
[----:B------:R-:W-:Y:S01]  /*772c0*/  STL [R1+0x610], R23 ;  /* 0x0006101701007387 */ /* 0x000fe20000100800 */
[----:B----4-:R-:W-:-:S03]  /*772d0*/  F2FP.SATFINITE.E5M2.F32.PACK_AB_MERGE_C R22, R48, R60, RZ ;  /* 0x0000003c3016723e */ /* 0x010fc600048060ff */
[----:B------:R-:W2:Y:S04]  /*772e0*/  LDL.LU R39, [R1+0x5c4] ;  /* 0x0005c40001277983 */ /* 0x000ea80000300800 */
[----:B------:R0:W-:Y:S04]  /*772f0*/  STL [R1+0x604], R22 ;  /* 0x0006041601007387 */ /* 0x0001e80000100800 */
[----:B------:R-:W3:Y:S04]  /*77300*/  LDL.LU R41, [R1+0x5c8] ;  /* 0x0005c80001297983 */ /* 0x000ee80000300800 */
[----:B------:R-:W3:Y:S01]  /*77310*/  LDL.LU R46, [R1+0x5cc] ;  /* 0x0005cc00012e7983 */ /* 0x000ee20000300800 */
[----:B0-----:R-:W-:-:S03]  /*77320*/  IADD3 R22, P3, PT, R31, R5, RZ ;  /* 0x000000051f167210 */ /* 0x001fc60007f7e0ff */
[----:B------:R-:W4:Y:S04]  /*77330*/  LDL.LU R60, [R1+0x5b0] ;  /* 0x0005b000013c7983 */ /* 0x000f280000300800 */
[----:B------:R-:W4:Y:S01]  /*77340*/  LDL.LU R48, [R1+0x5b4] ;  /* 0x0005b40001307983 */ /* 0x000f220000300800 */
[----:B------:R-:W-:-:S03]  /*77350*/  IMAD.X R23, R12, 0x1, R6, P3 ;  /* 0x000000010c177824 */ /* 0x000fc600018e0606 */
[----:B------:R-:W4:Y:S04]  /*77360*/  LDL.LU R59, [R1+0xd44] ;  /* 0x000d4400013b7983 */ /* 0x000f280000300800 */
[----:B------:R0:W-:Y:S02]  /*77370*/  STL.64 [R1+0x400], R22 ;  /* 0x0004001601007387 */ /* 0x0001e40000100a00 */
[----:B0-----:R-:W-:-:S05]  /*77380*/  IADD3 R22, P3, PT, R31, R7, RZ ;  /* 0x000000071f167210 */ /* 0x001fca0007f7e0ff */
[----:B------:R-:W-:Y:S01]  /*77390*/  IMAD.X R23, R12, 0x1, R8, P3 ;  /* 0x000000010c177824 */ /* 0x000fe200018e0608 */
[----:B------:R-:W-:-:S04]  /*773a0*/  F2FP.SATFINITE.E5M2.F32.PACK_AB_MERGE_C R12, R57, R56, RZ ;  /* 0x00000038390c723e */ /* 0x000fc800048060ff */
[----:B------:R-:W-:Y:S04]  /*773b0*/  STL.64 [R1+0x4f0], R22 ;  /* 0x0004f01601007387 */ /* 0x000fe80000100a00 */
[----:B------:R0:W-:Y:S02]  /*773c0*/  STL [R1+0x600], R12 ;  /* 0x0006000c01007387 */ /* 0x0001e40000100800 */
[----:B0-----:R-:W-:Y:S02]  /*773d0*/  SHF.R.S32.HI R12, RZ, 0x1f, R55 ;  /* 0x0000001fff0c7819 */ /* 0x001fe40000011437 */
[----:B------:R-:W-:-:S05]  /*773e0*/  F2FP.SATFINITE.E5M2.F32.PACK_AB_MERGE_C R10, R11, R10, RZ ;  /* 0x0000000a0b0a723e */ /* 0x000fca00048060ff */
[----:B------:R0:W-:Y:S01]  /*773f0*/  STL [R1+0x5f4], R10 ;  /* 0x0005f40a01007387 */ /* 0x0001e20000100800 */
[----:B------:R-:W-:Y:S02]  /*77400*/  F2FP.SATFINITE.E5M2.F32.PACK_AB_MERGE_C R9, R9, R53, RZ ;  /* 0x000000350909723e */ /* 0x000fe400048060ff */
[----:B0-----:R-:W-:-:S03]  /*77410*/  IADD3 R10, P3, PT, R55, R0, RZ ;  /* 0x00000000370a7210 */ /* 0x001fc60007f7e0ff */
[----:B------:R0:W-:Y:S02]  /*77420*/  STL [R1+0x5f0], R9 ;  /* 0x0005f00901007387 */ /* 0x0001e40000100800 */
[----:B------:R-:W-:Y:S01]  /*77430*/  IMAD.X R11, R12, 0x1, R2, P3 ;  /* 0x000000010c0b7824 */ /* 0x000fe200018e0602 */
[----:B------:R-:W-:-:S04]  /*77440*/  F2FP.SATFINITE.E5M2.F32.PACK_AB_MERGE_C R22, R37, R33, RZ ;  /* 0x000000212516723e */ /* 0x000fc800048060ff */
[----:B------:R1:W-:Y:S01]  /*77450*/  STL.64 [R1+0x498], R10 ;  /* 0x0004980a01007387 */ /* 0x0003e20000100a00 */
[----:B0-----:R-:W-:-:S03]  /*77460*/  F2FP.SATFINITE.E5M2.F32.PACK_AB_MERGE_C R9, R43, R42, RZ ;  /* 0x0000002a2b09723e */ /* 0x001fc600048060ff */
[----:B------:R-:W-:Y:S01]  /*77470*/  STL [R1+0x5f8], R22 ;  /* 0x0005f81601007387 */ /* 0x000fe20000100800 */
[----:B-1----:R-:W-:-:S03]  /*77480*/  IADD3 R10, P3, PT, R55, R3, RZ ;  /* 0x00000003370a7210 */ /* 0x002fc60007f7e0ff */
[----:B------:R0:W-:Y:S02]  /*77490*/  STL [R1+0x5e4], R9 ;  /* 0x0005e40901007387 */ /* 0x0001e40000100800 */
[----:B------:R-:W-:-:S05]  /*774a0*/  IMAD.X R11, R12, 0x1, R4, P3 ;  /* 0x000000010c0b7824 */ /* 0x000fca00018e0604 */
[----:B------:R1:W-:Y:S01]  /*774b0*/  STL.64 [R1+0x480], R10 ;  /* 0x0004800a01007387 */ /* 0x0003e20000100a00 */
[----:B0-----:R-:W-:-:S03]  /*774c0*/  F2FP.SATFINITE.E5M2.F32.PACK_AB_MERGE_C R9, R47, R40, RZ ;  /* 0x000000282f09723e */ /* 0x001fc600048060ff */
[----:B------:R-:W4:Y:S01]  /*774d0*/  LDL.LU R30, [R1+0x5b8] ;  /* 0x0005b800011e7983 */ /* 0x000f220000300800 */
[----:B-1----:R-:W-:-:S05]  /*774e0*/  F2FP.SATFINITE.E5M2.F32.PACK_AB_MERGE_C R10, R45, R44, RZ ;  /* 0x0000002c2d0a723e */ /* 0x002fca00048060ff */
[----:B------:R0:W-:Y:S04]  /*774f0*/  STL [R1+0x608], R10 ;  /* 0x0006080a01007387 */ /* 0x0001e80000100800 */
[----:B------:R-:W4:Y:S04]  /*77500*/  LDL.LU R31, [R1+0x5bc] ;  /* 0x0005bc00011f7983 */ /* 0x000f280000300800 */
[----:B------:R-:W-:Y:S04]  /*77510*/  STL [R1+0x5fc], R9 ;  /* 0x0005fc0901007387 */ /* 0x000fe80000100800 */
        /* <DEDUP_REMOVED lines=9> */
[----:B0-----:R-:W-:-:S03]  /*775b0*/  IADD3 R10, P3, PT, R55, R7, RZ ;  /* 0x00000007370a7210 */ /* 0x001fc60007f7e0ff */
[----:B------:R-:W4:Y:S02]  /*775c0*/  LDL.LU R55, [R1+0x594] ;  /* 0x0005940001377983 */ /* 0x000f240000300800 */
[----:B------:R-:W-:-:S05]  /*775d0*/  IMAD.X R11, R12, 0x1, R8, P3 ;  /* 0x000000010c0b7824 */ /* 0x000fca00018e0608 */
[----:B------:R2:W-:Y:S02]  /*775e0*/  STL.64 [R1+0x468], R10 ;  /* 0x0004680a01007387 */ /* 0x0005e40000100a00 */
[----:B--2---:R-:W-:-:S05]  /*775f0*/  F2FP.SATFINITE.E5M2.F32.PACK_AB_MERGE_C R11, R39, R38, RZ ;  /* 0x00000026270b723e */ /* 0x004fca00048060ff */
[----:B------:R-:W-:Y:S04]  /*77600*/  STL [R1+0x628], R11 ;  /* 0x0006280b01007387 */ /* 0x000fe80000100800 */
[----:B------:R-:W2:Y:S01]  /*77610*/  LDL.LU R56, [R1+0x598] ;  /* 0x0005980001387983 */ /* 0x000ea20000300800 */
[----:B---3--:R-:W-:-:S05]  /*77620*/  F2FP.SATFINITE.E5M2.F32.PACK_AB_MERGE_C R10, R46, R41, RZ ;  /* 0x000000292e0a723e */ /* 0x008fca00048060ff */
[----:B------:R0:W-:Y:S01]  /*77630*/  STL [R1+0x61c], R10 ;  /* 0x00061c0a01007387 */ /* 0x0001e20000100800 */
[----:B----4-:R-:W-:-:S03]  /*77640*/  F2FP.SATFINITE.E5M2.F32.PACK_AB_MERGE_C R9, R48, R60, RZ ;  /* 0x0000003c3009723e */ /* 0x010fc600048060ff */
[----:B------:R-:W2:Y:S04]  /*77650*/  LDL.LU R57, [R1+0x59c] ;  /* 0x00059c0001397983 */ /* 0x000ea80000300800 */
[----:B------:R1:W-:Y:S04]  /*77660*/  STL [R1+0x780], R9 ;  /* 0x0007800901007387 */ /* 0x0003e80000100800 */
[----:B0-----:R-:W3:Y:S04]  /*77670*/  LDL.LU R10, [R1+0x510] ;  /* 0x00051000010a7983 */ /* 0x001ee80000300800 */
[----:B------:R-:W3:Y:S04]  /*77680*/  LDL.LU R11, [R1+0x514] ;  /* 0x00051400010b7983 */ /* 0x000ee80000300800 */
[----:B------:R-:W4:Y:S04]  /*77690*/  LDL.LU R60, [R1+0x518] ;  /* 0x00051800013c7983 */ /* 0x000f280000300800 */
[----:B------:R-:W4:Y:S01]  /*776a0*/  LDL.LU R48, [R1+0x51c] ;  /* 0x00051c0001307983 */ /* 0x000f220000300800 */
[----:B------:R-:W-:-:S02]  /*776b0*/  SHF.R.S32.HI R12, RZ, 0x1f, R59 ;  /* 0x0000001fff0c7819 */ /* 0x000fc4000001143b */
[C---:B------:R-:W-:Y:S01]  /*776c0*/  IADD3 R22, P3, PT, R59.reuse, R0, RZ ;  /* 0x000000003b167210 */ /* 0x040fe20007f7e0ff */
[----:B------:R-:W4:Y:S04]  /*776d0*/  LDL.LU R53, [R1+0x250] ;  /* 0x0002500001357983 */ /* 0x000f280000300800 */
[----:B------:R-:W-:Y:S01]  /*776e0*/  IMAD.X R23, R12, 0x1, R2, P3 ;  /* 0x000000010c177824 */ /* 0x000fe200018e0602 */
[----:B-1----:R-:W4:Y:S04]  /*776f0*/  LDL.LU R9, [R1+0x254] ;  /* 0x0002540001097983 */ /* 0x002f280000300800 */
[----:B------:R-:W4:Y:S04]  /*77700*/  LDL.LU R33, [R1+0x258] ;  /* 0x0002580001217983 */ /* 0x000f280000300800 */
[----:B------:R0:W-:Y:S04]  /*77710*/  STL.64 [R1+0x408], R22 ;  /* 0x0004081601007387 */ /* 0x0001e80000100a00 */
[----:B------:R-:W4:Y:S04]  /*77720*/  LDL.LU R37, [R1+0x25c] ;  /* 0x00025c0001257983 */ /* 0x000f280000300800 */
[----:B------:R-:W4:Y:S04]  /*77730*/  LDL.LU R38, [R1+0x230] ;  /* 0x0002300001267983 */ /* 0x000f280000300800 */
[----:B------:R-:W4:Y:S04]  /*77740*/  LDL.LU R39, [R1+0x234] ;  /* 0x0002340001277983 */ /* 0x000f280000300800 */
[----:B------:R-:W4:Y:S04]  /*77750*/  LDL.LU R41, [R1+0x238] ;  /* 0x0002380001297983 */ /* 0x000f280000300800 */
[----:B------:R-:W4:Y:S01]  /*77760*/  LDL.LU R46, [R1+0x23c] ;  /* 0x00023c00012e7983 */ /* 0x000f220000300800 */
[----:B0-----:R-:W-:-:S05]  /*77770*/  IADD3 R22, P3, PT, R59, R3, RZ ;  /* 0x000000033b167210 */ /* 0x001fca0007f7e0ff */
[----:B------:R-:W-:Y:S01]  /*77780*/  IMAD.X R23, R12, 0x1, R4, P3 ;  /* 0x000000010c177824 */ /* 0x000fe200018e0604 */
[----:B------:R-:W-:-:S05]  /*77790*/  F2FP.SATFINITE.E5M2.F32.PACK_AB_MERGE_C R27, R31, R30, RZ ;  /* 0x0000001e1f1b723e */ /* 0x000fca00048060ff */
[----:B------:R-:W-:Y:S01]  /*777a0*/  STL [R1+0x62c], R27 ;  /* 0x00062c1b01007387 */ /* 0x000fe20000100800 */
[----:B------:R-:W-:-:S05]  /*777b0*/  F2FP.SATFINITE.E5M2.F32.PACK_AB_MERGE_C R26, R44, R43, RZ ;  /* 0x0000002b2c1a723e */ /* 0x000fca00048060ff */
[----:B------:R-:W-:Y:S04]  /*777c0*/  STL [R1+0x788], R26 ;  /* 0x0007881a01007387 */ /* 0x000fe80000100800 */
[----:B------:R0:W-:Y:S04]  /*777d0*/  STL.64 [R1+0x3e8], R22 ;  /* 0x0003e81601007387 */ /* 0x0001e80000100a00 */
[----:B------:R-:W4:Y:S04]  /*777e0*/  LDL.LU R43, [R1+0x210] ;  /* 0x00021000012b7983 */ /* 0x000f280000300800 */
[----:B------:R-:W4:Y:S01]  /*777f0*/  LDL.LU R44, [R1+0x214] ;  /* 0x00021400012c7983 */ /* 0x000f220000300800 */
[----:B0-----:R-:W-:-:S05]  /*77800*/  F2FP.SATFINITE.E5M2.F32.PACK_AB_MERGE_C R22, R40, R45, RZ ;  /* 0x0000002d2816723e */ /* 0x001fca00048060ff */
[----:B------:R0:W-:Y:S04]  /*77810*/  STL [R1+0x784], R22 ;  /* 0x0007841601007387 */ /* 0x0001e80000100800 */
[----:B------:R-:W4:Y:S04]  /*77820*/  LDL.LU R45, [R1+0x218] ;  /* 0x00021800012d7983 */ /* 0x000f280000300800 */
[----:B------:R-:W4:Y:S01]  /*77830*/  LDL.LU R40, [R1+0x21c] ;  /* 0x00021c0001287983 */ /* 0x000f220000300800 */
[----:B0-----:R-:W-:-:S03]  /*77840*/  F2FP.SATFINITE.E5M2.F32.PACK_AB_MERGE_C R22, R55, R47, RZ ;  /* 0x0000002f3716723e */ /* 0x001fc600048060ff */
[----:B------:R-:W4:Y:S04]  /*77850*/  LDL.LU R47, [R1+0x1f0] ;  /* 0x0001f000012f7983 */ /* 0x000f280000300800 */
[----:B------:R-:W4:Y:S04]  /*77860*/  LDL.LU R55, [R1+0x1f4] ;  /* 0x0001f40001377983 */ /* 0x000f280000300800 */
[----:B------:R0:W-:Y:S04]  /*77870*/  STL [R1+0x790], R22 ;  /* 0x0007901601007387 */ /* 0x0001e80000100800 */
[----:B------:R-:W4:Y:S01]  /*77880*/  LDL.LU R27, [R1+0xd4c] ;  /* 0x000d4c00011b7983 */ /* 0x000f220000300800 */
[----:B0-----:R-:W-:-:S05]  /*77890*/  IADD3 R22, P3, PT, R59, R5, RZ ;  /* 0x000000053b167210 */ /* 0x001fca0007f7e0ff */
[----:B------:R-:W-:-:S05]  /*778a0*/  IMAD.X R23, R12, 0x1, R6, P3 ;  /* 0x000000010c177824 */ /* 0x000fca00018e0606 */
[----:B------:R0:W-:Y:S02]  /*778b0*/  STL.64 [R1+0x3c0], R22 ;  /* 0x0003c01601007387 */ /* 0x0001e40000100a00 */
[----:B0-----:R-:W-:-:S05]  /*778c0*/  IADD3 R22, P3, PT, R59, R7, RZ ;  /* 0x000000073b167210 */ /* 0x001fca0007f7e0ff */
[----:B------:R-:W-:-:S05]  /*778d0*/  IMAD.X R23, R12, 0x1, R8, P3 ;  /* 0x000000010c177824 */ /* 0x000fca00018e0608 */
[----:B------:R-:W-:Y:S01]  /*778e0*/  STL.64 [R1+0x3e0], R22 ;  /* 0x0003e01601007387 */ /* 0x000fe20000100a00 */
[----:B--2---:R-:W-:-:S05]  /*778f0*/  F2FP.SATFINITE.E5M2.F32.PACK_AB_MERGE_C R12, R57, R56, RZ ;  /* 0x00000038390c723e */ /* 0x004fca00048060ff */
[----:B------:R0:W-:Y:S01]  /*77900*/  STL [R1+0x78c], R12 ;  /* 0x00078c0c01007387 */ /* 0x0001e20000100800 */
[----:B---3--:R-:W-:Y:S02]  /*77910*/  F2FP.SATFINITE.E5M2.F32.PACK_AB_MERGE_C R11, R11, R10, RZ ;  /* 0x0000000a0b0b723e */ /* 0x008fe400048060ff */
[----:B----4-:R-:W-:Y:S02]  /*77920*/  F2FP.SATFINITE.E5M2.F32.PACK_AB_MERGE_C R10, R48, R60, RZ ;  /* 0x0000003c300a723e */ /* 0x010fe400048060ff */
[----:B------:R-:W2:Y:S01]  /*77930*/  LDL.LU R60, [R1+0x1f8] ;  /* 0x0001f800013c7983 */ /* 0x000ea20000300800 */
[----:B0-----:R-:W-:-:S03]  /*77940*/  SHF.R.S32.HI R12, RZ, 0x1f, R42 ;  /* 0x0000001fff0c7819 */ /* 0x001fc6000001142a */
[----:B------:R-:W-:Y:S04]  /*77950*/  STL [R1+0x798], R11 ;  /* 0x0007980b01007387 */ /* 0x000fe80000100800 */
[----:B------:R-:W2:Y:S04]  /*77960*/  LDL.LU R48, [R1+0x1fc] ;  /* 0x0001fc0001307983 */ /* 0x000ea80000300800 */
[----:B------:R0:W-:Y:S02]  /*77970*/  STL [R1+0x794], R10 ;  /* 0x0007940a01007387 */ /* 0x0001e40000100800 */
[----:B0-----:R-:W-:-:S05]  /*77980*/  IADD3 R10, P3, PT, R42, R0, RZ ;  /* 0x000000002a0a7210 */ /* 0x001fca0007f7e0ff */
[----:B------:R-:W-:Y:S01]  /*77990*/  IMAD.X R11, R12, 0x1, R2, P3 ;  /* 0x000000010c0b7824 */ /* 0x000fe200018e0602 */
[----:B------:R-:W-:-:S04]  /*779a0*/  F2FP.SATFINITE.E5M2.F32.PACK_AB_MERGE_C R22, R9, R53, RZ ;  /* 0x000000350916723e */ /* 0x000fc800048060ff */
[----:B------:R0:W-:Y:S01]  /*779b0*/  STL.64 [R1+0x368], R10 ;  /* 0x0003680a01007387 */ /* 0x0001e20000100a00 */
[----:B------:R-:W-:-:S03]  /*779c0*/  F2FP.SATFINITE.E5M2.F32.PACK_AB_MERGE_C R9, R37, R33, RZ ;  /* 0x000000212509723e */ /* 0x000fc600048060ff */
[----:B------:R-:W-:Y:S01]  /*779d0*/  STL [R1+0x88], R22 ;  /* 0x0000881601007387 */ /* 0x000fe20000100800 */
[----:B0-----:R-:W-:-:S03]  /*779e0*/  IADD3 R10, P3, PT, R42, R3, RZ ;  /* 0x000000032a0a7210 */ /* 0x001fc60007f7e0ff */
[----:B------:R0:W-:Y:S02]  /*779f0*/  STL [R1+0x80], R9 ;  /* 0x0000800901007387 */ /* 0x0001e40000100800 */
[----:B------:R-:W-:-:S05]  /*77a00*/  IMAD.X R11, R12, 0x1, R4, P3 ;  /* 0x000000010c0b7824 */ /* 0x000fca00018e0604 */
[----:B------:R1:W-:Y:S01]  /*77a10*/  STL.64 [R1+0x350], R10 ;  /* 0x0003500a01007387 */ /* 0x0003e20000100a00 */
[----:B0-----:R-:W-:-:S03]  /*77a20*/  F2FP.SATFINITE.E5M2.F32.PACK_AB_MERGE_C R9, R46, R41, RZ ;  /* 0x000000292e09723e */ /* 0x001fc600048060ff */
[----:B------:R-:W3:Y:S01]  /*77a30*/  LDL.LU R41, [R1+0x1d0] ;  /* 0x0001d00001297983 */ /* 0x000ee20000300800 */
[----:B-1----:R-:W-:-:S05]  /*77a40*/  F2FP.SATFINITE.E5M2.F32.PACK_AB_MERGE_C R10, R39, R38, RZ ;  /* 0x00000026270a723e */ /* 0x002fca00048060ff */
[----:B------:R0:W-:Y:S04]  /*77a50*/  STL [R1+0xb0], R10 ;  /* 0x0000b00a01007387 */ /* 0x0001e80000100800 */
[----:B------:R-:W3:Y:S01]  /*77a60*/  LDL.LU R46, [R1+0x1d4] ;  /* 0x0001d400012e7983 */ /* 0x000ee20000300800 */
[----:B0-----:R-:W-:-:S03]  /*77a70*/  IADD3 R10, P3, PT, R42, R5, RZ ;  /* 0x000000052a0a7210 */ /* 0x001fc60007f7e0ff */
[----:B------:R-:W-:Y:S02]  /*77a80*/  STL [R1+0xa8], R9 ;  /* 0x0000a80901007387 */ /* 0x000fe40000100800 */
[----:B------:R-:W-:-:S05]  /*77a90*/  IMAD.X R11, R12, 0x1, R6, P3 ;  /* 0x000000010c0b7824 */ /* 0x000fca00018e0606 */
[----:B------:R0:W-:Y:S04]  /*77aa0*/  STL.64 [R1+0x328], R10 ;  /* 0x0003280a01007387 */ /* 0x0001e80000100a00 */
[----:B------:R-:W4:Y:S01]  /*77ab0*/  LDL.LU R39, [R1+0xf20] ;  /* 0x000f200001277983 */ /* 0x000f220000300800 */
[----:B0-----:R-:W-:-:S05]  /*77ac0*/  IADD3 R10, P3, PT, R42, R7, RZ ;  /* 0x000000072a0a7210 */ /* 0x001fca0007f7e0ff */
[----:B------:R-:W-:-:S05]  /*77ad0*/  IMAD.X R11, R12, 0x1, R8, P3 ;  /* 0x000000010c0b7824 */ /* 0x000fca00018e0608 */
[----:B------:R0:W-:Y:S02]  /*77ae0*/  STL.64 [R1+0x348], R10 ;  /* 0x0003480a01007387 */ /* 0x0001e40000100a00 */
[----:B0-----:R-:W-:Y:S02]  /*77af0*/  F2FP.SATFINITE.E5M2.F32.PACK_AB_MERGE_C R10, R44, R43, RZ ;  /* 0x0000002b2c0a723e */ /* 0x001fe400048060ff */
[----:B------:R-:W4:Y:S04]  /*77b00*/  LDL.LU R44, [R1+0x1d8] ;  /* 0x0001d800012c7983 */ /* 0x000f280000300800 */
[----:B------:R-:W-:Y:S01]  /*77b10*/  STL [R1+0x5b0], R10 ;  /* 0x0005b00a01007387 */ /* 0x000fe20000100800 */
[----:B------:R-:W-:-:S03]  /*77b20*/  F2FP.SATFINITE.E5M2.F32.PACK_AB_MERGE_C R9, R40, R45, RZ ;  /* 0x0000002d2809723e */ /* 0x000fc600048060ff */
[----:B------:R-:W4:Y:S04]  /*77b30*/  LDL.LU R45, [R1+0x1dc] ;  /* 0x0001dc00012d7983 */ /* 0x000f280000300800 */
[----:B------:R0:W-:Y:S04]  /*77b40*/  STL [R1+0x5ac], R9 ;  /* 0x0005ac0901007387 */ /* 0x0001e80000100800 */
[----:B------:R-:W4:Y:S04]  /*77b50*/  LDL.LU R23, [R1+0x1b0] ;  /* 0x0001b00001177983 */ /* 0x000f280000300800 */
[----:B------:R-:W4:Y:S01]  /*77b60*/  LDL.LU R26, [R1+0x1b4] ;  /* 0x0001b400011a7983 */ /* 0x000f220000300800 */
[----:B0-----:R-:W-:-:S02]  /*77b70*/  F2FP.SATFINITE.E5M2.F32.PACK_AB_MERGE_C R9, R55, R47, RZ ;  /* 0x0000002f3709723e */ /* 0x001fc400048060ff */
[----:B------:R-:W-:Y:S02]  /*77b80*/  SHF.R.S32.HI R12, RZ, 0x1f, R27 ;  /* 0x0000001fff0c7819 */ /* 0x000fe4000001141b */
[----:B------:R-:W-:Y:S01]  /*77b90*/  IADD3 R10, P3, PT, R27, R0, RZ ;  /* 0x000000001b0a7210 */ /* 0x000fe20007f7e0ff */
[----:B------:R2:W-:Y:S04]  /*77ba0*/  STL [R1+0x5b8], R9 ;  /* 0x0005b80901007387 */ /* 0x0005e80000100800 */
[----:B------:R-:W4:Y:S01]  /*77bb0*/  LDL.LU R59, [R1+0x1b8] ;  /* 0x0001b800013b7983 */ /* 0x000f220000300800 */
[----:B------:R-:W-:-:S03]  /*77bc0*/  IMAD.X R11, R12, 0x1, R2, P3 ;  /* 0x000000010c0b7824 */ /* 0x000fc600018e0602 */
[----:B------:R-:W4:Y:S04]  /*77bd0*/  LDL.LU R33, [R1+0x1bc] ;  /* 0x0001bc0001217983 */ /* 0x000f280000300800 */
[----:B------:R-:W4:Y:S04]  /*77be0*/  LDL.LU R30, [R1+0x174] ;  /* 0x00017400011e7983 */ /* 0x000f280000300800 */
[----:B------:R-:W4:Y:S04]  /*77bf0*/  LDL.LU R31, [R1+0x178] ;  /* 0x00017800011f7983 */ /* 0x000f280000300800 */
[----:B------:R-:W4:Y:S04]  /*77c00*/  LDL.LU R47, [R1+0x17c] ;  /* 0x00017c00012f7983 */ /* 0x000f280000300800 */
[----:B------:R-:W4:Y:S04]  /*77c10*/  LDL.LU R55, [R1+0xf24] ;  /* 0x000f240001377983 */ /* 0x000f280000300800 */
[----:B------:R-:W4:Y:S01]  /*77c20*/  LDL.LU R37, [R1+0x140] ;  /* 0x0001400001257983 */ /* 0x000f220000300800 */
[----:B------:R-:W-:-:S05]  /*77c30*/  IADD3 R34, P3, PT, R27, R3, RZ ;  /* 0x000000031b227210 */ /* 0x000fca0007f7e0ff */
[----:B------:R-:W-:Y:S01]  /*77c40*/  IMAD.X R35, R12, 0x1, R4, P3 ;  /* 0x000000010c237824 */ /* 0x000fe200018e0604 */
[----:B--2---:R-:W-:Y:S02]  /*77c50*/  F2FP.SATFINITE.E5M2.F32.PACK_AB_MERGE_C R9, R48, R60, RZ ;  /* 0x0000003c3009723e */ /* 0x004fe400048060ff */
[----:B------:R-:W2:Y:S04]  /*77c60*/  LDL.LU R60, [R1+0x144] ;  /* 0x00014400013c7983 */ /* 0x000ea80000300800 */
[----:B------:R0:W-:Y:S04]  /*77c70*/  STL.64 [R1+0x2f8], R10 ;  /* 0x0002f80a01007387 */ /* 0x0001e80000100a00 */
[----:B------:R1:W-:Y:S04]  /*77c80*/  STL [R1+0x5b4], R9 ;  /* 0x0005b40901007387 */ /* 0x0003e80000100800 */
[----:B------:R-:W2:Y:S04]  /*77c90*/  LDL.LU R56, [R1+0x148] ;  /* 0x0001480001387983 */ /* 0x000ea80000300800 */
[----:B------:R-:W2:Y:S04]  /*77ca0*/  LDL.LU R57, [R1+0x14c] ;  /* 0x00014c0001397983 */ /* 0x000ea80000300800 */
[----:B------:R-:W2:Y:S04]  /*77cb0*/  LDL.LU R48, [R1+0x110] ;  /* 0x0001100001307983 */ /* 0x000ea80000300800 */
[----:B0-----:R-:W2:Y:S04]  /*77cc0*/  LDL.LU R10, [R1+0x114] ;  /* 0x00011400010a7983 */ /* 0x001ea80000300800 */
[----:B------:R-:W2:Y:S04]  /*77cd0*/  LDL.LU R11, [R1+0x118] ;  /* 0x00011800010b7983 */ /* 0x000ea80000300800 */
[----:B------:R-:W2:Y:S04]  /*77ce0*/  LDL.LU R38, [R1+0x11c] ;  /* 0x00011c0001267983 */ /* 0x000ea80000300800 */
[----:B------:R-:W2:Y:S04]  /*77cf0*/  LDL.LU R53, [R1+0xf0] ;  /* 0x0000f00001357983 */ /* 0x000ea80000300800 */
[----:B-1----:R-:W2:Y:S01]  /*77d00*/  LDL.LU R9, [R1+0xf4] ;  /* 0x0000f40001097983 */ /* 0x002ea20000300800 */
[----:B---3--:R-:W-:-:S05]  /*77d10*/  F2FP.SATFINITE.E5M2.F32.PACK_AB_MERGE_C R22, R46, R41, RZ ;  /* 0x000000292e16723e */ /* 0x008fca00048060ff */
[----:B------:R-:W-:Y:S04]  /*77d20*/  STL [R1+0x5c0], R22 ;  /* 0x0005c01601007387 */ /* 0x000fe80000100800 */
[----:B------:R-:W3:Y:S04]  /*77d30*/  LDL.LU R42, [R1+0xf8] ;  /* 0x0000f800012a7983 */ /* 0x000ee80000300800 */
[----:B------:R-:W3:Y:S04]  /*77d40*/  LDL.LU R40, [R1+0xfc] ;  /* 0x0000fc0001287983 */ /* 0x000ee80000300800 */
[----:B------:R-:W3:Y:S04]  /*77d50*/  LDL.LU R41, [R1+0xc0] ;  /* 0x0000c00001297983 */ /* 0x000ee80000300800 */
[----:B------:R-:W3:Y:S04]  /*77d60*/  LDL.LU R46, [R1+0xc4] ;  /* 0x0000c400012e7983 */ /* 0x000ee80000300800 */
[----:B------:R0:W-:Y:S04]  /*77d70*/  STL.64 [R1+0x2d8], R34 ;  /* 0x0002d82201007387 */ /* 0x0001e80000100a00 */
[----:B0-----:R-:W3:Y:S04]  /*77d80*/  LDL.LU.64 R34, [R1+0x2cd0] ;  /* 0x002cd00001227983 */ /* 0x001ee80000300a00 */
[----:B------:R-:W3:Y:S01]  /*77d90*/  LDL.LU R43, [R1+0xc8] ;  /* 0x0000c800012b7983 */ /* 0x000ee20000300800 */
[----:B----4-:R-:W-:-:S03]  /*77da0*/  F2FP.SATFINITE.E5M2.F32.PACK_AB_MERGE_C R22, R45, R44, RZ ;  /* 0x0000002c2d16723e */ /* 0x010fc600048060ff */
[----:B------:R-:W4:Y:S04]  /*77db0*/  LDL.LU R44, [R1+0xcc] ;  /* 0x0000cc00012c7983 */ /* 0x000f280000300800 */
[----:B------:R0:W-:Y:S04]  /*77dc0*/  STL [R1+0x5bc], R22 ;  /* 0x0005bc1601007387 */ /* 0x0001e80000100800 */
[----:B------:R-:W4:Y:S01]  /*77dd0*/  LDL.LU R45, [R1+0xc] ;  /* 0x00000c00012d7983 */ /* 0x000f220000300800 */
[----:B------:R-:W-:Y:S02]  /*77de0*/  F2FP.SATFINITE.E5M2.F32.PACK_AB_MERGE_C R26, R26, R23, RZ ;  /* 0x000000171a1a723e */ /* 0x000fe400048060ff */
[----:B0-----:R-:W-:-:S03]  /*77df0*/  IADD3 R22, P3, PT, R27, R5, RZ ;  /* 0x000000051b167210 */ /* 0x001fc60007f7e0ff */
[----:B------:R0:W-:Y:S02]  /*77e00*/  STL [R1+0x5c8], R26 ;  /* 0x0005c81a01007387 */ /* 0x0001e40000100800 */
[----:B------:R-:W-:Y:S01]  /*77e10*/  IMAD.X R23, R12, 0x1, R6, P3 ;  /* 0x000000010c177824 */ /* 0x000fe200018e0606 */
[----:B0-----:R-:W-:-:S04]  /*77e20*/  IADD3 R26, P3, PT, R27, R7, RZ ;  /* 0x000000071b1a7210 */ /* 0x001fc80007f7e0ff */
[----:B------:R0:W-:Y:S01]  /*77e30*/  STL.64 [R1+0x2b0], R22 ;  /* 0x0002b01601007387 */ /* 0x0001e20000100a00 */
[----:B------:R-:W-:-:S03]  /*77e40*/  IMAD.X R27, R12, 0x1, R8, P3 ;  /* 0x000000010c1b7824 */ /* 0x000fc600018e0608 */
[----:B0-----:R-:W4:Y:S04]  /*77e50*/  LDL.LU.64 R22, [R1+0x2cc8] ;  /* 0x002cc80001167983 */ /* 0x001f280000300a00 */
[----:B------:R0:W-:Y:S04]  /*77e60*/  STL.64 [R1+0x2d0], R26 ;  /* 0x0002d01a01007387 */ /* 0x0001e80000100a00 */
[----:B0-----:R-:W4:Y:S04]  /*77e70*/  LDL.LU.64 R26, [R1+0x2cc0] ;  /* 0x002cc000011a7983 */ /* 0x001f280000300a00 */
[----:B------:R-:W4:Y:S01]  /*77e80*/  LDL.LU R12, [R1+0x170] ;  /* 0x00017000010c7983 */ /* 0x000f220000300800 */
[----:B------:R-:W-:-:S03]  /*77e90*/  F2FP.SATFINITE.E5M2.F32.PACK_AB_MERGE_C R33, R33, R59, RZ ;  /* 0x0000003b2121723e */ /* 0x000fc600048060ff */
[----:B------:R-:W4:Y:S04]  /*77ea0*/  LDL.LU R59, [R1+0x2cbc] ;  /* 0x002cbc00013b7983 */ /* 0x000f280000300800 */
[----:B------:R0:W-:Y:S04]  /*77eb0*/  STL [R1+0x5c4], R33 ;  /* 0x0005c42101007387 */ /* 0x0001e80000100800 */
[----:B0-----:R-:W4:Y:S01]  /*77ec0*/  LDL.LU R33, [R1+0x2cb8] ;  /* 0x002cb80001217983 */ /* 0x001f220000300800 */
[----:B--2---:R-:W-:Y:S02]  /*77ed0*/  F2FP.SATFINITE.E5M2.F32.PACK_AB_MERGE_C R60, R60, R37, RZ ;  /* 0x000000253c3c723e */ /* 0x004fe400048060ff */
[----:B------:R-:W-:-:S02]  /*77ee0*/  F2FP.SATFINITE.E5M2.F32.PACK_AB_MERGE_C R57, R57, R56, RZ ;  /* 0x000000383939723e */ /* 0x000fc400048060ff */
[----:B------:R-:W-:Y:S02]  /*77ef0*/  F2FP.SATFINITE.E5M2.F32.PACK_AB_MERGE_C R10, R10, R48, RZ ;  /* 0x000000300a0a723e */ /* 0x000fe400048060ff */
[----:B------:R-:W-:Y:S02]  /*77f00*/  F2FP.SATFINITE.E5M2.F32.PACK_AB_MERGE_C R38, R38, R11, RZ ;  /* 0x0000000b2626723e */ /* 0x000fe400048060ff */
[----:B------:R-:W-:Y:S02]  /*77f10*/  F2FP.SATFINITE.E5M2.F32.PACK_AB_MERGE_C R53, R9, R53, RZ ;  /* 0x000000350935723e */ /* 0x000fe400048060ff */
[----:B---3--:R-:W-:Y:S02]  /*77f20*/  F2FP.SATFINITE.E5M2.F32.PACK_AB_MERGE_C R9, R46, R41, RZ ;  /* 0x000000292e09723e */ /* 0x008fe400048060ff */
[----:B----4-:R-:W-:Y:S02]  /*77f30*/  F2FP.SATFINITE.E5M2.F32.PACK_AB_MERGE_C R12, R30, R12, RZ ;  /* 0x0000000c1e0c723e */ /* 0x010fe400048060ff */
[----:B------:R-:W-:-:S02]  /*77f40*/  F2FP.SATFINITE.E5M2.F32.PACK_AB_MERGE_C R30, R47, R31, RZ ;  /* 0x0000001f2f1e723e */ /* 0x000fc400048060ff */
[----:B------:R-:W2:Y:S04]  /*77f50*/  LDL.LU R47, [R1+0x8] ;  /* 0x00000800012f7983 */ /* 0x000ea80000300800 */
[----:B------:R0:W-:Y:S04]  /*77f60*/  STL [R1+0x5d0], R12 ;  /* 0x0005d00c01007387 */ /* 0x0001e80000100800 */
[----:B------:R1:W-:Y:S01]  /*77f70*/  STL [R1+0x5cc], R30 ;  /* 0x0005cc1e01007387 */ /* 0x0003e20000100800 */
[----:B0-----:R-:W-:Y:S02]  /*77f80*/  SHF.R.S32.HI R12, RZ, 0x1f, R39 ;  /* 0x0000001fff0c7819 */ /* 0x001fe40000011427 */
[----:B-1----:R-:W-:-:S05]  /*77f90*/  IADD3 R30, P3, PT, R39, R0, RZ ;  /* 0x00000000271e7210 */ /* 0x002fca0007f7e0ff */
[----:B------:R-:W-:Y:S01]  /*77fa0*/  IMAD.X R31, R12, 0x1, R2, P3 ;  /* 0x000000010c1f7824 */ /* 0x000fe200018e0602 */
[----:B------:R-:W-:-:S04]  /*77fb0*/  IADD3 R56, P3, PT, R39, R3, RZ ;  /* 0x0000000327387210 */ /* 0x000fc80007f7e0ff */
[----:B------:R0:W-:Y:S04]  /*77fc0*/  STL.64 [R1+0x290], R30 ;  /* 0x0002901e01007387 */ /* 0x0001e80000100a00 */
[----:B0-----:R-:W3:Y:S04]  /*77fd0*/  LDL.LU.64 R30, [R1+0x2cb0] ;  /* 0x002cb000011e7983 */ /* 0x001ee80000300a00 */
[----:B------:R-:W4:Y:S04]  /*77fe0*/  LDL.LU R37, [R1+0x2cac] ;  /* 0x002cac0001257983 */ /* 0x000f280000300800 */
[----:B------:R0:W-:Y:S04]  /*77ff0*/  STL [R1+0x5d8], R60 ;  /* 0x0005d83c01007387 */ /* 0x0001e80000100800 */
[----:B0-----:R-:W2:Y:S04]  /*78000*/  LDL.LU R60, [R1+0x2ca8] ;  /* 0x002ca800013c7983 */ /* 0x001ea80000300800 */
[----:B------:R0:W-:Y:S02]  /*78010*/  STL [R1+0x5d4], R57 ;  /* 0x0005d43901007387 */ /* 0x0001e40000100800 */
[----:B0-----:R-:W-:-:S05]  /*78020*/  IMAD.X R57, R12, 0x1, R4, P3 ;  /* 0x000000010c397824 */ /* 0x001fca00018e0604 */
[----:B------:R0:W-:Y:S04]  /*78030*/  STL.64 [R1+0x270], R56 ;  /* 0x0002703801007387 */ /* 0x0001e80000100a00 */
[----:B0-----:R-:W2:Y:S04]  /*78040*/  LDL.LU.64 R56, [R1+0x2ca0] ;  /* 0x002ca00001387983 */ /* 0x001ea80000300a00 */
[----:B------:R-:W2:Y:S04]  /*78050*/  LDL.LU R48, [R1+0x2c98] ;  /* 0x002c980001307983 */ /* 0x000ea80000300800 */
[----:B------:R0:W-:Y:S04]  /*78060*/  STL [R1+0x5e0], R10 ;  /* 0x0005e00a01007387 */ /* 0x0001e80000100800 */
[----:B------:R1:W-:Y:S01]  /*78070*/  STL [R1+0x5dc], R38 ;  /* 0x0005dc2601007387 */ /* 0x0003e20000100800 */
[----:B0-----:R-:W-:-:S05]  /*78080*/  IADD3 R10, P3, PT, R39, R5, RZ ;  /* 0x00000005270a7210 */ /* 0x001fca0007f7e0ff */
[----:B------:R-:W-:Y:S01]  /*78090*/  IMAD.X R11, R12, 0x1, R6, P3 ;  /* 0x000000010c0b7824 */ /* 0x000fe200018e0606 */
[----:B-1----:R-:W-:-:S05]  /*780a0*/  IADD3 R38, P3, PT, R39, R7, RZ ;  /* 0x0000000727267210 */ /* 0x002fca0007f7e0ff */
[----:B------:R-:W-:Y:S01]  /*780b0*/  IMAD.X R39, R12, 0x1, R8, P3 ;  /* 0x000000010c277824 */ /* 0x000fe200018e0608 */
[----:B------:R0:W-:Y:S01]  /*780c0*/  STL.64 [R1+0x320], R10 ;  /* 0x0003200a01007387 */ /* 0x0001e20000100a00 */
[----:B------:R-:W-:Y:S02]  /*780d0*/  F2FP.SATFINITE.E5M2.F32.PACK_AB_MERGE_C R12, R40, R42, RZ ;  /* 0x0000002a280c723e */ /* 0x000fe400048060ff */
[----:B------:R-:W-:Y:S01]  /*780e0*/  IADD3 R40, P3, PT, R55, R0, RZ ;  /* 0x0000000037287210 */ /* 0x000fe20007f7e0ff */
[----:B0-----:R-:W2:Y:S04]  /*780f0*/  LDL.LU.64 R10, [R1+0x2c90] ;  /* 0x002c9000010a7983 */ /* 0x001ea80000300a00 */
[----:B------:R0:W-:Y:S04]  /*78100*/  STL.64 [R1+0x340], R38 ;  /* 0x0003402601007387 */ /* 0x0001e80000100a00 */
[----:B0-----:R-:W2:Y:S04]  /*78110*/  LDL.LU.64 R38, [R1+0x2c88] ;  /* 0x002c880001267983 */ /* 0x001ea80000300a00 */
[----:B------:R-:W-:Y:S04]  /*78120*/  STL [R1+0x5ec], R53 ;  /* 0x0005ec3501007387 */ /* 0x000fe80000100800 */
[----:B------:R-:W2:Y:S04]  /*78130*/  LDL.LU R46, [R1] ;  /* 0x00000000012e7983 */ /* 0x000ea80000300800 */
[----:B------:R0:W-:Y:S02]  /*78140*/  STL [R1+0x5e8], R12 ;  /* 0x0005e80c01007387 */ /* 0x0001e40000100800 */
[----:B0-----:R-:W-:-:S02]  /*78150*/  SHF.R.S32.HI R12, RZ, 0x1f, R55 ;  /* 0x0000001fff0c7819 */ /* 0x001fc40000011437 */
[----:B------:R-:W-:Y:S03]  /*78160*/  STL [R1+0x618], R9 ;  /* 0x0006180901007387 */ /* 0x000fe60000100800 */
[----:B------:R-:W-:-:S05]  /*78170*/  IMAD.X R41, R12, 0x1, R2, P3 ;  /* 0x000000010c297824 */ /* 0x000fca00018e0602 */
[----:B------:R0:W-:Y:S04]  /*78180*/  STL.64 [R1+0x2f0], R40 ;  /* 0x0002f02801007387 */ /* 0x0001e80000100a00 */
[----:B0-----:R-:W2:Y:S01]  /*78190*/  LDL.LU.64 R40, [R1+0x2c80] ;  /* 0x002c800001287983 */ /* 0x001ea20000300a00 */
[----:B------:R-:W-:Y:S02]  /*781a0*/  F2FP.SATFINITE.E5M2.F32.PACK_AB_MERGE_C R9, R44, R43, RZ ;  /* 0x0000002b2c09723e */ /* 0x000fe400048060ff */
[----:B------:R-:W-:Y:S02]  /*781b0*/  LOP3.LUT R44, R45, 0xffff, RZ, 0xc0, !PT ;  /* 0x0000ffff2d2c7812 */ /* 0x000fe400078ec0ff */
[----:B------:R-:W-:Y:S01]  /*781c0*/  LOP3.LUT R42, R13, 0xffff, RZ, 0xc0, !PT ;  /* 0x0000ffff0d2a7812 */ /* 0x000fe200078ec0ff */
[----:B------:R0:W-:Y:S03]  /*781d0*/  STL [R1+0x60c], R9 ;  /* 0x00060c0901007387 */ /* 0x0001e60000100800 */
[----:B------:R-:W-:-:S02]  /*781e0*/  PRMT R13, R42, 0x3340, R0 ;  /* 0x000033402a0d7816 */ /* 0x000fc40000000000 */
[----:B0-----:R-:W-:-:S04]  /*781f0*/  SHF.R.U32.HI R9, RZ, 0x8, R44 ;  /* 0x00000008ff097819 */ /* 0x001fc8000001162c */
[----:B------:R-:W-:Y:S01]  /*78200*/  LOP3.LUT R9, R9, 0xffff, RZ, 0xc0, !PT ;  /* 0x0000ffff09097812 */ /* 0x000fe200078ec0ff */
[----:B------:R-:W-:Y:S01]  /*78210*/  NOP ;  /* 0x0000000000007918 */ /* 0x000fe20000000000 */
[----:B--2---:R-:W-:-:S04]  /*78220*/  LOP3.LUT R43, R41, 0xffff, RZ, 0xc0, !PT ;  /* 0x0000ffff292b7812 */ /* 0x004fc800078ec0ff */
[--C-:B------:R-:W-:Y:S02]  /*78230*/  PRMT R41, R44, 0x3340, R43.reuse ;  /* 0x000033402c297816 */ /* 0x100fe4000000002b */
[----:B------:R-:W-:-:S04]  /*78240*/  SHF.R.U32.HI R43, RZ, 0x8, R43 ;  /* 0x00000008ff2b7819 */ /* 0x000fc8000001162b */
[----:B------:R-:W-:Y:S02]  /*78250*/  LOP3.LUT R43, R43, 0xffff, RZ, 0xc0, !PT ;  /* 0x0000ffff2b2b7812 */ /* 0x000fe400078ec0ff */
[----:B------:R-:W-:Y:S02]  /*78260*/  PRMT R44, R41, 0x5410, R13 ;  /* 0x00005410292c7816 */ /* 0x000fe4000000000d */
[----:B------:R-:W-:Y:S02]  /*78270*/  PRMT R13, R9, 0x3340, R43 ;  /* 0x00003340090d7816 */ /* 0x000fe4000000002b */
[----:B------:R-:W-:Y:S02]  /*78280*/  LOP3.LUT R41, R47, 0xffff, RZ, 0xc0, !PT ;  /* 0x0000ffff2f297812 */ /* 0x000fe400078ec0ff */
[----:B------:R-:W-:Y:S02]  /*78290*/  LOP3.LUT R9, R19, 0xffff, RZ, 0xc0, !PT ;  /* 0x0000ffff13097812 */ /* 0x000fe400078ec0ff */
[----:B------:R-:W-:Y:S01]  /*782a0*/  LOP3.LUT R40, R40, 0xffff, RZ, 0xc0, !PT ;  /* 0x0000ffff28287812 */ /* 0x000fe200078ec0ff */
[----:B------:R0:W-:Y:S03]  /*782b0*/  STL [R1+0x98c], R44 ;  /* 0x00098c2c01007387 */ /* 0x0001e60000100800 */
[----:B------:R-:W-:Y:S01]  /*782c0*/  PRMT R19, R41, 0x3340, R40 ;  /* 0x0000334029137816 */ /* 0x000fe20000000028 */
[----:B------:R1:W-:Y:S01]  /*782d0*/  STL [R1+0x598], R13 ;  /* 0x0005980d01007387 */ /* 0x0003e20000100800 */
[----:B0-----:R-:W-:-:S02]  /*782e0*/  IADD3 R44, P3, PT, R55, R3, RZ ;  /* 0x00000003372c7210 */ /* 0x001fc40007f7e0ff */
[----:B-1----:R-:W-:-:S04]  /*782f0*/  PRMT R13, R9, 0x3340, R0 ;  /* 0x00003340090d7816 */ /* 0x002fc80000000000 */
[----:B------:R-:W-:Y:S01]  /*78300*/  PRMT R13, R19, 0x5410, R13 ;  /* 0x00005410130d7816 */ /* 0x000fe2000000000d */
[----:B------:R-:W-:-:S04]  /*78310*/  IMAD.X R45, R12, 0x1, R4, P3 ;  /* 0x000000010c2d7824 */ /* 0x000fc800018e0604 */
[----:B------:R0:W-:Y:S01]  /*78320*/  STL [R1+0x988], R13 ;  /* 0x0009880d01007387 */ /* 0x0001e20000100800 */
[----:B------:R-:W-:-:S03]  /*78330*/  SHF.R.U32.HI R41, RZ, 0x8, R41 ;  /* 0x00000008ff297819 */ /* 0x000fc60000011629 */
[----:B------:R1:W-:Y:S01]  /*78340*/  STL.64 [R1+0x2b8], R44 ;  /* 0x0002b82c01007387 */ /* 0x0003e20000100a00 */
[----:B0-----:R-:W-:Y:S02]  /*78350*/  SHF.R.U32.HI R13, RZ, 0x8, R42 ;  /* 0x00000008ff0d7819 */ /* 0x001fe4000001162a */
[----:B------:R-:W-:Y:S02]  /*78360*/  SHF.R.U32.HI R19, RZ, 0x8, R40 ;  /* 0x00000008ff137819 */ /* 0x000fe40000011628 */
[----:B------:R-:W-:Y:S01]  /*78370*/  LOP3.LUT R13, R13, 0xffff, RZ, 0xc0, !PT ;  /* 0x0000ffff0d0d7812 */ /* 0x000fe200078ec0ff */
[----:B-1----:R-:W2:Y:S01]  /*78380*/  LDL.LU.64 R44, [R1+0x2c78] ;  /* 0x002c7800012c7983 */ /* 0x002ea20000300a00 */
[----:B------:R-:W-:-:S03]  /*78390*/  LOP3.LUT R40, R41, 0xffff, RZ, 0xc0, !PT ;  /* 0x0000ffff29287812 */ /* 0x000fc600078ec0ff */
[----:B------:R-:W4:Y:S01]  /*783a0*/  LDL.LU R47, [R1+0x304] ;  /* 0x00030400012f7983 */ /* 0x000f220000300800 */
[----:B------:R-:W-:-:S05]  /*783b0*/  PRMT R41, R13, 0x3340, R0 ;  /* 0x000033400d297816 */ /* 0x000fca0000000000 */
[----:B------:R0:W-:Y:S04]  /*783c0*/  STL [R1+0x18], R41 ;  /* 0x0000182901007387 */ /* 0x0001e80000100800 */
[----:B0-----:R-:W4:Y:S01]  /*783d0*/  LDL.LU R41, [R1+0xf28] ;  /* 0x000f280001297983 */ /* 0x001f220000300800 */
[----:B------:R-:W-:Y:S02]  /*783e0*/  LOP3.LUT R19, R19, 0xffff, RZ, 0xc0, !PT ;  /* 0x0000ffff13137812 */ /* 0x000fe400078ec0ff */
[----:B---3--:R-:W-:Y:S02]  /*783f0*/  LOP3.LUT R30, R30, 0xffff, RZ, 0xc0, !PT ;  /* 0x0000ffff1e1e7812 */ /* 0x008fe400078ec0ff */
[----:B------:R-:W-:Y:S02]  /*78400*/  PRMT R13, R40, 0x3340, R19 ;  /* 0x00003340280d7816 */ /* 0x000fe40000000013 */
[----:B------:R-:W-:-:S02]  /*78410*/  LOP3.LUT R19, R46, 0xffff, RZ, 0xc0, !PT ;  /* 0x0000ffff2e137812 */ /* 0x000fc400078ec0ff */
[----:B------:R-:W-:Y:S01]  /*78420*/  LOP3.LUT R40, R14, 0xffff, RZ, 0xc0, !PT ;  /* 0x0000ffff0e287812 */ /* 0x000fe200078ec0ff */
[----:B------:R0:W-:Y:S01]  /*78430*/  STL [R1+0x594], R13 ;  /* 0x0005940d01007387 */ /* 0x0001e20000100800 */
[----:B------:R-:W-:Y:S02]  /*78440*/  PRMT R14, R19, 0x3340, R30 ;  /* 0x00003340130e7816 */ /* 0x000fe4000000001e */
[----:B------:R-:W-:Y:S02]  /*78450*/  IADD3 R42, P3, PT, R55, R5, RZ ;  /* 0x00000005372a7210 */ /* 0x000fe40007f7e0ff */
[----:B0-----:R-:W-:-:S03]  /*78460*/  PRMT R13, R40, 0x3340, R0 ;  /* 0x00003340280d7816 */ /* 0x001fc60000000000 */
[----:B------:R-:W-:Y:S01]  /*78470*/  IMAD.X R43, R12, 0x1, R6, P3 ;  /* 0x000000010c2b7824 */ /* 0x000fe200018e0606 */
[----:B------:R-:W-:-:S05]  /*78480*/  PRMT R13, R14, 0x5410, R13 ;  /* 0x000054100e0d7816 */ /* 0x000fca000000000d */
[----:B------:R0:W-:Y:S04]  /*78490*/  STL [R1+0x984], R13 ;  /* 0x0009840d01007387 */ /* 0x0001e80000100800 */
[----:B------:R1:W-:Y:S01]  /*784a0*/  STL.64 [R1+0x308], R42 ;  /* 0x0003082a01007387 */ /* 0x0003e20000100a00 */
[----:B0-----:R-:W-:Y:S02]  /*784b0*/  SHF.R.U32.HI R13, RZ, 0x8, R19 ;  /* 0x00000008ff0d7819 */ /* 0x001fe40000011613 */
[----:B-1----:R-:W-:-:S05]  /*784c0*/  IADD3 R42, P3, PT, R55, R7, RZ ;  /* 0x00000007372a7210 */ /* 0x002fca0007f7e0ff */
[----:B------:R-:W-:Y:S01]  /*784d0*/  IMAD.X R43, R12, 0x1, R8, P3 ;  /* 0x000000010c2b7824 */ /* 0x000fe200018e0608 */
[----:B------:R-:W-:Y:S02]  /*784e0*/  SHF.R.U32.HI R12, RZ, 0x8, R30 ;  /* 0x00000008ff0c7819 */ /* 0x000fe4000001161e */
[----:B------:R-:W-:Y:S02]  /*784f0*/  LOP3.LUT R13, R13, 0xffff, RZ, 0xc0, !PT ;  /* 0x0000ffff0d0d7812 */ /* 0x000fe400078ec0ff */
[----:B------:R-:W-:-:S04]  /*78500*/  LOP3.LUT R12, R12, 0xffff, RZ, 0xc0, !PT ;  /* 0x0000ffff0c0c7812 */ /* 0x000fc800078ec0ff */
[----:B------:R-:W-:Y:S02]  /*78510*/  PRMT R55, R13, 0x3340, R12 ;  /* 0x000033400d377816 */ /* 0x000fe4000000000c */
[----:B------:R-:W-:Y:S02]  /*78520*/  SHF.R.U32.HI R12, RZ, 0x8, R40 ;  /* 0x00000008ff0c7819 */ /* 0x000fe40000011628 */
[----:B------:R-:W-:Y:S02]  /*78530*/  SHF.R.U32.HI R13, RZ, 0x8, R9 ;  /* 0x00000008ff0d7819 */ /* 0x000fe40000011609 */
[----:B------:R-:W-:Y:S01]  /*78540*/  LOP3.LUT R12, R12, 0xffff, RZ, 0xc0, !PT ;  /* 0x0000ffff0c0c7812 */ /* 0x000fe200078ec0ff */
[----:B------:R0:W-:Y:S01]  /*78550*/  STL.64 [R1+0x318], R42 ;  /* 0x0003182a01007387 */ /* 0x0001e20000100a00 */
[----:B------:R-:W-:Y:S02]  /*78560*/  LOP3.LUT R13, R13, 0xffff, RZ, 0xc0, !PT ;  /* 0x0000ffff0d0d7812 */ /* 0x000fe400078ec0ff */
[----:B------:R-:W-:Y:S01]  /*78570*/  PRMT R12, R12, 0x3340, R0 ;  /* 0x000033400c0c7816 */ /* 0x000fe20000000000 */
[----:B------:R1:W-:Y:S01]  /*78580*/  STL [R1+0x2bd0], R55 ;  /* 0x002bd03701007387 */ /* 0x0003e20000100800 */
[----:B------:R-:W-:-:S02]  /*78590*/  LOP3.LUT R19, R48, 0xffff, RZ, 0xc0, !PT ;  /* 0x0000ffff30137812 */ /* 0x000fc400078ec0ff */
[----:B------:R-:W-:Y:S02]  /*785a0*/  LOP3.LUT R33, R33, 0xffff, RZ, 0xc0, !PT ;  /* 0x0000ffff21217812 */ /* 0x000fe400078ec0ff */
[----:B------:R-:W-:Y:S01]  /*785b0*/  PRMT R9, R13, 0x3340, R0 ;  /* 0x000033400d097816 */ /* 0x000fe20000000000 */
[----:B0-----:R-:W3:Y:S01]  /*785c0*/  LDL.LU R43, [R1+0x330] ;  /* 0x00033000012b7983 */ /* 0x001ee20000300800 */
[----:B-1----:R-:W-:-:S03]  /*785d0*/  LOP3.LUT R55, R15, 0xffff, RZ, 0xc0, !PT ;  /* 0x0000ffff0f377812 */ /* 0x002fc600078ec0ff */
[----:B------:R0:W-:Y:S01]  /*785e0*/  STL [R1+0x14], R12 ;  /* 0x0000140c01007387 */ /* 0x0001e20000100800 */
[----:B------:R-:W-:Y:S02]  /*785f0*/  PRMT R13, R19, 0x3340, R33 ;  /* 0x00003340130d7816 */ /* 0x000fe40000000021 */
[----:B------:R-:W-:Y:S01]  /*78600*/  LOP3.LUT R22, R22, 0xffff, RZ, 0xc0, !PT ;  /* 0x0000ffff16167812 */ /* 0x000fe200078ec0ff */
[----:B------:R-:W3:Y:S01]  /*78610*/  LDL.LU R48, [R1+0x2c70] ;  /* 0x002c700001307983 */ /* 0x000ee20000300800 */
[----:B0-----:R-:W-:-:S03]  /*78620*/  PRMT R12, R55, 0x3340, R0 ;  /* 0x00003340370c7816 */ /* 0x001fc60000000000 */
[----:B------:R0:W-:Y:S04]  /*78630*/  STL [R1+0x10], R9 ;  /* 0x0000100901007387 */ /* 0x0001e80000100800 */
[----:B------:R-:W-:Y:S01]  /*78640*/  STL [R1+0x2bd4], R55 ;  /* 0x002bd43701007387 */ /* 0x000fe20000100800 */
[----:B0-----:R-:W-:Y:S02]  /*78650*/  PRMT R9, R13, 0x5410, R12 ;  /* 0x000054100d097816 */ /* 0x001fe4000000000c */
[----:B------:R-:W-:-:S03]  /*78660*/  PRMT R12, R22, 0x3340, R0 ;  /* 0x00003340160c7816 */ /* 0x000fc60000000000 */
[----:B------:R0:W-:Y:S01]  /*78670*/  STL [R1+0x980], R9 ;  /* 0x0009800901007387 */ /* 0x0001e20000100800 */
[----:B--2---:R-:W-:Y:S02]  /*78680*/  LOP3.LUT R45, R45, 0xffff, RZ, 0xc0, !PT ;  /* 0x0000ffff2d2d7812 */ /* 0x004fe400078ec0ff */
[----:B----4-:R-:W-:-:S04]  /*78690*/  LOP3.LUT R14, R47, 0xffff, RZ, 0xc0, !PT ;  /* 0x0000ffff2f0e7812 */ /* 0x010fc800078ec0ff */
[----:B------:R-:W-:-:S04]  /*786a0*/  PRMT R13, R14, 0x3340, R45 ;  /* 0x000033400e0d7816 */ /* 0x000fc8000000002d */
[----:B0-----:R-:W-:Y:S02]  /*786b0*/  PRMT R9, R13, 0x5410, R12 ;  /* 0x000054100d097816 */ /* 0x001fe4000000000c */
[----:B------:R-:W-:Y:S02]  /*786c0*/  SHF.R.S32.HI R12, RZ, 0x1f, R41 ;  /* 0x0000001fff0c7819 */ /* 0x000fe40000011429 */
[----:B------:R-:W-:Y:S01]  /*786d0*/  IADD3 R46, P3, PT, R41, R0, RZ ;  /* 0x00000000292e7210 */ /* 0x000fe20007f7e0ff */
[----:B------:R-:W-:Y:S04]  /*786e0*/  STL [R1+0x97c], R9 ;  /* 0x00097c0901007387 */ /* 0x000fe80000100800 */
[----:B------:R-:W-:-:S05]  /*786f0*/  IMAD.X R47, R12, 0x1, R2, P3 ;  /* 0x000000010c2f7824 */ /* 0x000fca00018e0602 */
[----:B------:R0:W-:Y:S04]  /*78700*/  STL.64 [R1+0x310], R46 ;  /* 0x0003102e01007387 */ /* 0x0001e80000100a00 */
[----:B0-----:R-:W2:Y:S04]  /*78710*/  LDL.LU.64 R46, [R1+0x2c68] ;  /* 0x002c6800012e7983 */ /* 0x001ea80000300a00 */
[----:B------:R-:W4:Y:S01]  /*78720*/  LDL.LU R9, [R1+0xa0] ;  /* 0x0000a00001097983 */ /* 0x000f220000300800 */
[----:B------:R-:W-:Y:S02]  /*78730*/  SHF.R.U32.HI R19, RZ, 0x8, R19 ;  /* 0x00000008ff137819 */ /* 0x000fe40000011613 */
[----:B------:R-:W-:-:S02]  /*78740*/  SHF.R.U32.HI R13, RZ, 0x8, R33 ;  /* 0x00000008ff0d7819 */ /* 0x000fc40000011621 */
[----:B------:R-:W-:Y:S02]  /*78750*/  SHF.R.U32.HI R30, RZ, 0x8, R14 ;  /* 0x00000008ff1e7819 */ /* 0x000fe4000001160e */
[----:B------:R-:W-:Y:S02]  /*78760*/  SHF.R.U32.HI R15, RZ, 0x8, R45 ;  /* 0x00000008ff0f7819 */ /* 0x000fe4000001162d */
[----:B------:R-:W-:Y:S02]  /*78770*/  LOP3.LUT R14, R19, 0xffff, RZ, 0xc0, !PT ;  /* 0x0000ffff130e7812 */ /* 0x000fe400078ec0ff */
[----:B------:R-:W-:Y:S02]  /*78780*/  LOP3.LUT R13, R13, 0xffff, RZ, 0xc0, !PT ;  /* 0x0000ffff0d0d7812 */ /* 0x000fe400078ec0ff */
[----:B------:R-:W-:Y:S02]  /*78790*/  LOP3.LUT R19, R30, 0xffff, RZ, 0xc0, !PT ;  /* 0x0000ffff1e137812 */ /* 0x000fe400078ec0ff */
[----:B------:R-:W-:-:S02]  /*787a0*/  LOP3.LUT R15, R15, 0xffff, RZ, 0xc0, !PT ;  /* 0x0000ffff0f0f7812 */ /* 0x000fc400078ec0ff */
[----:B------:R-:W-:Y:S02]  /*787b0*/  PRMT R14, R14, 0x3340, R13 ;  /* 0x000033400e0e7816 */ /* 0x000fe4000000000d */
[----:B------:R-:W-:Y:S02]  /*787c0*/  PRMT R13, R19, 0x3340, R15 ;  /* 0x00003340130d7816 */ /* 0x000fe4000000000f */
[----:B------:R-:W-:Y:S01]  /*787d0*/  LOP3.LUT R23, R23, 0xffff, RZ, 0xc0, !PT ;  /* 0x0000ffff17177812 */ /* 0x000fe200078ec0ff */
[----:B------:R-:W-:Y:S04]  /*787e0*/  STL [R1+0x7cc], R14 ;  /* 0x0007cc0e01007387 */ /* 0x000fe80000100800 */
[----:B------:R0:W-:Y:S02]  /*787f0*/  STL [R1+0x52c], R13 ;  /* 0x00052c0d01007387 */ /* 0x0001e40000100800 */
[----:B0-----:R-:W-:-:S02]  /*78800*/  PRMT R13, R23, 0x3340, R0 ;  /* 0x00003340170d7816 */ /* 0x001fc40000000000 */
[----:B---3--:R-:W-:Y:S02]  /*78810*/  LOP3.LUT R15, R43, 0xffff, RZ, 0xc0, !PT ;  /* 0x0000ffff2b0f7812 */ /* 0x008fe400078ec0ff */
[----:B------:R-:W-:-:S05]  /*78820*/  IADD3 R42, P3, PT, R41, R3, RZ ;  /* 0x00000003292a7210 */ /* 0x000fca0007f7e0ff */
[----:B------:R-:W-:Y:S01]  /*78830*/  IMAD.X R43, R12, 0x1, R4, P3 ;  /* 0x000000010c2b7824 */ /* 0x000fe200018e0604 */
[----:B--2---:R-:W-:-:S04]  /*78840*/  LOP3.LUT R46, R46, 0xffff, RZ, 0xc0, !PT ;  /* 0x0000ffff2e2e7812 */ /* 0x004fc800078ec0ff */
[----:B------:R-:W-:-:S04]  /*78850*/  PRMT R14, R15, 0x3340, R46 ;  /* 0x000033400f0e7816 */ /* 0x000fc8000000002e */
[----:B------:R-:W-:Y:S02]  /*78860*/  PRMT R13, R14, 0x5410, R13 ;  /* 0x000054100e0d7816 */ /* 0x000fe4000000000d */
[----:B------:R-:W-:-:S03]  /*78870*/  SHF.R.U32.HI R15, RZ, 0x8, R15 ;  /* 0x00000008ff0f7819 */ /* 0x000fc6000001160f */
[----:B------:R0:W-:Y:S01]  /*78880*/  STL [R1+0x978], R13 ;  /* 0x0009780d01007387 */ /* 0x0001e20000100800 */
[----:B------:R-:W-:Y:S02]  /*78890*/  SHF.R.U32.HI R14, RZ, 0x8, R46 ;  /* 0x00000008ff0e7819 */ /* 0x000fe4000001162e */
[----:B------:R-:W-:Y:S02]  /*788a0*/  LOP3.LUT R15, R15, 0xffff, RZ, 0xc0, !PT ;  /* 0x0000ffff0f0f7812 */ /* 0x000fe400078ec0ff */
[----:B------:R-:W-:Y:S02]  /*788b0*/  LOP3.LUT R14, R14, 0xffff, RZ, 0xc0, !PT ;  /* 0x0000ffff0e0e7812 */ /* 0x000fe400078ec0ff */
[----:B0-----:R-:W-:-:S04]  /*788c0*/  SHF.R.U32.HI R13, RZ, 0x8, R22 ;  /* 0x00000008ff0d7819 */ /* 0x001fc80000011616 */
[----:B------:R-:W-:Y:S01]  /*788d0*/  LOP3.LUT R13, R13, 0xffff, RZ, 0xc0, !PT ;  /* 0x0000ffff0d0d7812 */ /* 0x000fe200078ec0ff */
[----:B------:R0:W-:Y:S03]  /*788e0*/  STL.64 [R1+0x338], R42 ;  /* 0x0003382a01007387 */ /* 0x0001e60000100a00 */
[----:B------:R-:W-:Y:S02]  /*788f0*/  PRMT R19, R13, 0x3340, R0 ;  /* 0x000033400d137816 */ /* 0x000fe40000000000 */
[----:B------:R-:W-:Y:S02]  /*78900*/  PRMT R13, R15, 0x3340, R14 ;  /* 0x000033400f0d7816 */ /* 0x000fe4000000000e */
[C---:B------:R-:W-:Y:S01]  /*78910*/  IADD3 R14, P3, PT, R41.reuse, R5, RZ ;  /* 0x00000005290e7210 */ /* 0x040fe20007f7e0ff */
[----:B0-----:R-:W2:Y:S04]  /*78920*/  LDL.LU.64 R42, [R1+0x2c60] ;  /* 0x002c6000012a7983 */ /* 0x001ea80000300a00 */
[----:B------:R-:W-:Y:S01]  /*78930*/  IMAD.X R15, R12, 0x1, R6, P3 ;  /* 0x000000010c0f7824 */ /* 0x000fe200018e0606 */
[----:B------:R-:W3:Y:S04]  /*78940*/  LDL.LU R53, [R1+0x358] ;  /* 0x0003580001357983 */ /* 0x000ee80000300800 */
[----:B------:R-:W-:Y:S04]  /*78950*/  STL [R1+0xc], R19 ;  /* 0x00000c1301007387 */ /* 0x000fe80000100800 */
[----:B------:R-:W-:Y:S04]  /*78960*/  STL [R1+0x528], R13 ;  /* 0x0005280d01007387 */ /* 0x000fe80000100800 */
[----:B------:R0:W-:Y:S02]  /*78970*/  STL.64 [R1+0x360], R14 ;  /* 0x0003600e01007387 */ /* 0x0001e40000100a00 */
[----:B0-----:R-:W-:-:S02]  /*78980*/  IADD3 R14, P3, PT, R41, R7, RZ ;  /* 0x00000007290e7210 */ /* 0x001fc40007f7e0ff */
[----:B------:R-:W2:Y:S03]  /*78990*/  LDL.LU R41, [R1+0xf2c] ;  /* 0x000f2c0001297983 */ /* 0x000ea60000300800 */
[----:B------:R-:W-:Y:S01]  /*789a0*/  IMAD.X R15, R12, 0x1, R8, P3 ;  /* 0x000000010c0f7824 */ /* 0x000fe200018e0608 */
[----:B------:R-:W-:-:S04]  /*789b0*/  SHF.R.U32.HI R12, RZ, 0x8, R23 ;  /* 0x00000008ff0c7819 */ /* 0x000fc80000011617 */
[----:B------:R-:W-:-:S04]  /*789c0*/  LOP3.LUT R12, R12, 0xffff, RZ, 0xc0, !PT ;  /* 0x0000ffff0c0c7812 */ /* 0x000fc800078ec0ff */
[----:B------:R-:W-:Y:S01]  /*789d0*/  PRMT R12, R12, 0x3340, R0 ;  /* 0x000033400c0c7816 */ /* 0x000fe20000000000 */
[----:B------:R4:W-:Y:S04]  /*789e0*/  STL.64 [R1+0x388], R14 ;  /* 0x0003880e01007387 */ /* 0x0009e80000100a00 */
[----:B------:R0:W-:Y:S01]  /*789f0*/  STL [R1+0x8], R12 ;  /* 0x0000080c01007387 */ /* 0x0001e20000100800 */
[----:B----4-:R-:W-:-:S03]  /*78a00*/  LOP3.LUT R14, R9, 0xffff, RZ, 0xc0, !PT ;  /* 0x0000ffff090e7812 */ /* 0x010fc600078ec0ff */
[----:B------:R-:W4:Y:S01]  /*78a10*/  LDL.LU R9, [R1+0x35c] ;  /* 0x00035c0001097983 */ /* 0x000f220000300800 */
[----:B------:R-:W-:Y:S02]  /*78a20*/  LOP3.LUT R17, R17, 0xffff, RZ, 0xc0, !PT ;  /* 0x0000ffff11117812 */ /* 0x000fe400078ec0ff */
[----:B------:R-:W-:Y:S02]  /*78a30*/  LOP3.LUT R38, R38, 0xffff, RZ, 0xc0, !PT ;  /* 0x0000ffff26267812 */ /* 0x000fe400078ec0ff */
[----:B0-----:R-:W-:Y:S02]  /*78a40*/  PRMT R12, R17, 0x3340, R0 ;  /* 0x00003340110c7816 */ /* 0x001fe40000000000 */
[----:B------:R-:W-:-:S04]  /*78a50*/  PRMT R13, R14, 0x3340, R38 ;  /* 0x000033400e0d7816 */ /* 0x000fc80000000026 */
[----:B------:R-:W-:Y:S02]  /*78a60*/  PRMT R12, R13, 0x5410, R12 ;  /* 0x000054100d0c7816 */ /* 0x000fe4000000000c */
[----:B------:R-:W-:-:S03]  /*78a70*/  SHF.R.U32.HI R13, RZ, 0x8, R14 ;  /* 0x00000008ff0d7819 */ /* 0x000fc6000001160e */
[----:B------:R0:W-:Y:S01]  /*78a80*/  STL [R1+0x974], R12 ;  /* 0x0009740c01007387 */ /* 0x0001e20000100800 */
[----:B------:R-:W-:Y:S02]  /*78a90*/  SHF.R.U32.HI R14, RZ, 0x8, R17 ;  /* 0x00000008ff0e7819 */ /* 0x000fe40000011611 */
[----:B------:R-:W-:Y:S02]  /*78aa0*/  LOP3.LUT R13, R13, 0xffff, RZ, 0xc0, !PT ;  /* 0x0000ffff0d0d7812 */ /* 0x000fe400078ec0ff */
[----:B0-----:R-:W-:Y:S02]  /*78ab0*/  SHF.R.U32.HI R12, RZ, 0x8, R38 ;  /* 0x00000008ff0c7819 */ /* 0x001fe40000011626 */
[----:B------:R-:W-:Y:S02]  /*78ac0*/  LOP3.LUT R14, R14, 0xffff, RZ, 0xc0, !PT ;  /* 0x0000ffff0e0e7812 */ /* 0x000fe400078ec0ff */
[----:B------:R-:W-:-:S04]  /*78ad0*/  LOP3.LUT R12, R12, 0xffff, RZ, 0xc0, !PT ;  /* 0x0000ffff0c0c7812 */ /* 0x000fc800078ec0ff */
[----:B------:R-:W-:Y:S02]  /*78ae0*/  PRMT R13, R13, 0x3340, R12 ;  /* 0x000033400d0d7816 */ /* 0x000fe4000000000c */
[----:B------:R-:W-:Y:S02]  /*78af0*/  PRMT R12, R14, 0x3340, R0 ;  /* 0x000033400e0c7816 */ /* 0x000fe40000000000 */
[----:B------:R-:W-:Y:S01]  /*78b00*/  LOP3.LUT R15, R48, 0xffff, RZ, 0xc0, !PT ;  /* 0x0000ffff300f7812 */ /* 0x000fe200078ec0ff */
[----:B------:R0:W-:Y:S01]  /*78b10*/  STL [R1+0x524], R13 ;  /* 0x0005240d01007387 */ /* 0x0001e20000100800 */
[----:B------:R-:W-:Y:S02]  /*78b20*/  LOP3.LUT R55, R16, 0xffff, RZ, 0xc0, !PT ;  /* 0x0000ffff10377812 */ /* 0x000fe400078ec0ff */
[----:B------:R-:W-:Y:S01]  /*78b30*/  LOP3.LUT R37, R37, 0xffff, RZ, 0xc0, !PT ;  /* 0x0000ffff25257812 */ /* 0x000fe200078ec0ff */
[----:B------:R-:W4:Y:S01]  /*78b40*/  LDL.LU R48, [R1+0x2c58] ;  /* 0x002c580001307983 */ /* 0x000f220000300800 */
[----:B------:R-:W-:-:S03]  /*78b50*/  LOP3.LUT R26, R26, 0xffff, RZ, 0xc0, !PT ;  /* 0x0000ffff1a1a7812 */ /* 0x000fc600078ec0ff */
[----:B------:R1:W-:Y:S01]  /*78b60*/  STL [R1+0x4], R12 ;  /* 0x0000040c01007387 */ /* 0x0003e20000100800 */
[----:B------:R-:W-:Y:S02]  /*78b70*/  LOP3.LUT R47, R47, 0xffff, RZ, 0xc0, !PT ;  /* 0x0000ffff2f2f7812 */ /* 0x000fe400078ec0ff */
[----:B0-----:R-:W-:Y:S02]  /*78b80*/  PRMT R13, R15, 0x3340, R37 ;  /* 0x000033400f0d7816 */ /* 0x001fe40000000025 */
[----:B-1----:R-:W-:-:S04]  /*78b90*/  PRMT R12, R55, 0x3340, R0 ;  /* 0x00003340370c7816 */ /* 0x002fc80000000000 */
[----:B------:R-:W-:Y:S02]  /*78ba0*/  PRMT R16, R13, 0x5410, R12 ;  /* 0x000054100d107816 */ /* 0x000fe4000000000c */
[----:B------:R-:W-:-:S03]  /*78bb0*/  PRMT R12, R26, 0x3340, R0 ;  /* 0x000033401a0c7816 */ /* 0x000fc60000000000 */
[----:B------:R0:W-:Y:S04]  /*78bc0*/  STL [R1+0x970], R16 ;  /* 0x0009701001007387 */ /* 0x0001e80000100800 */
[----:B------:R-:W4:Y:S01]  /*78bd0*/  LDL.LU R40, [R1+0x278] ;  /* 0x0002780001287983 */ /* 0x000f220000300800 */
[----:B------:R-:W-:Y:S02]  /*78be0*/  LOP3.LUT R27, R27, 0xffff, RZ, 0xc0, !PT ;  /* 0x0000ffff1b1b7812 */ /* 0x000fe400078ec0ff */
[----:B------:R-:W-:Y:S02]  /*78bf0*/  LOP3.LUT R60, R60, 0xffff, RZ, 0xc0, !PT ;  /* 0x0000ffff3c3c7812 */ /* 0x000fe400078ec0ff */
[----:B---3--:R-:W-:-:S04]  /*78c00*/  LOP3.LUT R14, R53, 0xffff, RZ, 0xc0, !PT ;  /* 0x0000ffff350e7812 */ /* 0x008fc800078ec0ff */
[----:B------:R-:W-:-:S04]  /*78c10*/  PRMT R13, R14, 0x3340, R47 ;  /* 0x000033400e0d7816 */ /* 0x000fc8000000002f */
[----:B------:R-:W-:-:S05]  /*78c20*/  PRMT R13, R13, 0x5410, R12 ;  /* 0x000054100d0d7816 */ /* 0x000fca000000000c */
[----:B------:R1:W-:Y:S01]  /*78c30*/  STL [R1+0x81c], R13 ;  /* 0x00081c0d01007387 */ /* 0x0003e20000100800 */
[----:B--2---:R-:W-:Y:S02]  /*78c40*/  SHF.R.S32.HI R12, RZ, 0x1f, R41 ;  /* 0x0000001fff0c7819 */ /* 0x004fe40000011429 */
[----:B0-----:R-:W-:-:S05]  /*78c50*/  IADD3 R16, P3, PT, R41, R0, RZ ;  /* 0x0000000029107210 */ /* 0x001fca0007f7e0ff */
[----:B------:R-:W-:Y:S01]  /*78c60*/  IMAD.X R17, R12, 0x1, R2, P3 ;  /* 0x000000010c117824 */ /* 0x000fe200018e0602 */
[----:B-1----:R-:W-:-:S04]  /*78c70*/  SHF.R.U32.HI R13, RZ, 0x8, R37 ;  /* 0x00000008ff0d7819 */ /* 0x002fc80000011625 */
[----:B------:R0:W-:Y:S01]  /*78c80*/  STL.64 [R1+0x380], R16 ;  /* 0x0003801001007387 */ /* 0x0001e20000100a00 */
[----:B------:R-:W-:Y:S02]  /*78c90*/  LOP3.LUT R13, R13, 0xffff, RZ, 0xc0, !PT ;  /* 0x0000ffff0d0d7812 */ /* 0x000fe400078ec0ff */
[----:B0-----:R-:W-:Y:S02]  /*78ca0*/  SHF.R.U32.HI R16, RZ, 0x8, R15 ;  /* 0x00000008ff107819 */ /* 0x001fe4000001160f */
[----:B------:R-:W-:Y:S02]  /*78cb0*/  SHF.R.U32.HI R17, RZ, 0x8, R14 ;  /* 0x00000008ff117819 */ /* 0x000fe4000001160e */
[----:B------:R-:W-:Y:S02]  /*78cc0*/  SHF.R.U32.HI R15, RZ, 0x8, R47 ;  /* 0x00000008ff0f7819 */ /* 0x000fe4000001162f */
[----:B------:R-:W-:Y:S02]  /*78cd0*/  LOP3.LUT R14, R16, 0xffff, RZ, 0xc0, !PT ;  /* 0x0000ffff100e7812 */ /* 0x000fe400078ec0ff */
[----:B------:R-:W-:-:S02]  /*78ce0*/  LOP3.LUT R16, R17, 0xffff, RZ, 0xc0, !PT ;  /* 0x0000ffff11107812 */ /* 0x000fc400078ec0ff */
[----:B------:R-:W-:Y:S02]  /*78cf0*/  LOP3.LUT R15, R15, 0xffff, RZ, 0xc0, !PT ;  /* 0x0000ffff0f0f7812 */ /* 0x000fe400078ec0ff */
[----:B------:R-:W-:Y:S02]  /*78d00*/  PRMT R14, R14, 0x3340, R13 ;  /* 0x000033400e0e7816 */ /* 0x000fe4000000000d */
[----:B------:R-:W-:Y:S02]  /*78d10*/  PRMT R13, R16, 0x3340, R15 ;  /* 0x00003340100d7816 */ /* 0x000fe4000000000f */
[----:B----4-:R-:W-:Y:S01]  /*78d20*/  LOP3.LUT R15, R9, 0xffff, RZ, 0xc0, !PT ;  /* 0x0000ffff090f7812 */ /* 0x010fe200078ec0ff */
[----:B------:R0:W-:Y:S04]  /*78d30*/  STL [R1+0x7c0], R14 ;  /* 0x0007c00e01007387 */ /* 0x0001e80000100800 */
[----:B------:R1:W-:Y:S01]  /*78d40*/  STL [R1+0x520], R13 ;  /* 0x0005200d01007387 */ /* 0x0003e20000100800 */
[----:B0-----:R-:W-:-:S02]  /*78d50*/  PRMT R14, R15, 0x3340, R60 ;  /* 0x000033400f0e7816 */ /* 0x001fc4000000003c */
[----:B-1----:R-:W-:-:S04]  /*78d60*/  PRMT R13, R27, 0x3340, R0 ;  /* 0x000033401b0d7816 */ /* 0x002fc80000000000 */
[----:B------:R-:W-:-:S05]  /*78d70*/  PRMT R9, R14, 0x5410, R13 ;  /* 0x000054100e097816 */ /* 0x000fca000000000d */
[----:B------:R0:W-:Y:S04]  /*78d80*/  STL [R1+0x818], R9 ;  /* 0x0008180901007387 */ /* 0x0001e80000100800 */
[----:B------:R-:W2:Y:S04]  /*78d90*/  LDL.LU R53, [R1+0x444] ;  /* 0x0004440001357983 */ /* 0x000ea80000300800 */
[----:B0-----:R-:W3:Y:S01]  /*78da0*/  LDL.LU R9, [R1+0x7c] ;  /* 0x00007c0001097983 */ /* 0x001ee20000300800 */
[----:B------:R-:W-:Y:S02]  /*78db0*/  IADD3 R16, P3, PT, R41, R3, RZ ;  /* 0x0000000329107210 */ /* 0x000fe40007f7e0ff */
[----:B------:R-:W-:-:S02]  /*78dc0*/  SHF.R.U32.HI R13, RZ, 0x8, R26 ;  /* 0x00000008ff0d7819 */ /* 0x000fc4000001161a */
[----:B------:R-:W-:Y:S01]  /*78dd0*/  SHF.R.U32.HI R15, RZ, 0x8, R15 ;  /* 0x00000008ff0f7819 */ /* 0x000fe2000001160f */
[----:B------:R-:W-:Y:S01]  /*78de0*/  IMAD.X R17, R12, 0x1, R4, P3 ;  /* 0x000000010c117824 */ /* 0x000fe200018e0604 */
[----:B------:R-:W-:Y:S02]  /*78df0*/  SHF.R.U32.HI R14, RZ, 0x8, R60 ;  /* 0x00000008ff0e7819 */ /* 0x000fe4000001163c */
[----:B------:R-:W-:Y:S02]  /*78e00*/  LOP3.LUT R13, R13, 0xffff, RZ, 0xc0, !PT ;  /* 0x0000ffff0d0d7812 */ /* 0x000fe400078ec0ff */
[----:B------:R-:W-:Y:S02]  /*78e10*/  LOP3.LUT R15, R15, 0xffff, RZ, 0xc0, !PT ;  /* 0x0000ffff0f0f7812 */ /* 0x000fe400078ec0ff */
[----:B------:R-:W-:Y:S01]  /*78e20*/  LOP3.LUT R14, R14, 0xffff, RZ, 0xc0, !PT ;  /* 0x0000ffff0e0e7812 */ /* 0x000fe200078ec0ff */
[----:B------:R0:W-:Y:S01]  /*78e30*/  STL.64 [R1+0x3a8], R16 ;  /* 0x0003a81001007387 */ /* 0x0001e20000100a00 */
[----:B------:R-:W-:-:S02]  /*78e40*/  LOP3.LUT R18, R18, 0xffff, RZ, 0xc0, !PT ;  /* 0x0000ffff12127812 */ /* 0x000fc400078ec0ff */
[----:B------:R-:W-:Y:S02]  /*78e50*/  LOP3.LUT R39, R39, 0xffff, RZ, 0xc0, !PT ;  /* 0x0000ffff27277812 */ /* 0x000fe400078ec0ff */
[----:B0-----:R-:W-:Y:S02]  /*78e60*/  PRMT R16, R13, 0x3340, R0 ;  /* 0x000033400d107816 */ /* 0x001fe40000000000 */
[----:B------:R-:W-:Y:S02]  /*78e70*/  PRMT R13, R15, 0x3340, R14 ;  /* 0x000033400f0d7816 */ /* 0x000fe4000000000e */
[----:B------:R-:W-:Y:S01]  /*78e80*/  LOP3.LUT R15, R40, 0xffff, RZ, 0xc0, !PT ;  /* 0x0000ffff280f7812 */ /* 0x000fe200078ec0ff */
[----:B------:R0:W-:Y:S03]  /*78e90*/  STL [R1], R16 ;  /* 0x0000001001007387 */ /* 0x0001e60000100800 */
[----:B------:R-:W-:Y:S01]  /*78ea0*/  PRMT R14, R15, 0x3340, R39 ;  /* 0x000033400f0e7816 */ /* 0x000fe20000000027 */
[----:B------:R1:W-:Y:S01]  /*78eb0*/  STL [R1+0x51c], R13 ;  /* 0x00051c0d01007387 */ /* 0x0003e20000100800 */
[----:B0-----:R-:W-:-:S02]  /*78ec0*/  IADD3 R16, P3, PT, R41, R5, RZ ;  /* 0x0000000529107210 */ /* 0x001fc40007f7e0ff */
[----:B-1----:R-:W-:-:S03]  /*78ed0*/  PRMT R13, R18, 0x3340, R0 ;  /* 0x00003340120d7816 */ /* 0x002fc60000000000 */
[----:B------:R-:W-:Y:S01]  /*78ee0*/  IMAD.X R17, R12, 0x1, R6, P3 ;  /* 0x000000010c117824 */ /* 0x000fe200018e0606 */
[----:B------:R-:W-:-:S05]  /*78ef0*/  PRMT R13, R14, 0x5410, R13 ;  /* 0x000054100e0d7816 */ /* 0x000fca000000000d */
[----:B------:R0:W-:Y:S04]  /*78f00*/  STL [R1+0x814], R13 ;  /* 0x0008140d01007387 */ /* 0x0001e80000100800 */
[----:B------:R1:W-:Y:S01]  /*78f10*/  STL.64 [R1+0x3c8], R16 ;  /* 0x0003c81001007387 */ /* 0x0003e20000100a00 */
[----:B------:R-:W-:-:S03]  /*78f20*/  SHF.R.U32.HI R60, RZ, 0x8, R18 ;  /* 0x00000008ff3c7819 */ /* 0x000fc60000011612 */
[----:B------:R-:W4:Y:S01]  /*78f30*/  LDL.LU R40, [R1+0x440] ;  /* 0x0004400001287983 */ /* 0x000f220000300800 */
[----:B0-----:R-:W-:Y:S02]  /*78f40*/  SHF.R.U32.HI R13, RZ, 0x8, R15 ;  /* 0x00000008ff0d7819 */ /* 0x001fe4000001160f */
[----:B-1----:R-:W-:-:S05]  /*78f50*/  IADD3 R16, P3, PT, R41, R7, RZ ;  /* 0x0000000729107210 */ /* 0x002fca0007f7e0ff */
[----:B------:R-:W-:Y:S01]  /*78f60*/  IMAD.X R17, R12, 0x1, R8, P3 ;  /* 0x000000010c117824 */ /* 0x000fe200018e0608 */
[----:B------:R-:W-:Y:S02]  /*78f70*/  SHF.R.U32.HI R12, RZ, 0x8, R39 ;  /* 0x00000008ff0c7819 */ /* 0x000fe40000011627 */
[----:B------:R-:W-:Y:S02]  /*78f80*/  LOP3.LUT R13, R13, 0xffff, RZ, 0xc0, !PT ;  /* 0x0000ffff0d0d7812 */ /* 0x000fe400078ec0ff */
[----:B------:R-:W-:Y:S02]  /*78f90*/  LOP3.LUT R12, R12, 0xffff, RZ, 0xc0, !PT ;  /* 0x0000ffff0c0c7812 */ /* 0x000fe400078ec0ff */
[----:B------:R-:W-:Y:S02]  /*78fa0*/  SHF.R.U32.HI R47, RZ, 0x8, R27 ;  /* 0x00000008ff2f7819 */ /* 0x000fe4000001161b */
[----:B------:R-:W-:Y:S01]  /*78fb0*/  PRMT R12, R13, 0x3340, R12 ;  /* 0x000033400d0c7816 */ /* 0x000fe2000000000c */
[----:B------:R-:W-:Y:S01]  /*78fc0*/  STL.64 [R1+0x3a0], R16 ;  /* 0x0003a01001007387 */ /* 0x000fe20000100a00 */
[----:B------:R-:W-:-:S02]  /*78fd0*/  LOP3.LUT R31, R31, 0xffff, RZ, 0xc0, !PT ;  /* 0x0000ffff1f1f7812 */ /* 0x000fc400078ec0ff */
[----:B------:R-:W-:Y:S01]  /*78fe0*/  LOP3.LUT R60, R60, 0xffff, RZ, 0xc0, !PT ;  /* 0x0000ffff3c3c7812 */ /* 0x000fe200078ec0ff */
[----:B------:R-:W4:Y:S01]  /*78ff0*/  LDL.LU R22, [R1+0xf30] ;  /* 0x000f300001167983 */ /* 0x000f220000300800 */
[----:B------:R-:W-:-:S03]  /*79000*/  LOP3.LUT R47, R47, 0xffff, RZ, 0xc0, !PT ;  /* 0x0000ffff2f2f7812 */ /* 0x000fc600078ec0ff */
[----:B------:R0:W-:Y:S01]  /*79010*/  STL [R1+0x518], R12 ;  /* 0x0005180c01007387 */ /* 0x0001e20000100800 */
[--C-:B------:R-:W-:Y:S02]  /*79020*/  PRMT R60, R60, 0x3340, R0.reuse ;  /* 0x000033403c3c7816 */ /* 0x100fe40000000000 */
[--C-:B------:R-:W-:Y:S02]  /*79030*/  PRMT R47, R47, 0x3340, R0.reuse ;  /* 0x000033402f2f7816 */ /* 0x100fe40000000000 */
[----:B0-----:R-:W-:Y:S01]  /*79040*/  PRMT R12, R31, 0x3340, R0 ;  /* 0x000033401f0c7816 */ /* 0x001fe20000000000 */
[----:B------:R-:W-:Y:S04]  /*79050*/  STL [R1+0x2bc0], R60 ;  /* 0x002bc03c01007387 */ /* 0x000fe80000100800 */
[----:B------:R-:W-:Y:S01]  /*79060*/  STL [R1+0x2bbc], R47 ;  /* 0x002bbc2f01007387 */ /* 0x000fe20000100800 */
[----:B--2---:R-:W-:-:S02]  /*79070*/  LOP3.LUT R15, R53, 0xffff, RZ, 0xc0, !PT ;  /* 0x0000ffff350f7812 */ /* 0x004fc400078ec0ff */
[----:B---3--:R-:W-:-:S04]  /*79080*/  LOP3.LUT R14, R9, 0xffff, RZ, 0xc0, !PT ;  /* 0x0000ffff090e7812 */ /* 0x008fc800078ec0ff */
[----:B------:R-:W-:-:S04]  /*79090*/  PRMT R13, R15, 0x3340, R14 ;  /* 0x000033400f0d7816 */ /* 0x000fc8000000000e */
[----:B------:R-:W-:Y:S02]  /*790a0*/  PRMT R12, R13, 0x5410, R12 ;  /* 0x000054100d0c7816 */ /* 0x000fe4000000000c */
[----:B------:R-:W-:Y:S02]  /*790b0*/  LOP3.LUT R9, R48, 0xffff, RZ, 0xc0, !PT ;  /* 0x0000ffff30097812 */ /* 0x000fe400078ec0ff */
[----:B------:R-:W2:Y:S04]  /*790c0*/  LDL.LU R48, [R1+0x2c54] ;  /* 0x002c540001307983 */ /* 0x000ea80000300800 */
[----:B------:R0:W-:Y:S04]  /*790d0*/  STL [R1+0x810], R12 ;  /* 0x0008100c01007387 */ /* 0x0001e80000100800 */
[----:B------:R-:W3:Y:S01]  /*790e0*/  LDL.LU R41, [R1+0x29c] ;  /* 0x00029c0001297983 */ /* 0x000ee20000300800 */
[----:B------:R-:W-:-:S02]  /*790f0*/  LOP3.LUT R53, R42, 0xffff, RZ, 0xc0, !PT ;  /* 0x0000ffff2a357812 */ /* 0x000fc400078ec0ff */
[----:B------:R-:W-:Y:S02]  /*79100*/  SHF.R.U32.HI R13, RZ, 0x8, R9 ;  /* 0x00000008ff0d7819 */ /* 0x000fe40000011609 */
[----:B------:R-:W-:Y:S02]  /*79110*/  SHF.R.U32.HI R15, RZ, 0x8, R15 ;  /* 0x00000008ff0f7819 */ /* 0x000fe4000001160f */
[----:B0-----:R-:W-:Y:S02]  /*79120*/  SHF.R.U32.HI R12, RZ, 0x8, R53 ;  /* 0x00000008ff0c7819 */ /* 0x001fe40000011635 */
[----:B------:R-:W-:Y:S02]  /*79130*/  SHF.R.U32.HI R14, RZ, 0x8, R14 ;  /* 0x00000008ff0e7819 */ /* 0x000fe4000001160e */
[----:B------:R-:W-:Y:S02]  /*79140*/  LOP3.LUT R13, R13, 0xffff, RZ, 0xc0, !PT ;  /* 0x0000ffff0d0d7812 */ /* 0x000fe400078ec0ff */
[----:B------:R-:W-:-:S02]  /*79150*/  LOP3.LUT R12, R12, 0xffff, RZ, 0xc0, !PT ;  /* 0x0000ffff0c0c7812 */ /* 0x000fc400078ec0ff */
[----:B------:R-:W-:Y:S02]  /*79160*/  LOP3.LUT R15, R15, 0xffff, RZ, 0xc0, !PT ;  /* 0x0000ffff0f0f7812 */ /* 0x000fe400078ec0ff */
[----:B------:R-:W-:Y:S02]  /*79170*/  LOP3.LUT R14, R14, 0xffff, RZ, 0xc0, !PT ;  /* 0x0000ffff0e0e7812 */ /* 0x000fe400078ec0ff */
[----:B------:R-:W-:Y:S02]  /*79180*/  PRMT R13, R13, 0x3340, R12 ;  /* 0x000033400d0d7816 */ /* 0x000fe4000000000c */
[----:B------:R-:W-:Y:S02]  /*79190*/  PRMT R12, R15, 0x3340, R14 ;  /* 0x000033400f0c7816 */ /* 0x000fe4000000000e */
[----:B------:R-:W-:Y:S02]  /*791a0*/  LOP3.LUT R29, R29, 0xffff, RZ, 0xc0, !PT ;  /* 0x0000ffff1d1d7812 */ /* 0x000fe400078ec0ff */
[----:B------:R-:W-:Y:S01]  /*791b0*/  LOP3.LUT R14, R56, 0xffff, RZ, 0xc0, !PT ;  /* 0x0000ffff380e7812 */ /* 0x000fe200078ec0ff */
[----:B------:R-:W-:Y:S04]  /*791c0*/  STL [R1+0x7b0], R13 ;  /* 0x0007b00d01007387 */ /* 0x000fe80000100800 */
[----:B------:R0:W-:Y:S01]  /*791d0*/  STL [R1+0x514], R12 ;  /* 0x0005140c01007387 */ /* 0x0001e20000100800 */
[----:B----4-:R-:W-:-:S02]  /*791e0*/  LOP3.LUT R15, R40, 0xffff, RZ, 0xc0, !PT ;  /* 0x0000ffff280f7812 */ /* 0x010fc400078ec0ff */
[----:B0-----:R-:W-:Y:S02]  /*791f0*/  PRMT R12, R29, 0x3340, R0 ;  /* 0x000033401d0c7816 */ /* 0x001fe40000000000 */
[----:B------:R-:W-:-:S04]  /*79200*/  PRMT R13, R15, 0x3340, R14 ;  /* 0x000033400f0d7816 */ /* 0x000fc8000000000e */
[----:B------:R-:W-:Y:S02]  /*79210*/  PRMT R13, R13, 0x5410, R12 ;  /* 0x000054100d0d7816 */ /* 0x000fe4000000000c */
[----:B------:R-:W-:-:S03]  /*79220*/  SHF.R.U32.HI R15, RZ, 0x8, R15 ;  /* 0x00000008ff0f7819 */ /* 0x000fc6000001160f */
[----:B------:R0:W-:Y:S01]  /*79230*/  STL [R1+0x80c], R13 ;  /* 0x00080c0d01007387 */ /* 0x0001e20000100800 */
[----:B------:R-:W-:Y:S02]  /*79240*/  SHF.R.U32.HI R46, RZ, 0x8, R29 ;  /* 0x00000008ff2e7819 */ /* 0x000fe4000001161d */
[----:B------:R-:W-:Y:S02]  /*79250*/  LOP3.LUT R20, R20, 0xffff, RZ, 0xc0, !PT ;  /* 0x0000ffff14147812 */ /* 0x000fe400078ec0ff */
[----:B------:R-:W-:Y:S02]  /*79260*/  LOP3.LUT R44, R44, 0xffff, RZ, 0xc0, !PT ;  /* 0x0000ffff2c2c7812 */ /* 0x000fe400078ec0ff */
[----:B0-----:R-:W-:Y:S02]  /*79270*/  SHF.R.U32.HI R13, RZ, 0x8, R14 ;  /* 0x00000008ff0d7819 */ /* 0x001fe4000001160e */
[----:B------:R-:W-:Y:S02]  /*79280*/  LOP3.LUT R14, R15, 0xffff, RZ, 0xc0, !PT ;  /* 0x0000ffff0f0e7812 */ /* 0x000fe400078ec0ff */
[----:B------:R-:W-:-:S02]  /*79290*/  LOP3.LUT R13, R13, 0xffff, RZ, 0xc0, !PT ;  /* 0x0000ffff0d0d7812 */ /* 0x000fc400078ec0ff */
[----:B------:R-:W-:Y:S02]  /*792a0*/  SHF.R.S32.HI R12, RZ, 0x1f, R22 ;  /* 0x0000001fff0c7819 */ /* 0x000fe40000011416 */
[----:B------:R-:W-:Y:S02]  /*792b0*/  IADD3 R16, P3, PT, R22, R0, RZ ;  /* 0x0000000016107210 */ /* 0x000fe40007f7e0ff */
[----:B------:R-:W-:Y:S02]  /*792c0*/  LOP3.LUT R46, R46, 0xffff, RZ, 0xc0, !PT ;  /* 0x0000ffff2e2e7812 */ /* 0x000fe400078ec0ff */
[----:B------:R-:W-:Y:S01]  /*792d0*/  PRMT R56, R14, 0x3340, R13 ;  /* 0x000033400e387816 */ /* 0x000fe2000000000d */
[----:B------:R-:W-:Y:S01]  /*792e0*/  IMAD.X R17, R12, 0x1, R2, P3 ;  /* 0x000000010c117824 */ /* 0x000fe200018e0602 */
[--C-:B------:R-:W-:Y:S02]  /*792f0*/  PRMT R13, R20, 0x3340, R0.reuse ;  /* 0x00003340140d7816 */ /* 0x100fe40000000000 */
[----:B------:R-:W-:-:S02]  /*79300*/  PRMT R46, R46, 0x3340, R0 ;  /* 0x000033402e2e7816 */ /* 0x000fc40000000000 */
[----:B------:R0:W-:Y:S04]  /*79310*/  STL.64 [R1+0x440], R16 ;  /* 0x0004401001007387 */ /* 0x0001e80000100a00 */
[----:B------:R-:W-:Y:S04]  /*79320*/  STL [R1+0x2bb8], R56 ;  /* 0x002bb83801007387 */ /* 0x000fe80000100800 */
[----:B------:R-:W-:Y:S01]  /*79330*/  STL [R1+0x2bc4], R46 ;  /* 0x002bc42e01007387 */ /* 0x000fe20000100800 */
[----:B------:R-:W-:Y:S02]  /*79340*/  SHF.R.U32.HI R45, RZ, 0x8, R31 ;  /* 0x00000008ff2d7819 */ /* 0x000fe4000001161f */
[----:B0-----:R-:W-:-:S02]  /*79350*/  IADD3 R16, P3, PT, R22, R3, RZ ;  /* 0x0000000316107210 */ /* 0x001fc40007f7e0ff */
[----:B------:R-:W-:-:S03]  /*79360*/  LOP3.LUT R45, R45, 0xffff, RZ, 0xc0, !PT ;  /* 0x0000ffff2d2d7812 */ /* 0x000fc600078ec0ff */
[----:B------:R-:W-:Y:S01]  /*79370*/  IMAD.X R17, R12, 0x1, R4, P3 ;  /* 0x000000010c117824 */ /* 0x000fe200018e0604 */
[----:B------:R-:W-:Y:S02]  /*79380*/  PRMT R45, R45, 0x3340, R0 ;  /* 0x000033402d2d7816 */ /* 0x000fe40000000000 */
[----:B---3--:R-:W-:-:S04]  /*79390*/  LOP3.LUT R15, R41, 0xffff, RZ, 0xc0, !PT ;  /* 0x0000ffff290f7812 */ /* 0x008fc800078ec0ff */
[----:B------:R-:W-:-:S04]  /*793a0*/  PRMT R14, R15, 0x3340, R44 ;  /* 0x000033400f0e7816 */ /* 0x000fc8000000002c */
[----:B------:R-:W-:-:S05]  /*793b0*/  PRMT R13, R14, 0x5410, R13 ;  /* 0x000054100e0d7816 */ /* 0x000fca000000000d */
[----:B------:R0:W-:Y:S04]  /*793c0*/  STL [R1+0x808], R13 ;  /* 0x0008080d01007387 */ /* 0x0001e80000100800 */
[----:B------:R-:W3:Y:S04]  /*793d0*/  LDL.LU R19, [R1+0xdf4] ;  /* 0x000df40001137983 */ /* 0x000ee80000300800 */
[----:B------:R-:W4:Y:S04]  /*793e0*/  LDL.LU R40, [R1+0x98] ;  /* 0x0000980001287983 */ /* 0x000f280000300800 */
[----:B------:R1:W-:Y:S04]  /*793f0*/  STL.64 [R1+0x460], R16 ;  /* 0x0004601001007387 */ /* 0x0003e80000100a00 */
[----:B------:R-:W-:Y:S04]  /*79400*/  STL [R1+0x2bc8], R45 ;  /* 0x002bc82d01007387 */ /* 0x000fe80000100800 */
[----:B------:R-:W4:Y:S01]  /*79410*/  LDL.LU R30, [R1+0xdf0] ;  /* 0x000df000011e7983 */ /* 0x000f220000300800 */
[----:B------:R-:W-:-:S02]  /*79420*/  SHF.R.U32.HI R14, RZ, 0x8, R15 ;  /* 0x00000008ff0e7819 */ /* 0x000fc4000001160f */
[----:B0-----:R-:W-:Y:S02]  /*79430*/  SHF.R.U32.HI R13, RZ, 0x8, R44 ;  /* 0x00000008ff0d7819 */ /* 0x001fe4000001162c */
[----:B------:R-:W-:Y:S02]  /*79440*/  LOP3.LUT R14, R14, 0xffff, RZ, 0xc0, !PT ;  /* 0x0000ffff0e0e7812 */ /* 0x000fe400078ec0ff */
[----:B------:R-:W-:-:S04]  /*79450*/  LOP3.LUT R13, R13, 0xffff, RZ, 0xc0, !PT ;  /* 0x0000ffff0d0d7812 */ /* 0x000fc800078ec0ff */
[----:B------:R-:W-:Y:S02]  /*79460*/  PRMT R14, R14, 0x3340, R13 ;  /* 0x000033400e0e7816 */ /* 0x000fe4000000000d */
[----:B--2---:R-:W-:Y:S02]  /*79470*/  LOP3.LUT R13, R48, 0xffff, RZ, 0xc0, !PT ;  /* 0x0000ffff300d7812 */ /* 0x004fe400078ec0ff */
[----:B------:R-:W-:Y:S01]  /*79480*/  LOP3.LUT R43, R43, 0xffff, RZ, 0xc0, !PT ;  /* 0x0000ffff2b2b7812 */ /* 0x000fe200078ec0ff */
[----:B------:R0:W-:Y:S03]  /*79490*/  STL [R1+0xfc], R14 ;  /* 0x0000fc0e01007387 */ /* 0x0001e60000100800 */
[----:B------:R-:W-:Y:S01]  /*794a0*/  PRMT R60, R13, 0x3340, R43 ;  /* 0x000033400d3c7816 */ /* 0x000fe2000000002b */
[----:B------:R-:W2:Y:S01]  /*794b0*/  LDL.LU R41, [R1+0x94] ;  /* 0x0000940001297983 */ /* 0x000ea20000300800 */
[----:B-1----:R-:W-:-:S03]  /*794c0*/  IADD3 R16, P3, PT, R22, R5, RZ ;  /* 0x0000000516107210 */ /* 0x002fc60007f7e0ff */
[----:B------:R-:W2:Y:S01]  /*794d0*/  LDL.LU R48, [R1+0xf34] ;  /* 0x000f340001307983 */ /* 0x000ea20000300800 */
[----:B0-----:R-:W-:Y:S02]  /*794e0*/  SHF.R.U32.HI R14, RZ, 0x8, R13 ;  /* 0x00000008ff0e7819 */ /* 0x001fe4000001160d */
[----:B------:R-:W-:Y:S02]  /*794f0*/  SHF.R.U32.HI R13, RZ, 0x8, R43 ;  /* 0x00000008ff0d7819 */ /* 0x000fe4000001162b */
[----:B------:R-:W-:Y:S02]  /*79500*/  LOP3.LUT R14, R14, 0xffff, RZ, 0xc0, !PT ;  /* 0x0000ffff0e0e7812 */ /* 0x000fe400078ec0ff */
[----:B------:R-:W-:Y:S01]  /*79510*/  LOP3.LUT R13, R13, 0xffff, RZ, 0xc0, !PT ;  /* 0x0000ffff0d0d7812 */ /* 0x000fe200078ec0ff */
[----:B------:R-:W-:-:S03]  /*79520*/  IMAD.X R17, R12, 0x1, R6, P3 ;  /* 0x000000010c117824 */ /* 0x000fc600018e0606 */
[----:B------:R-:W-:Y:S02]  /*79530*/  PRMT R13, R14, 0x3340, R13 ;  /* 0x000033400e0d7816 */ /* 0x000fe4000000000d */
[----:B------:R-:W-:-:S05]  /*79540*/  IADD3 R14, P3, PT, R22, R7, RZ ;  /* 0x00000007160e7210 */ /* 0x000fca0007f7e0ff */
[----:B------:R-:W-:Y:S01]  /*79550*/  IMAD.X R15, R12, 0x1, R8, P3 ;  /* 0x000000010c0f7824 */ /* 0x000fe200018e0608 */
[----:B------:R-:W-:Y:S04]  /*79560*/  STL [R1+0xf8], R13 ;  /* 0x0000f80d01007387 */ /* 0x000fe80000100800 */
[----:B------:R-:W-:Y:S04]  /*79570*/  STL.64 [R1+0x490], R16 ;  /* 0x0004901001007387 */ /* 0x000fe80000100a00 */
[----:B------:R3:W-:Y:S01]  /*79580*/  STL.64 [R1+0x4d0], R14 ;  /* 0x0004d00e01007387 */ /* 0x0007e20000100a00 */
[----:B------:R-:W-:-:S04]  /*79590*/  LOP3.LUT R36, R36, 0xffff, RZ, 0xc0, !PT ;  /* 0x0000ffff24247812 */ /* 0x000fc800078ec0ff */
[----:B------:R-:W-:Y:S02]  /*795a0*/  PRMT R12, R36, 0x3340, R0 ;  /* 0x00003340240c7816 */ /* 0x000fe40000000000 */
[----:B---3--:R-:W-:Y:S02]  /*795b0*/  LOP3.LUT R15, R19, 0xffff, RZ, 0xc0, !PT ;  /* 0x0000ffff130f7812 */ /* 0x008fe400078ec0ff */
[----:B------:R-:W3:Y:S01]  /*795c0*/  LDL.LU R19, [R1+0x334] ;  /* 0x0003340001137983 */ /* 0x000ee20000300800 */
[----:B----4-:R-:W-:-:S03]  /*795d0*/  LOP3.LUT R14, R40, 0xffff, RZ, 0xc0, !PT ;  /* 0x0000ffff280e7812 */ /* 0x010fc600078ec0ff */
[----:B------:R-:W4:Y:S01]  /*795e0*/  LDL.LU R40, [R1+0x4c] ;  /* 0x00004c0001287983 */ /* 0x000f220000300800 */
[----:B------:R-:W-:-:S04]  /*795f0*/  PRMT R13, R15, 0x3340, R14 ;  /* 0x000033400f0d7816 */ /* 0x000fc8000000000e */
[----:B------:R-:W-:Y:S02]  /*79600*/  PRMT R16, R13, 0x5410, R12 ;  /* 0x000054100d107816 */ /* 0x000fe4000000000c */
[----:B------:R-:W-:Y:S02]  /*79610*/  SHF.R.U32.HI R13, RZ, 0x8, R15 ;  /* 0x00000008ff0d7819 */ /* 0x000fe4000001160f */
[----:B------:R-:W-:Y:S02]  /*79620*/  SHF.R.U32.HI R12, RZ, 0x8, R14 ;  /* 0x00000008ff0c7819 */ /* 0x000fe4000001160e */
[----:B------:R-:W-:Y:S02]  /*79630*/  LOP3.LUT R13, R13, 0xffff, RZ, 0xc0, !PT ;  /* 0x0000ffff0d0d7812 */ /* 0x000fe400078ec0ff */
[----:B------:R-:W-:-:S04]  /*79640*/  LOP3.LUT R12, R12, 0xffff, RZ, 0xc0, !PT ;  /* 0x0000ffff0c0c7812 */ /* 0x000fc800078ec0ff */
[----:B------:R-:W-:Y:S01]  /*79650*/  PRMT R12, R13, 0x3340, R12 ;  /* 0x000033400d0c7816 */ /* 0x000fe2000000000c */
[----:B------:R-:W-:Y:S01]  /*79660*/  STL [R1+0x804], R16 ;  /* 0x0008041001007387 */ /* 0x000fe20000100800 */
[----:B------:R-:W-:-:S03]  /*79670*/  LOP3.LUT R15, R30, 0xffff, RZ, 0xc0, !PT ;  /* 0x0000ffff1e0f7812 */ /* 0x000fc600078ec0ff */
[----:B------:R0:W-:Y:S04]  /*79680*/  STL [R1+0xf0], R12 ;  /* 0x0000f00c01007387 */ /* 0x0001e80000100800 */
[----:B------:R-:W4:Y:S01]  /*79690*/  LDL.LU R30, [R1+0xc0c] ;  /* 0x000c0c00011e7983 */ /* 0x000f220000300800 */
[----:B------:R-:W-:Y:S02]  /*796a0*/  LOP3.LUT R34, R34, 0xffff, RZ, 0xc0, !PT ;  /* 0x0000ffff22227812 */ /* 0x000fe400078ec0ff */
[----:B--2---:R-:W-:Y:S02]  /*796b0*/  LOP3.LUT R14, R41, 0xffff, RZ, 0xc0, !PT ;  /* 0x0000ffff290e7812 */ /* 0x004fe400078ec0ff */
[----:B0-----:R-:W-:Y:S02]  /*796c0*/  PRMT R12, R34, 0x3340, R0 ;  /* 0x00003340220c7816 */ /* 0x001fe40000000000 */
[----:B------:R-:W-:-:S04]  /*796d0*/  PRMT R13, R15, 0x3340, R14 ;  /* 0x000033400f0d7816 */ /* 0x000fc8000000000e */
[----:B------:R-:W-:Y:S02]  /*796e0*/  PRMT R13, R13, 0x5410, R12 ;  /* 0x000054100d0d7816 */ /* 0x000fe4000000000c */
[----:B------:R-:W-:Y:S02]  /*796f0*/  SHF.R.S32.HI R12, RZ, 0x1f, R48 ;  /* 0x0000001fff0c7819 */ /* 0x000fe40000011430 */
[----:B------:R-:W-:Y:S01]  /*79700*/  IADD3 R16, P3, PT, R48, R0, RZ ;  /* 0x0000000030107210 */ /* 0x000fe20007f7e0ff */
[----:B------:R0:W-:Y:S01]  /*79710*/  STL [R1+0x800], R13 ;  /* 0x0008000d01007387 */ /* 0x0001e20000100800 */
[----:B------:R-:W-:-:S03]  /*79720*/  SHF.R.U32.HI R15, RZ, 0x8, R15 ;  /* 0x00000008ff0f7819 */ /* 0x000fc6000001160f */
[----:B------:R-:W-:Y:S01]  /*79730*/  IMAD.X R17, R12, 0x1, R2, P3 ;  /* 0x000000010c117824 */ /* 0x000fe200018e0602 */
[----:B0-----:R-:W-:Y:S02]  /*79740*/  SHF.R.U32.HI R13, RZ, 0x8, R14 ;  /* 0x00000008ff0d7819 */ /* 0x001fe4000001160e */
[----:B------:R-:W-:Y:S02]  /*79750*/  LOP3.LUT R14, R15, 0xffff, RZ, 0xc0, !PT ;  /* 0x0000ffff0f0e7812 */ /* 0x000fe400078ec0ff */
[----:B------:R-:W-:Y:S01]  /*79760*/  LOP3.LUT R13, R13, 0xffff, RZ, 0xc0, !PT ;  /* 0x0000ffff0d0d7812 */ /* 0x000fe200078ec0ff */
[----:B------:R-:W-:Y:S01]  /*79770*/  STL.64 [R1+0x358], R16 ;  /* 0x0003581001007387 */ /* 0x000fe20000100a00 */
[----:B------:R-:W-:Y:S02]  /*79780*/  LOP3.LUT R25, R25, 0xffff, RZ, 0xc0, !PT ;  /* 0x0000ffff19197812 */ /* 0x000fe400078ec0ff */
[----:B------:R-:W-:-:S05]  /*79790*/  PRMT R13, R14, 0x3340, R13 ;  /* 0x000033400e0d7816 */ /* 0x000fca000000000d */
[----:B------:R0:W-:Y:S04]  /*797a0*/  STL [R1+0xcc], R13 ;  /* 0x0000cc0d01007387 */ /* 0x0001e80000100800 */
[----:B------:R-:W2:Y:S01]  /*797b0*/  LDL.LU R38, [R1+0xe08] ;  /* 0x000e080001267983 */ /* 0x000ea20000300800 */
[----:B0-----:R-:W-:Y:S02]  /*797c0*/  PRMT R13, R25, 0x3340, R0 ;  /* 0x00003340190d7816 */ /* 0x001fe40000000000 */
[----:B------:R-:W-:Y:S02]  /*797d0*/  IADD3 R18, P3, PT, R48, R3, RZ ;  /* 0x0000000330127210 */ /* 0x000fe40007f7e0ff */
[----:B------:R-:W-:Y:S02]  /*797e0*/  LOP3.LUT R45, R24, 0xffff, RZ, 0xc0, !PT ;  /* 0x0000ffff182d7812 */ /* 0x000fe400078ec0ff */
[----:B------:R-:W-:-:S02]  /*797f0*/  SHF.R.U32.HI R43, RZ, 0x8, R20 ;  /* 0x00000008ff2b7819 */ /* 0x000fc40000011614 */
[----:B------:R-:W-:Y:S02]  /*79800*/  LOP3.LUT R33, R21, 0xffff, RZ, 0xc0, !PT ;  /* 0x0000ffff15217812 */ /* 0x000fe400078ec0ff */
[----:B---3--:R-:W-:Y:S02]  /*79810*/  LOP3.LUT R16, R19, 0xffff, RZ, 0xc0, !PT ;  /* 0x0000ffff13107812 */ /* 0x008fe400078ec0ff */
[----:B----4-:R-:W-:-:S04]  /*79820*/  LOP3.LUT R15, R40, 0xffff, RZ, 0xc0, !PT ;  /* 0x0000ffff280f7812 */ /* 0x010fc800078ec0ff */
[----:B------:R-:W-:-:S04]  /*79830*/  PRMT R14, R16, 0x3340, R15 ;  /* 0x00003340100e7816 */ /* 0x000fc8000000000f */
[----:B------:R-:W-:Y:S02]  /*79840*/  PRMT R13, R14, 0x5410, R13 ;  /* 0x000054100e0d7816 */ /* 0x000fe4000000000d */
[----:B------:R-:W-:-:S03]  /*79850*/  SHF.R.U32.HI R14, RZ, 0x8, R16 ;  /* 0x00000008ff0e7819 */ /* 0x000fc60000011610 */
[----:B------:R0:W-:Y:S01]  /*79860*/  STL [R1+0x7fc], R13 ;  /* 0x0007fc0d01007387 */ /* 0x0001e20000100800 */
[----:B------:R-:W-:Y:S01]  /*79870*/  LOP3.LUT R14, R14, 0xffff, RZ, 0xc0, !PT ;  /* 0x0000ffff0e0e7812 */ /* 0x000fe200078ec0ff */
[----:B------:R-:W-:Y:S02]  /*79880*/  IMAD.X R19, R12, 0x1, R4, P3 ;  /* 0x000000010c137824 */ /* 0x000fe400018e0604 */
[----:B------:R-:W3:Y:S01]  /*79890*/  LDL.LU R23, [R1+0xa10] ;  /* 0x000a100001177983 */ /* 0x000ee20000300800 */
[----:B0-----:R-:W-:-:S04]  /*798a0*/  SHF.R.U32.HI R13, RZ, 0x8, R15 ;  /* 0x00000008ff0d7819 */ /* 0x001fc8000001160f */
[----:B------:R-:W-:Y:S02]  /*798b0*/  LOP3.LUT R13, R13, 0xffff, RZ, 0xc0, !PT ;  /* 0x0000ffff0d0d7812 */ /* 0x000fe400078ec0ff */
[----:B------:R-:W-:Y:S02]  /*798c0*/  LOP3.LUT R16, R30, 0xffff, RZ, 0xc0, !PT ;  /* 0x0000ffff1e107812 */ /* 0x000fe400078ec0ff */
[----:B------:R-:W-:Y:S02]  /*798d0*/  PRMT R13, R14, 0x3340, R13 ;  /* 0x000033400e0d7816 */ /* 0x000fe4000000000d */
[----:B------:R-:W-:Y:S01]  /*798e0*/  LOP3.LUT R15, R10, 0xffff, RZ, 0xc0, !PT ;  /* 0x0000ffff0a0f7812 */ /* 0x000fe200078ec0ff */
[----:B------:R0:W-:Y:S01]  /*798f0*/  STL.64 [R1+0x330], R18 ;  /* 0x0003301201007387 */ /* 0x0001e20000100a00 */
[----:B------:R-:W-:Y:S02]  /*79900*/  IADD3 R20, P3, PT, R48, R5, RZ ;  /* 0x0000000530147210 */ /* 0x000fe40007f7e0ff */
[----:B------:R-:W-:Y:S01]  /*79910*/  PRMT R14, R16, 0x3340, R15 ;  /* 0x00003340100e7816 */ /* 0x000fe2000000000f */
[----:B------:R1:W-:Y:S02]  /*79920*/  STL [R1+0xc8], R13 ;  /* 0x0000c80d01007387 */ /* 0x0003e40000100800 */
[----:B------:R-:W-:-:S02]  /*79930*/  IMAD.X R21, R12, 0x1, R6, P3 ;  /* 0x000000010c157824 */ /* 0x000fc400018e0606 */
[----:B------:R-:W4:Y:S04]  /*79940*/  LDL.LU R22, [R1+0xe04] ;  /* 0x000e040001167983 */ /* 0x000f280000300800 */
[----:B0-----:R-:W4:Y:S01]  /*79950*/  LDL.LU R19, [R1+0x27c] ;  /* 0x00027c0001137983 */ /* 0x001f220000300800 */
[----:B-1----:R-:W-:-:S03]  /*79960*/  PRMT R13, R45, 0x3340, R0 ;  /* 0x000033402d0d7816 */ /* 0x002fc60000000000 */
[----:B------:R-:W4:Y:S01]  /*79970*/  LDL.LU R30, [R1+0xc10] ;  /* 0x000c1000011e7983 */ /* 0x000f220000300800 */
[----:B------:R-:W-:-:S05]  /*79980*/  PRMT R10, R14, 0x5410, R13 ;  /* 0x000054100e0a7816 */ /* 0x000fca000000000d */
[----:B------:R-:W-:Y:S04]  /*79990*/  STL [R1+0x7f8], R10 ;  /* 0x0007f80a01007387 */ /* 0x000fe80000100800 */
[----:B------:R0:W-:Y:S01]  /*799a0*/  STL.64 [R1+0x300], R20 ;  /* 0x0003001401007387 */ /* 0x0001e20000100a00 */
[----:B------:R-:W-:Y:S02]  /*799b0*/  SHF.R.U32.HI R13, RZ, 0x8, R16 ;  /* 0x00000008ff0d7819 */ /* 0x000fe40000011610 */
[----:B0-----:R-:W-:Y:S01]  /*799c0*/  IADD3 R20, P3, PT, R48, R7, RZ ;  /* 0x0000000730147210 */ /* 0x001fe20007f7e0ff */
[----:B------:R-:W4:Y:S04]  /*799d0*/  LDL.LU R10, [R1+0xf38] ;  /* 0x000f3800010a7983 */ /* 0x000f280000300800 */
[----:B------:R-:W-:Y:S01]  /*799e0*/  IMAD.X R21, R12, 0x1, R8, P3 ;  /* 0x000000010c157824 */ /* 0x000fe200018e0608 */
[----:B------:R-:W-:-:S02]  /*799f0*/  SHF.R.U32.HI R12, RZ, 0x8, R15 ;  /* 0x00000008ff0c7819 */ /* 0x000fc4000001160f */
[----:B------:R-:W-:Y:S02]  /*79a00*/  LOP3.LUT R13, R13, 0xffff, RZ, 0xc0, !PT ;  /* 0x0000ffff0d0d7812 */ /* 0x000fe400078ec0ff */
[----:B------:R-:W-:-:S04]  /*79a10*/  LOP3.LUT R12, R12, 0xffff, RZ, 0xc0, !PT ;  /* 0x0000ffff0c0c7812 */ /* 0x000fc800078ec0ff */
[----:B------:R-:W-:Y:S01]  /*79a20*/  PRMT R48, R13, 0x3340, R12 ;  /* 0x000033400d307816 */ /* 0x000fe2000000000c */
[----:B------:R-:W-:Y:S01]  /*79a30*/  STL.64 [R1+0x298], R20 ;  /* 0x0002981401007387 */ /* 0x000fe20000100a00 */
[----:B------:R-:W-:-:S03]  /*79a40*/  LOP3.LUT R15, R57, 0xffff, RZ, 0xc0, !PT ;  /* 0x0000ffff390f7812 */ /* 0x000fc600078ec0ff */
[----:B------:R-:W-:Y:S04]  /*79a50*/  STL [R1+0x2b94], R48 ;  /* 0x002b943001007387 */ /* 0x000fe80000100800 */
[----:B------:R-:W4:Y:S01]  /*79a60*/  LDL.LU R57, [R1+0x2c50] ;  /* 0x002c500001397983 */ /* 0x000f220000300800 */
[----:B--2---:R-:W-:Y:S02]  /*79a70*/  LOP3.LUT R16, R38, 0xffff, RZ, 0xc0, !PT ;  /* 0x0000ffff26107812 */ /* 0x004fe400078ec0ff */
[----:B------:R-:W-:Y:S02]  /*79a80*/  PRMT R12, R15, 0x3340, R0 ;  /* 0x000033400f0c7816 */ /* 0x000fe40000000000 */
[----:B------:R-:W-:Y:S02]  /*79a90*/  LOP3.LUT R18, R59, 0xffff, RZ, 0xc0, !PT ;  /* 0x0000ffff3b127812 */ /* 0x000fe400078ec0ff */
[----:B------:R-:W-:-:S02]  /*79aa0*/  SHF.R.U32.HI R39, RZ, 0x8, R15 ;  /* 0x00000008ff277819 */ /* 0x000fc4000001160f */
[----:B------:R-:W-:Y:S02]  /*79ab0*/  LOP3.LUT R28, R28, 0xffff, RZ, 0xc0, !PT ;  /* 0x0000ffff1c1c7812 */ /* 0x000fe400078ec0ff */
[----:B---3--:R-:W-:-:S04]  /*79ac0*/  LOP3.LUT R14, R23, 0xffff, RZ, 0xc0, !PT ;  /* 0x0000ffff170e7812 */ /* 0x008fc800078ec0ff */
[----:B------:R-:W-:-:S04]  /*79ad0*/  PRMT R13, R16, 0x3340, R14 ;  /* 0x00003340100d7816 */ /* 0x000fc8000000000e */
[----:B------:R-:W-:Y:S02]  /*79ae0*/  PRMT R17, R13, 0x5410, R12 ;  /* 0x000054100d117816 */ /* 0x000fe4000000000c */
[----:B------:R-:W-:Y:S02]  /*79af0*/  SHF.R.U32.HI R13, RZ, 0x8, R16 ;  /* 0x00000008ff0d7819 */ /* 0x000fe40000011610 */
[----:B------:R-:W-:Y:S02]  /*79b00*/  SHF.R.U32.HI R12, RZ, 0x8, R14 ;  /* 0x00000008ff0c7819 */ /* 0x000fe4000001160e */
[----:B------:R-:W-:Y:S02]  /*79b10*/  LOP3.LUT R13, R13, 0xffff, RZ, 0xc0, !PT ;  /* 0x0000ffff0d0d7812 */ /* 0x000fe400078ec0ff */
[----:B------:R-:W-:-:S04]  /*79b20*/  LOP3.LUT R12, R12, 0xffff, RZ, 0xc0, !PT ;  /* 0x0000ffff0c0c7812 */ /* 0x000fc800078ec0ff */
[----:B------:R-:W-:Y:S01]  /*79b30*/  PRMT R12, R13, 0x3340, R12 ;  /* 0x000033400d0c7816 */ /* 0x000fe2000000000c */
[----:B------:R4:W-:Y:S04]  /*79b40*/  STL [R1+0x7f4], R17 ;  /* 0x0007f41101007387 */ /* 0x0009e80000100800 */
[----:B------:R0:W-:Y:S04]  /*79b50*/  STL [R1+0xc4], R12 ;  /* 0x0000c40c01007387 */ /* 0x0001e80000100800 */
[----:B------:R-:W2:Y:S01]  /*79b60*/  LDL.LU R59, [R1+0x2c4c] ;  /* 0x002c4c00013b7983 */ /* 0x000ea20000300800 */
[----:B----4-:R-:W-:-:S03]  /*79b70*/  LOP3.LUT R17, R22, 0xffff, RZ, 0xc0, !PT ;  /* 0x0000ffff16117812 */ /* 0x010fc600078ec0ff */
[----:B------:R-:W3:Y:S01]  /*79b80*/  LDL.LU R22, [R1+0xc1c] ;  /* 0x000c1c0001167983 */ /* 0x000ee20000300800 */
[----:B------:R-:W-:Y:S02]  /*79b90*/  LOP3.LUT R15, R30, 0xffff, RZ, 0xc0, !PT ;  /* 0x0000ffff1e0f7812 */ /* 0x000fe400078ec0ff */
[----:B------:R-:W-:Y:S01]  /*79ba0*/  LOP3.LUT R16, R19, 0xffff, RZ, 0xc0, !PT ;  /* 0x0000ffff13107812 */ /* 0x000fe200078ec0ff */
[----:B------:R-:W4:Y:S01]  /*79bb0*/  LDL.LU R30, [R1+0x74] ;  /* 0x00007400011e7983 */ /* 0x000f220000300800 */
[----:B0-----:R-:W-:Y:S02]  /*79bc0*/  PRMT R12, R18, 0x3340, R0 ;  /* 0x00003340120c7816 */ /* 0x001fe40000000000 */
[----:B------:R-:W-:-:S04]  /*79bd0*/  PRMT R13, R17, 0x3340, R16 ;  /* 0x00003340110d7816 */ /* 0x000fc80000000010 */
[----:B------:R-:W-:Y:S02]  /*79be0*/  PRMT R19, R13, 0x5410, R12 ;  /* 0x000054100d137816 */ /* 0x000fe4000000000c */
[----:B------:R-:W-:-:S03]  /*79bf0*/  PRMT R12, R28, 0x3340, R0 ;  /* 0x000033401c0c7816 */ /* 0x000fc60000000000 */
[----:B------:R0:W-:Y:S01]  /*79c00*/  STL [R1+0x7f0], R19 ;  /* 0x0007f01301007387 */ /* 0x0001e20000100800 */
[----:B------:R-:W-:Y:S02]  /*79c10*/  SHF.R.U32.HI R17, RZ, 0x8, R17 ;  /* 0x00000008ff117819 */ /* 0x000fe40000011611 */
[----:B------:R-:W-:Y:S02]  /*79c20*/  IADD3 R20, P3, PT, R10, R0, RZ ;  /* 0x000000000a147210 */ /* 0x000fe40007f7e0ff */
[----:B0-----:R-:W-:Y:S02]  /*79c30*/  SHF.R.U32.HI R19, RZ, 0x8, R15 ;  /* 0x00000008ff137819 */ /* 0x001fe4000001160f */
[----:B------:R-:W-:-:S04]  /*79c40*/  LOP3.LUT R14, R57, 0xffff, RZ, 0xc0, !PT ;  /* 0x0000ffff390e7812 */ /* 0x000fc800078ec0ff */
[----:B------:R-:W-:-:S04]  /*79c50*/  PRMT R13, R15, 0x3340, R14 ;  /* 0x000033400f0d7816 */ /* 0x000fc8000000000e */
[----:B------:R-:W-:Y:S02]  /*79c60*/  PRMT R13, R13, 0x5410, R12 ;  /* 0x000054100d0d7816 */ /* 0x000fe4000000000c */
[----:B------:R-:W-:-:S03]  /*79c70*/  SHF.R.S32.HI R12, RZ, 0x1f, R10 ;  /* 0x0000001fff0c7819 */ /* 0x000fc6000001140a */
[----:B------:R0:W-:Y:S01]  /*79c80*/  STL [R1+0x7ec], R13 ;  /* 0x0007ec0d01007387 */ /* 0x0001e20000100800 */
[----:B------:R-:W-:Y:S01]  /*79c90*/  SHF.R.U32.HI R15, RZ, 0x8, R14 ;  /* 0x00000008ff0f7819 */ /* 0x000fe2000001160e */
[----:B------:R-:W-:Y:S01]  /*79ca0*/  IMAD.X R21, R12, 0x1, R2, P3 ;  /* 0x000000010c157824 */ /* 0x000fe200018e0602 */
[----:B------:R-:W-:Y:S02]  /*79cb0*/  LOP3.LUT R14, R17, 0xffff, RZ, 0xc0, !PT ;  /* 0x0000ffff110e7812 */ /* 0x000fe400078ec0ff */
[----:B0-----:R-:W-:-:S04]  /*79cc0*/  SHF.R.U32.HI R13, RZ, 0x8, R16 ;  /* 0x00000008ff0d7819 */ /* 0x001fc80000011610 */
[----:B------:R-:W-:Y:S01]  /*79cd0*/  LOP3.LUT R13, R13, 0xffff, RZ, 0xc0, !PT ;  /* 0x0000ffff0d0d7812 */ /* 0x000fe200078ec0ff */
[----:B------:R0:W-:Y:S03]  /*79ce0*/  STL.64 [R1+0x278], R20 ;  /* 0x0002781401007387 */ /* 0x0001e60000100a00 */
[----:B------:R-:W-:Y:S01]  /*79cf0*/  PRMT R13, R14, 0x3340, R13 ;  /* 0x000033400e0d7816 */ /* 0x000fe2000000000d */
[----:B------:R-:W2:Y:S04]  /*79d00*/  LDL.LU R56, [R1+0xe18] ;  /* 0x000e180001387983 */ /* 0x000ea80000300800 */
[----:B------:R-:W2:Y:S04]  /*79d10*/  LDL.LU R29, [R1+0x3c] ;  /* 0x00003c00011d7983 */ /* 0x000ea80000300800 */
[----:B------:R1:W-:Y:S04]  /*79d20*/  STL [R1+0xc0], R13 ;  /* 0x0000c00d01007387 */ /* 0x0003e80000100800 */
[----:B------:R-:W2:Y:S01]  /*79d30*/  LDL.LU R47, [R1+0xc00] ;  /* 0x000c0000012f7983 */ /* 0x000ea20000300800 */
[----:B0-----:R-:W-:-:S05]  /*79d40*/  IADD3 R20, P3, PT, R10, R3, RZ ;  /* 0x000000030a147210 */ /* 0x001fca0007f7e0ff */
[----:B------:R-:W-:-:S05]  /*79d50*/  IMAD.X R21, R12, 0x1, R4, P3 ;  /* 0x000000010c157824 */ /* 0x000fca00018e0604 */
[----:B------:R-:W-:Y:S04]  /*79d60*/  STL.64 [R1+0x258], R20 ;  /* 0x0002581401007387 */ /* 0x000fe80000100a00 */
[----:B------:R-:W2:Y:S04]  /*79d70*/  LDL.LU R27, [R1+0xe14] ;  /* 0x000e1400011b7983 */ /* 0x000ea80000300800 */
[----:B------:R-:W2:Y:S01]  /*79d80*/  LDL.LU R23, [R1+0xa1c] ;  /* 0x000a1c0001177983 */ /* 0x000ea20000300800 */
[----:B------:R-:W-:Y:S02]  /*79d90*/  LOP3.LUT R16, R19, 0xffff, RZ, 0xc0, !PT ;  /* 0x0000ffff13107812 */ /* 0x000fe400078ec0ff */
[----:B------:R-:W-:-:S04]  /*79da0*/  LOP3.LUT R15, R15, 0xffff, RZ, 0xc0, !PT ;  /* 0x0000ffff0f0f7812 */ /* 0x000fc800078ec0ff */
[----:B------:R-:W-:Y:S02]  /*79db0*/  PRMT R57, R16, 0x3340, R15 ;  /* 0x0000334010397816 */ /* 0x000fe4000000000f */
[----:B------:R-:W-:-:S04]  /*79dc0*/  LOP3.LUT R46, R32, 0xffff, RZ, 0xc0, !PT ;  /* 0x0000ffff202e7812 */ /* 0x000fc800078ec0ff */
[----:B-1----:R-:W-:Y:S02]  /*79dd0*/  PRMT R13, R46, 0x3340, R0 ;  /* 0x000033402e0d7816 */ /* 0x002fe40000000000 */
[----:B------:R-:W-:Y:S02]  /*79de0*/  SHF.R.U32.HI R37, RZ, 0x8, R18 ;  /* 0x00000008ff257819 */ /* 0x000fe40000011612 */
[----:B------:R-:W-:-:S05]  /*79df0*/  IADD3 R18, P3, PT, R10, R5, RZ ;  /* 0x000000050a127210 */ /* 0x000fca0007f7e0ff */
[----:B------:R-:W-:Y:S01]  /*79e00*/  IMAD.X R19, R12, 0x1, R6, P3 ;  /* 0x000000010c137824 */ /* 0x000fe200018e0606 */
[----:B---3--:R-:W-:Y:S02]  /*79e10*/  LOP3.LUT R16, R22, 0xffff, RZ, 0xc0, !PT ;  /* 0x0000ffff16107812 */ /* 0x008fe400078ec0ff */
[----:B------:R-:W3:Y:S01]  /*79e20*/  LDL.LU R22, [R1+0xc28] ;  /* 0x000c280001167983 */ /* 0x000ee20000300800 */
[----:B----4-:R-:W-:-:S04]  /*79e30*/  LOP3.LUT R15, R30, 0xffff, RZ, 0xc0, !PT ;  /* 0x0000ffff1e0f7812 */ /* 0x010fc800078ec0ff */
[----:B------:R-:W-:-:S04]  /*79e40*/  PRMT R14, R16, 0x3340, R15 ;  /* 0x00003340100e7816 */ /* 0x000fc8000000000f */
[----:B------:R-:W-:-:S05]  /*79e50*/  PRMT R13, R14, 0x5410, R13 ;  /* 0x000054100e0d7816 */ /* 0x000fca000000000d */
[----:B------:R0:W-:Y:S04]  /*79e60*/  STL [R1+0x7e8], R13 ;  /* 0x0007e80d01007387 */ /* 0x0001e80000100800 */
[----:B------:R-:W4:Y:S04]  /*79e70*/  LDL.LU R30, [R1+0x84] ;  /* 0x00008400011e7983 */ /* 0x000f280000300800 */
[----:B------:R1:W-:Y:S04]  /*79e80*/  STL.64 [R1+0x250], R18 ;  /* 0x0002501201007387 */ /* 0x0003e80000100a00 */
[----:B------:R-:W4:Y:S01]  /*79e90*/  LDL.LU R26, [R1+0xf3c] ;  /* 0x000f3c00011a7983 */ /* 0x000f220000300800 */
[----:B0-----:R-:W-:-:S02]  /*79ea0*/  SHF.R.U32.HI R13, RZ, 0x8, R16 ;  /* 0x00000008ff0d7819 */ /* 0x001fc40000011610 */
[----:B-1----:R-:W-:-:S05]  /*79eb0*/  IADD3 R18, P3, PT, R10, R7, RZ ;  /* 0x000000070a127210 */ /* 0x002fca0007f7e0ff */
[----:B------:R-:W-:Y:S01]  /*79ec0*/  IMAD.X R19, R12, 0x1, R8, P3 ;  /* 0x000000010c137824 */ /* 0x000fe200018e0608 */
[----:B------:R-:W-:Y:S02]  /*79ed0*/  SHF.R.U32.HI R12, RZ, 0x8, R15 ;  /* 0x00000008ff0c7819 */ /* 0x000fe4000001160f */
[----:B------:R-:W-:Y:S02]  /*79ee0*/  LOP3.LUT R13, R13, 0xffff, RZ, 0xc0, !PT ;  /* 0x0000ffff0d0d7812 */ /* 0x000fe400078ec0ff */
[----:B------:R-:W-:-:S04]  /*79ef0*/  LOP3.LUT R12, R12, 0xffff, RZ, 0xc0, !PT ;  /* 0x0000ffff0c0c7812 */ /* 0x000fc800078ec0ff */
[----:B------:R-:W-:Y:S01]  /*79f00*/  PRMT R10, R13, 0x3340, R12 ;  /* 0x000033400d0a7816 */ /* 0x000fe2000000000c */
[----:B------:R-:W-:Y:S04]  /*79f10*/  STL.64 [R1+0x238], R18 ;  /* 0x0002381201007387 */ /* 0x000fe80000100a00 */
[----:B------:R0:W-:Y:S01]  /*79f20*/  STL [R1+0x2b98], R10 ;  /* 0x002b980a01007387 */ /* 0x0001e20000100800 */
[----:B--2---:R-:W-:Y:S02]  /*79f30*/  LOP3.LUT R16, R56, 0xffff, RZ, 0xc0, !PT ;  /* 0x0000ffff38107812 */ /* 0x004fe400078ec0ff */
[----:B------:R-:W-:-:S04]  /*79f40*/  LOP3.LUT R15, R29, 0xffff, RZ, 0xc0, !PT ;  /* 0x0000ffff1d0f7812 */ /* 0x000fc800078ec0ff */
[----:B------:R-:W-:Y:S02]  /*79f50*/  PRMT R12, R15, 0x3340, R0 ;  /* 0x000033400f0c7816 */ /* 0x000fe40000000000 */
[----:B------:R-:W-:-:S04]  /*79f60*/  LOP3.LUT R14, R47, 0xffff, RZ, 0xc0, !PT ;  /* 0x0000ffff2f0e7812 */ /* 0x000fc800078ec0ff */
[----:B------:R-:W-:-:S04]  /*79f70*/  PRMT R13, R16, 0x3340, R14 ;  /* 0x00003340100d7816 */ /* 0x000fc8000000000e */
[----:B0-----:R-:W-:Y:S02]  /*79f80*/  PRMT R10, R13, 0x5410, R12 ;  /* 0x000054100d0a7816 */ /* 0x001fe4000000000c */
[----:B------:R-:W-:Y:S02]  /*79f90*/  SHF.R.U32.HI R13, RZ, 0x8, R16 ;  /* 0x00000008ff0d7819 */ /* 0x000fe40000011610 */
[----:B------:R-:W-:Y:S02]  /*79fa0*/  SHF.R.U32.HI R12, RZ, 0x8, R14 ;  /* 0x00000008ff0c7819 */ /* 0x000fe4000001160e */
[----:B------:R-:W-:Y:S02]  /*79fb0*/  LOP3.LUT R13, R13, 0xffff, RZ, 0xc0, !PT ;  /* 0x0000ffff0d0d7812 */ /* 0x000fe400078ec0ff */
[----:B------:R-:W-:Y:S01]  /*79fc0*/  LOP3.LUT R12, R12, 0xffff, RZ, 0xc0, !PT ;  /* 0x0000ffff0c0c7812 */ /* 0x000fe200078ec0ff */
[----:B------:R0:W-:Y:S01]  /*79fd0*/  STL [R1+0x7e4], R10 ;  /* 0x0007e40a01007387 */ /* 0x0001e20000100800 */
[----:B------:R-:W-:-:S02]  /*79fe0*/  LOP3.LUT R18, R11, 0xffff, RZ, 0xc0, !PT ;  /* 0x0000ffff0b127812 */ /* 0x000fc400078ec0ff */
[----:B0-----:R-:W-:Y:S02]  /*79ff0*/  PRMT R10, R13, 0x3340, R12 ;  /* 0x000033400d0a7816 */ /* 0x001fe4000000000c */
[----:B------:R-:W-:-:S03]  /*7a000*/  LOP3.LUT R16, R23, 0xffff, RZ, 0xc0, !PT ;  /* 0x0000ffff17107812 */ /* 0x000fc600078ec0ff */
[----:B------:R0:W-:Y:S04]  /*7a010*/  STL [R1+0x9c], R10 ;  /* 0x00009c0a01007387 */ /* 0x0001e80000100800 */
[----:B------:R-:W2:Y:S04]  /*7a020*/  LDL.LU R11, [R1+0x2c48] ;  /* 0x002c4800010b7983 */ /* 0x000ea80000300800 */
[----:B------:R-:W2:Y:S04]  /*7a030*/  LDL.LU R56, [R1+0xe20] ;  /* 0x000e200001387983 */ /* 0x000ea80000300800 */
[----:B------:R-:W2:Y:S04]  /*7a040*/  LDL.LU R29, [R1+0x48] ;  /* 0x00004800011d7983 */ /* 0x000ea80000300800 */
[----:B------:R-:W2:Y:S01]  /*7a050*/  LDL.LU R23, [R1+0xc08] ;  /* 0x000c080001177983 */ /* 0x000ea20000300800 */
[----:B------:R-:W-:-:S02]  /*7a060*/  SHF.R.U32.HI R41, RZ, 0x8, R34 ;  /* 0x00000008ff297819 */ /* 0x000fc40000011622 */
[----:B------:R-:W-:Y:S02]  /*7a070*/  SHF.R.U32.HI R34, RZ, 0x8, R15 ;  /* 0x00000008ff227819 */ /* 0x000fe4000001160f */
[----:B------:R-:W-:Y:S02]  /*7a080*/  LOP3.LUT R17, R27, 0xffff, RZ, 0xc0, !PT ;  /* 0x0000ffff1b117812 */ /* 0x000fe400078ec0ff */
[----:B------:R-:W-:Y:S02]  /*7a090*/  PRMT R12, R18, 0x3340, R0 ;  /* 0x00003340120c7816 */ /* 0x000fe40000000000 */
[----:B------:R-:W-:Y:S02]  /*7a0a0*/  PRMT R13, R17, 0x3340, R16 ;  /* 0x00003340110d7816 */ /* 0x000fe40000000010 */
[----:B------:R-:W-:Y:S02]  /*7a0b0*/  LOP3.LUT R35, R35, 0xffff, RZ, 0xc0, !PT ;  /* 0x0000ffff23237812 */ /* 0x000fe400078ec0ff */
[----:B0-----:R-:W-:-:S02]  /*7a0c0*/  PRMT R10, R13, 0x5410, R12 ;  /* 0x000054100d0a7816 */ /* 0x001fc4000000000c */
[----:B------:R-:W-:Y:S02]  /*7a0d0*/  PRMT R12, R35, 0x3340, R0 ;  /* 0x00003340230c7816 */ /* 0x000fe40000000000 */
[----:B------:R-:W-:Y:S02]  /*7a0e0*/  SHF.R.U32.HI R17, RZ, 0x8, R17 ;  /* 0x00000008ff117819 */ /* 0x000fe40000011611 */
[----:B---3--:R-:W-:Y:S02]  /*7a0f0*/  LOP3.LUT R15, R22, 0xffff, RZ, 0xc0, !PT ;  /* 0x0000ffff160f7812 */ /* 0x008fe400078ec0ff */
[----:B------:R-:W3:Y:S04]  /*7a100*/  LDL.LU R22, [R1+0xdf8] ;  /* 0x000df80001167983 */ /* 0x000ee80000300800 */
[----:B------:R0:W-:Y:S01]  /*7a110*/  STL [R1+0x7dc], R10 ;  /* 0x0007dc0a01007387 */ /* 0x0001e20000100800 */
[----:B------:R-:W-:-:S02]  /*7a120*/  SHF.R.U32.HI R19, RZ, 0x8, R15 ;  /* 0x00000008ff137819 */ /* 0x000fc4000001160f */
[----:B----4-:R-:W-:-:S04]  /*7a130*/  LOP3.LUT R14, R30, 0xffff, RZ, 0xc0, !PT ;  /* 0x0000ffff1e0e7812 */ /* 0x010fc800078ec0ff */
[----:B------:R-:W-:-:S04]  /*7a140*/  PRMT R13, R15, 0x3340, R14 ;  /* 0x000033400f0d7816 */ /* 0x000fc8000000000e */
[----:B0-----:R-:W-:Y:S02]  /*7a150*/  PRMT R10, R13, 0x5410, R12 ;  /* 0x000054100d0a7816 */ /* 0x001fe4000000000c */
[----:B------:R-:W-:Y:S02]  /*7a160*/  SHF.R.U32.HI R13, RZ, 0x8, R16 ;  /* 0x00000008ff0d7819 */ /* 0x000fe40000011610 */
[----:B------:R-:W-:Y:S02]  /*7a170*/  SHF.R.S32.HI R12, RZ, 0x1f, R26 ;  /* 0x0000001fff0c7819 */ /* 0x000fe4000001141a */
[----:B------:R-:W-:Y:S02]  /*7a180*/  IADD3 R20, P3, PT, R26, R0, RZ ;  /* 0x000000001a147210 */ /* 0x000fe40007f7e0ff */
[----:B------:R-:W-:Y:S02]  /*7a190*/  SHF.R.U32.HI R15, RZ, 0x8, R14 ;  /* 0x00000008ff0f7819 */ /* 0x000fe4000001160e */
[----:B------:R-:W-:-:S02]  /*7a1a0*/  LOP3.LUT R14, R17, 0xffff, RZ, 0xc0, !PT ;  /* 0x0000ffff110e7812 */ /* 0x000fc400078ec0ff */
[----:B------:R-:W-:Y:S01]  /*7a1b0*/  LOP3.LUT R13, R13, 0xffff, RZ, 0xc0, !PT ;  /* 0x0000ffff0d0d7812 */ /* 0x000fe200078ec0ff */
[----:B------:R-:W-:Y:S01]  /*7a1c0*/  IMAD.X R21, R12, 0x1, R2, P3 ;  /* 0x000000010c157824 */ /* 0x000fe200018e0602 */
[----:B------:R0:W-:Y:S02]  /*7a1d0*/  STL [R1+0x7d8], R10 ;  /* 0x0007d80a01007387 */ /* 0x0001e40000100800 */
[----:B------:R-:W-:Y:S02]  /*7a1e0*/  PRMT R13, R14, 0x3340, R13 ;  /* 0x000033400e0d7816 */ /* 0x000fe4000000000d */
[----:B------:R1:W-:Y:S04]  /*7a1f0*/  STL.64 [R1+0x230], R20 ;  /* 0x0002301401007387 */ /* 0x0003e80000100a00 */
[----:B------:R-:W4:Y:S04]  /*7a200*/  LDL.LU R47, [R1+0xe1c] ;  /* 0x000e1c00012f7983 */ /* 0x000f280000300800 */
[----:B------:R0:W-:Y:S04]  /*7a210*/  STL [R1+0x98], R13 ;  /* 0x0000980d01007387 */ /* 0x0001e80000100800 */
[----:B------:R-:W4:Y:S01]  /*7a220*/  LDL.LU R27, [R1+0xc04] ;  /* 0x000c0400011b7983 */ /* 0x000f220000300800 */
[----:B------:R-:W-:-:S02]  /*7a230*/  LOP3.LUT R16, R19, 0xffff, RZ, 0xc0, !PT ;  /* 0x0000ffff13107812 */ /* 0x000fc400078ec0ff */
[----:B------:R-:W-:Y:S02]  /*7a240*/  LOP3.LUT R15, R15, 0xffff, RZ, 0xc0, !PT ;  /* 0x0000ffff0f0f7812 */ /* 0x000fe400078ec0ff */
[----:B------:R-:W-:Y:S02]  /*7a250*/  SHF.R.U32.HI R30, RZ, 0x8, R18 ;  /* 0x00000008ff1e7819 */ /* 0x000fe40000011612 */
[----:B0-----:R-:W-:Y:S02]  /*7a260*/  PRMT R10, R16, 0x3340, R15 ;  /* 0x00003340100a7816 */ /* 0x001fe4000000000f */
[----:B-1----:R-:W-:-:S03]  /*7a270*/  IADD3 R20, P3, PT, R26, R3, RZ ;  /* 0x000000031a147210 */ /* 0x002fc60007f7e0ff */
[----:B------:R0:W-:Y:S02]  /*7a280*/  STL [R1+0x94], R10 ;  /* 0x0000940a01007387 */ /* 0x0001e40000100800 */
[----:B------:R-:W-:-:S05]  /*7a290*/  IMAD.X R21, R12, 0x1, R4, P3 ;  /* 0x000000010c157824 */ /* 0x000fca00018e0604 */
[----:B------:R1:W-:Y:S01]  /*7a2a0*/  STL.64 [R1+0x218], R20 ;  /* 0x0002181401007387 */ /* 0x0003e20000100a00 */
[----:B--2---:R-:W-:Y:S02]  /*7a2b0*/  LOP3.LUT R16, R56, 0xffff, RZ, 0xc0, !PT ;  /* 0x0000ffff38107812 */ /* 0x004fe400078ec0ff */
[----:B------:R-:W-:Y:S02]  /*7a2c0*/  LOP3.LUT R18, R29, 0xffff, RZ, 0xc0, !PT ;  /* 0x0000ffff1d127812 */ /* 0x000fe400078ec0ff */
[----:B------:R-:W-:Y:S02]  /*7a2d0*/  LOP3.LUT R15, R23, 0xffff, RZ, 0xc0, !PT ;  /* 0x0000ffff170f7812 */ /* 0x000fe400078ec0ff */
[----:B------:R-:W-:Y:S02]  /*7a2e0*/  PRMT R13, R18, 0x3340, R0 ;  /* 0x00003340120d7816 */ /* 0x000fe40000000000 */
[----:B------:R-:W-:-:S04]  /*7a2f0*/  PRMT R14, R16, 0x3340, R15 ;  /* 0x00003340100e7816 */ /* 0x000fc8000000000f */
[----:B0-----:R-:W-:-:S05]  /*7a300*/  PRMT R10, R14, 0x5410, R13 ;  /* 0x000054100e0a7816 */ /* 0x001fca000000000d */
[----:B------:R0:W-:Y:S04]  /*7a310*/  STL [R1+0x7d0], R10 ;  /* 0x0007d00a01007387 */ /* 0x0001e80000100800 */
[----:B------:R-:W2:Y:S01]  /*7a320*/  LDL.LU R23, [R1+0xdfc] ;  /* 0x000dfc0001177983 */ /* 0x000ea20000300800 */
[----:B-1----:R-:W-:Y:S02]  /*7a330*/  LOP3.LUT R21, R11, 0xffff, RZ, 0xc0, !PT ;  /* 0x0000ffff0b157812 */ /* 0x002fe400078ec0ff */
[----:B------:R-:W-:Y:S01]  /*7a340*/  SHF.R.U32.HI R16, RZ, 0x8, R16 ;  /* 0x00000008ff107819 */ /* 0x000fe20000011610 */
[----:B------:R-:W2:Y:S01]  /*7a350*/  LDL.LU R56, [R1+0x10c0] ;  /* 0x0010c00001387983 */ /* 0x000ea20000300800 */
[----:B------:R-:W-:Y:S02]  /*7a360*/  SHF.R.U32.HI R13, RZ, 0x8, R21 ;  /* 0x00000008ff0d7819 */ /* 0x000fe40000011615 */
[----:B------:R-:W-:-:S02]  /*7a370*/  SHF.R.U32.HI R15, RZ, 0x8, R15 ;  /* 0x00000008ff0f7819 */ /* 0x000fc4000001160f */
[----:B------:R-:W-:Y:S02]  /*7a380*/  LOP3.LUT R13, R13, 0xffff, RZ, 0xc0, !PT ;  /* 0x0000ffff0d0d7812 */ /* 0x000fe400078ec0ff */
[----:B------:R-:W-:Y:S02]  /*7a390*/  LOP3.LUT R16, R16, 0xffff, RZ, 0xc0, !PT ;  /* 0x0000ffff10107812 */ /* 0x000fe400078ec0ff */
[----:B------:R-:W-:-:S04]  /*7a3a0*/  LOP3.LUT R15, R15, 0xffff, RZ, 0xc0, !PT ;  /* 0x0000ffff0f0f7812 */ /* 0x000fc800078ec0ff */
[----:B0-----:R-:W-:Y:S02]  /*7a3b0*/  PRMT R10, R16, 0x3340, R15 ;  /* 0x00003340100a7816 */ /* 0x001fe4000000000f */
[----:B------:R-:W-:Y:S02]  /*7a3c0*/  LOP3.LUT R17, R59, 0xffff, RZ, 0xc0, !PT ;  /* 0x0000ffff3b117812 */ /* 0x000fe400078ec0ff */
[----:B------:R-:W-:Y:S02]  /*7a3d0*/  SHF.R.U32.HI R42, RZ, 0x8, R36 ;  /* 0x00000008ff2a7819 */ /* 0x000fe40000011624 */
[----:B------:R-:W-:Y:S02]  /*7a3e0*/  SHF.R.U32.HI R29, RZ, 0x8, R17 ;  /* 0x00000008ff1d7819 */ /* 0x000fe40000011611 */
[----:B---3--:R-:W-:-:S04]  /*7a3f0*/  LOP3.LUT R22, R22, 0xffff, RZ, 0xc0, !PT ;  /* 0x0000ffff16167812 */ /* 0x008fc800078ec0ff */
[----:B------:R-:W-:-:S04]  /*7a400*/  SHF.R.U32.HI R14, RZ, 0x8, R22 ;  /* 0x00000008ff0e7819 */ /* 0x000fc80000011616 */
[----:B------:R-:W-:-:S04]  /*7a410*/  LOP3.LUT R14, R14, 0xffff, RZ, 0xc0, !PT ;  /* 0x0000ffff0e0e7812 */ /* 0x000fc800078ec0ff */
[----:B------:R-:W-:-:S05]  /*7a420*/  PRMT R11, R14, 0x3340, R13 ;  /* 0x000033400e0b7816 */ /* 0x000fca000000000d */
[----:B------:R-:W-:Y:S04]  /*7a430*/  STL [R1+0x2b9c], R11 ;  /* 0x002b9c0b01007387 */ /* 0x000fe80000100800 */
[----:B------:R0:W-:Y:S04]  /*7a440*/  STL [R1+0x84], R10 ;  /* 0x0000840a01007387 */ /* 0x0001e80000100800 */
[----:B------:R-:W3:Y:S01]  /*7a450*/  LDL.LU R59, [R1+0x2c44] ;  /* 0x002c4400013b7983 */ /* 0x000ee20000300800 */
[----:B------:R-:W-:Y:S02]  /*7a460*/  PRMT R13, R17, 0x3340, R0 ;  /* 0x00003340110d7816 */ /* 0x000fe40000000000 */
[----:B0-----:R-:W-:-:S05]  /*7a470*/  IADD3 R10, P3, PT, R26, R5, RZ ;  /* 0x000000051a0a7210 */ /* 0x001fca0007f7e0ff */
[----:B------:R-:W-:Y:S01]  /*7a480*/  IMAD.X R11, R12, 0x1, R6, P3 ;  /* 0x000000010c0b7824 */ /* 0x000fe200018e0606 */
[----:B----4-:R-:W-:Y:S02]  /*7a490*/  LOP3.LUT R16, R47, 0xffff, RZ, 0xc0, !PT ;  /* 0x0000ffff2f107812 */ /* 0x010fe400078ec0ff */
[----:B------:R-:W-:-:S04]  /*7a4a0*/  LOP3.LUT R15, R27, 0xffff, RZ, 0xc0, !PT ;  /* 0x0000ffff1b0f7812 */ /* 0x000fc800078ec0ff */
[----:B------:R-:W-:-:S04]  /*7a4b0*/  PRMT R14, R16, 0x3340, R15 ;  /* 0x00003340100e7816 */ /* 0x000fc8000000000f */
[----:B------:R-:W-:-:S05]  /*7a4c0*/  PRMT R13, R14, 0x5410, R13 ;  /* 0x000054100e0d7816 */ /* 0x000fca000000000d */
[----:B------:R0:W-:Y:S04]  /*7a4d0*/  STL [R1+0x7c8], R13 ;  /* 0x0007c80d01007387 */ /* 0x0001e80000100800 */
[----:B------:R1:W-:Y:S04]  /*7a4e0*/  STL.64 [R1+0x210], R10 ;  /* 0x0002100a01007387 */ /* 0x0003e80000100a00 */
[----:B------:R-:W4:Y:S01]  /*7a4f0*/  LDL.LU R27, [R1+0xe00] ;  /* 0x000e0000011b7983 */ /* 0x000f220000300800 */
[----:B0-----:R-:W-:Y:S02]  /*7a500*/  SHF.R.U32.HI R13, RZ, 0x8, R16 ;  /* 0x00000008ff0d7819 */ /* 0x001fe40000011610 */
[----:B-1----:R-:W-:-:S02]  /*7a510*/  IADD3 R10, P3, PT, R26, R7, RZ ;  /* 0x000000071a0a7210 */ /* 0x002fc40007f7e0ff */
[----:B------:R-:W4:Y:S03]  /*7a520*/  LDL.LU R26, [R1+0xb4] ;  /* 0x0000b400011a7983 */ /* 0x000f260000300800 */
[----:B------:R-:W-:Y:S01]  /*7a530*/  IMAD.X R11, R12, 0x1, R8, P3 ;  /* 0x000000010c0b7824 */ /* 0x000fe200018e0608 */
[----:B------:R-:W-:Y:S02]  /*7a540*/  SHF.R.U32.HI R12, RZ, 0x8, R15 ;  /* 0x00000008ff0c7819 */ /* 0x000fe4000001160f */
[----:B------:R-:W-:Y:S02]  /*7a550*/  LOP3.LUT R13, R13, 0xffff, RZ, 0xc0, !PT ;  /* 0x0000ffff0d0d7812 */ /* 0x000fe400078ec0ff */
[----:B------:R-:W-:Y:S01]  /*7a560*/  LOP3.LUT R12, R12, 0xffff, RZ, 0xc0, !PT ;  /* 0x0000ffff0c0c7812 */ /* 0x000fe200078ec0ff */
[----:B------:R0:W-:Y:S01]  /*7a570*/  STL.64 [R1+0x1f8], R10 ;  /* 0x0001f80a01007387 */ /* 0x0001e20000100a00 */
[----:B------:R-:W-:-:S02]  /*7a580*/  LOP3.LUT R17, R61, 0xffff, RZ, 0xc0, !PT ;  /* 0x0000ffff3d117812 */ /* 0x000fc400078ec0ff */
[----:B0-----:R-:W-:-:S05]  /*7a590*/  PRMT R10, R13, 0x3340, R12 ;  /* 0x000033400d0a7816 */ /* 0x001fca000000000c */
[----:B------:R0:W-:Y:S04]  /*7a5a0*/  STL [R1+0x7c], R10 ;  /* 0x00007c0a01007387 */ /* 0x0001e80000100800 */
[----:B------:R-:W4:Y:S04]  /*7a5b0*/  LDL.LU R61, [R1+0x2c40] ;  /* 0x002c4000013d7983 */ /* 0x000f280000300800 */
[----:B------:R-:W4:Y:S04]  /*7a5c0*/  LDL.LU R36, [R1+0xe2c] ;  /* 0x000e2c0001247983 */ /* 0x000f280000300800 */
[----:B------:R-:W4:Y:S01]  /*7a5d0*/  LDL.LU R47, [R1+0x60] ;  /* 0x00006000012f7983 */ /* 0x000f220000300800 */
[----:B--2---:R-:W-:-:S03]  /*7a5e0*/  LOP3.LUT R15, R23, 0xffff, RZ, 0xc0, !PT ;  /* 0x0000ffff170f7812 */ /* 0x004fc600078ec0ff */
[----:B------:R-:W2:Y:S01]  /*7a5f0*/  LDL.LU R23, [R1+0xc14] ;  /* 0x000c140001177983 */ /* 0x000ea20000300800 */
[----:B------:R-:W-:Y:S02]  /*7a600*/  PRMT R12, R17, 0x3340, R0 ;  /* 0x00003340110c7816 */ /* 0x000fe40000000000 */
[----:B0-----:R-:W-:Y:S02]  /*7a610*/  IADD3 R10, P3, PT, R56, R0, RZ ;  /* 0x00000000380a7210 */ /* 0x001fe40007f7e0ff */
[----:B------:R-:W-:Y:S02]  /*7a620*/  LOP3.LUT R20, R52, 0xffff, RZ, 0xc0, !PT ;  /* 0x0000ffff34147812 */ /* 0x000fe400078ec0ff */
[----:B---3--:R-:W-:-:S04]  /*7a630*/  LOP3.LUT R14, R59, 0xffff, RZ, 0xc0, !PT ;  /* 0x0000ffff3b0e7812 */ /* 0x008fc800078ec0ff */
[----:B------:R-:W-:-:S04]  /*7a640*/  PRMT R13, R15, 0x3340, R14 ;  /* 0x000033400f0d7816 */ /* 0x000fc8000000000e */
[----:B------:R-:W-:Y:S02]  /*7a650*/  PRMT R13, R13, 0x5410, R12 ;  /* 0x000054100d0d7816 */ /* 0x000fe4000000000c */
[----:B------:R-:W-:-:S05]  /*7a660*/  SHF.R.S32.HI R12, RZ, 0x1f, R56 ;  /* 0x0000001fff0c7819 */ /* 0x000fca0000011438 */
[----:B------:R-:W-:Y:S01]  /*7a670*/  IMAD.X R11, R12, 0x1, R2, P3 ;  /* 0x000000010c0b7824 */ /* 0x000fe200018e0602 */
[----:B------:R0:W-:Y:S04]  /*7a680*/  STL [R1+0x7c4], R13 ;  /* 0x0007c40d01007387 */ /* 0x0001e80000100800 */
[----:B------:R1:W-:Y:S04]  /*7a690*/  STL.64 [R1+0x1f0], R10 ;  /* 0x0001f00a01007387 */ /* 0x0003e80000100a00 */
[----:B------:R-:W3:Y:S04]  /*7a6a0*/  LDL.LU R32, [R1+0xfe0] ;  /* 0x000fe00001207983 */ /* 0x000ee80000300800 */
[----:B------:R-:W3:Y:S04]  /*7a6b0*/  LDL.LU R48, [R1+0x64] ;  /* 0x0000640001307983 */ /* 0x000ee80000300800 */
[----:B------:R-:W3:Y:S01]  /*7a6c0*/  LDL.LU R24, [R1+0xc18] ;  /* 0x000c180001187983 */ /* 0x000ee20000300800 */
[----:B------:R-:W-:-:S02]  /*7a6d0*/  SHF.R.U32.HI R15, RZ, 0x8, R15 ;  /* 0x00000008ff0f7819 */ /* 0x000fc4000001160f */
[----:B0-----:R-:W-:Y:S01]  /*7a6e0*/  SHF.R.U32.HI R13, RZ, 0x8, R14 ;  /* 0x00000008ff0d7819 */ /* 0x001fe2000001160e */
[----:B------:R-:W3:Y:S01]  /*7a6f0*/  LDL.LU R52, [R1+0x2c3c] ;  /* 0x002c3c0001347983 */ /* 0x000ee20000300800 */
[----:B------:R-:W-:Y:S02]  /*7a700*/  LOP3.LUT R14, R15, 0xffff, RZ, 0xc0, !PT ;  /* 0x0000ffff0f0e7812 */ /* 0x000fe400078ec0ff */
[----:B------:R-:W-:-:S04]  /*7a710*/  LOP3.LUT R13, R13, 0xffff, RZ, 0xc0, !PT ;  /* 0x0000ffff0d0d7812 */ /* 0x000fc800078ec0ff */
[----:B------:R-:W-:Y:S02]  /*7a720*/  PRMT R59, R14, 0x3340, R13 ;  /* 0x000033400e3b7816 */ /* 0x000fe4000000000d */
[----:B----4-:R-:W-:-:S04]  /*7a730*/  LOP3.LUT R16, R27, 0xffff, RZ, 0xc0, !PT ;  /* 0x0000ffff1b107812 */ /* 0x010fc800078ec0ff */
[----:B------:R-:W-:Y:S02]  /*7a740*/  SHF.R.U32.HI R14, RZ, 0x8, R16 ;  /* 0x00000008ff0e7819 */ /* 0x000fe40000011610 */
[----:B------:R-:W-:-:S04]  /*7a750*/  LOP3.LUT R13, R26, 0xffff, RZ, 0xc0, !PT ;  /* 0x0000ffff1a0d7812 */ /* 0x000fc800078ec0ff */
[--C-:B------:R-:W-:Y:S02]  /*7a760*/  PRMT R16, R16, 0x3340, R13.reuse ;  /* 0x0000334010107816 */ /* 0x100fe4000000000d */
[----:B------:R-:W-:Y:S02]  /*7a770*/  SHF.R.U32.HI R13, RZ, 0x8, R13 ;  /* 0x00000008ff0d7819 */ /* 0x000fe4000001160d */
[----:B------:R-:W-:Y:S02]  /*7a780*/  LOP3.LUT R14, R14, 0xffff, RZ, 0xc0, !PT ;  /* 0x0000ffff0e0e7812 */ /* 0x000fe400078ec0ff */
[----:B------:R-:W-:-:S04]  /*7a790*/  LOP3.LUT R13, R13, 0xffff, RZ, 0xc0, !PT ;  /* 0x0000ffff0d0d7812 */ /* 0x000fc800078ec0ff */
[----:B-1----:R-:W-:Y:S02]  /*7a7a0*/  PRMT R10, R14, 0x3340, R13 ;  /* 0x000033400e0a7816 */ /* 0x002fe4000000000d */
[----:B------:R-:W-:-:S03]  /*7a7b0*/  SHF.R.U32.HI R26, RZ, 0x8, R17 ;  /* 0x00000008ff1a7819 */ /* 0x000fc60000011611 */
[----:B------:R0:W-:Y:S01]  /*7a7c0*/  STL [R1+0x74], R10 ;  /* 0x0000740a01007387 */ /* 0x0001e20000100800 */
[----:B------:R-:W-:-:S03]  /*7a7d0*/  LOP3.LUT R17, R47, 0xffff, RZ, 0xc0, !PT ;  /* 0x0000ffff2f117812 */ /* 0x000fc600078ec0ff */
[----:B------:R-:W4:Y:S01]  /*7a7e0*/  LDL.LU R47, [R1+0xe0c] ;  /* 0x000e0c00012f7983 */ /* 0x000f220000300800 */
[----:B--2---:R-:W-:-:S03]  /*7a7f0*/  LOP3.LUT R15, R23, 0xffff, RZ, 0xc0, !PT ;  /* 0x0000ffff170f7812 */ /* 0x004fc600078ec0ff */
[----:B------:R-:W2:Y:S01]  /*7a800*/  LDL.LU R23, [R1+0xa14] ;  /* 0x000a140001177983 */ /* 0x000ea20000300800 */
[----:B------:R-:W-:Y:S02]  /*7a810*/  SHF.R.U32.HI R38, RZ, 0x8, R28 ;  /* 0x00000008ff267819 */ /* 0x000fe4000001161c */
[----:B------:R-:W-:Y:S02]  /*7a820*/  SHF.R.U32.HI R28, RZ, 0x8, R18 ;  /* 0x00000008ff1c7819 */ /* 0x000fe40000011612 */
[----:B------:R-:W-:Y:S02]  /*7a830*/  LOP3.LUT R18, R36, 0xffff, RZ, 0xc0, !PT ;  /* 0x0000ffff24127812 */ /* 0x000fe400078ec0ff */
[----:B------:R-:W-:Y:S02]  /*7a840*/  PRMT R13, R17, 0x3340, R0 ;  /* 0x00003340110d7816 */ /* 0x000fe40000000000 */
[----:B------:R-:W-:-:S04]  /*7a850*/  PRMT R14, R18, 0x3340, R15 ;  /* 0x00003340120e7816 */ /* 0x000fc8000000000f */
[----:B------:R-:W-:Y:S02]  /*7a860*/  PRMT R13, R14, 0x5410, R13 ;  /* 0x000054100e0d7816 */ /* 0x000fe4000000000d */
[----:B0-----:R-:W-:Y:S02]  /*7a870*/  IADD3 R10, P3, PT, R56, R3, RZ ;  /* 0x00000003380a7210 */ /* 0x001fe40007f7e0ff */
[----:B------:R-:W-:Y:S01]  /*7a880*/  SHF.R.U32.HI R14, RZ, 0x8, R18 ;  /* 0x00000008ff0e7819 */ /* 0x000fe20000011612 */
[----:B------:R0:W-:Y:S02]  /*7a890*/  STL [R1+0x7b8], R13 ;  /* 0x0007b80d01007387 */ /* 0x0001e40000100800 */
[----:B------:R-:W-:Y:S01]  /*7a8a0*/  IMAD.X R11, R12, 0x1, R4, P3 ;  /* 0x000000010c0b7824 */ /* 0x000fe200018e0604 */
[----:B------:R-:W-:Y:S02]  /*7a8b0*/  LOP3.LUT R14, R14, 0xffff, RZ, 0xc0, !PT ;  /* 0x0000ffff0e0e7812 */ /* 0x000fe400078ec0ff */
[----:B0-----:R-:W-:-:S02]  /*7a8c0*/  SHF.R.U32.HI R13, RZ, 0x8, R15 ;  /* 0x00000008ff0d7819 */ /* 0x001fc4000001160f */
[----:B------:R0:W-:Y:S02]  /*7a8d0*/  STL.64 [R1+0x1d8], R10 ;  /* 0x0001d80a01007387 */ /* 0x0001e40000100a00 */
[----:B------:R-:W-:Y:S02]  /*7a8e0*/  LOP3.LUT R13, R13, 0xffff, RZ, 0xc0, !PT ;  /* 0x0000ffff0d0d7812 */ /* 0x000fe400078ec0ff */
[----:B------:R-:W2:Y:S01]  /*7a8f0*/  LDL.LU R36, [R1+0x10c4] ;  /* 0x0010c40001247983 */ /* 0x000ea20000300800 */
[----:B------:R-:W-:Y:S02]  /*7a900*/  SHF.R.U32.HI R40, RZ, 0x8, R25 ;  /* 0x00000008ff287819 */ /* 0x000fe40000011619 */
[----:B------:R-:W-:Y:S02]  /*7a910*/  SHF.R.U32.HI R25, RZ, 0x8, R17 ;  /* 0x00000008ff197819 */ /* 0x000fe40000011611 */
[----:B0-----:R-:W-:-:S05]  /*7a920*/  PRMT R10, R14, 0x3340, R13 ;  /* 0x000033400e0a7816 */ /* 0x001fca000000000d */
[----:B------:R0:W-:Y:S02]  /*7a930*/  STL [R1+0x5c], R10 ;  /* 0x00005c0a01007387 */ /* 0x0001e40000100800 */
[----:B0-----:R-:W-:-:S05]  /*7a940*/  IADD3 R10, P3, PT, R56, R5, RZ ;  /* 0x00000005380a7210 */ /* 0x001fca0007f7e0ff */
[----:B------:R-:W-:Y:S01]  /*7a950*/  IMAD.X R11, R12, 0x1, R6, P3 ;  /* 0x000000010c0b7824 */ /* 0x000fe200018e0606 */
[----:B---3--:R-:W-:Y:S02]  /*7a960*/  LOP3.LUT R17, R32, 0xffff, RZ, 0xc0, !PT ;  /* 0x0000ffff20117812 */ /* 0x008fe400078ec0ff */
[----:B------:R-:W-:Y:S02]  /*7a970*/  LOP3.LUT R18, R48, 0xffff, RZ, 0xc0, !PT ;  /* 0x0000ffff30127812 */ /* 0x000fe400078ec0ff */
[----:B------:R-:W-:Y:S02]  /*7a980*/  LOP3.LUT R15, R24, 0xffff, RZ, 0xc0, !PT ;  /* 0x0000ffff180f7812 */ /* 0x000fe400078ec0ff */
[----:B------:R-:W-:Y:S02]  /*7a990*/  PRMT R13, R18, 0x3340, R0 ;  /* 0x00003340120d7816 */ /* 0x000fe40000000000 */
[----:B------:R-:W-:-:S04]  /*7a9a0*/  PRMT R14, R17, 0x3340, R15 ;  /* 0x00003340110e7816 */ /* 0x000fc8000000000f */
[----:B------:R-:W-:-:S05]  /*7a9b0*/  PRMT R13, R14, 0x5410, R13 ;  /* 0x000054100e0d7816 */ /* 0x000fca000000000d */
[----:B------:R0:W-:Y:S04]  /*7a9c0*/  STL [R1+0x7b4], R13 ;  /* 0x0007b40d01007387 */ /* 0x0001e80000100800 */
[----:B------:R1:W-:Y:S01]  /*7a9d0*/  STL.64 [R1+0x1d0], R10 ;  /* 0x0001d00a01007387 */ /* 0x0003e20000100a00 */
[----:B0-----:R-:W-:Y:S02]  /*7a9e0*/  SHF.R.U32.HI R13, RZ, 0x8, R17 ;  /* 0x00000008ff0d7819 */ /* 0x001fe40000011611 */
[----:B-1----:R-:W-:Y:S02]  /*7a9f0*/  IADD3 R10, P3, PT, R56, R7, RZ ;  /* 0x00000007380a7210 */ /* 0x002fe40007f7e0ff */
[----:B------:R-:W-:Y:S01]  /*7aa00*/  LOP3.LUT R13, R13, 0xffff, RZ, 0xc0, !PT ;  /* 0x0000ffff0d0d7812 */ /* 0x000fe200078ec0ff */
[----:B------:R-:W3:Y:S02]  /*7aa10*/  LDL.LU R56, [R1+0xe10] ;  /* 0x000e100001387983 */ /* 0x000ee40000300800 */
[----:B------:R-:W-:Y:S01]  /*7aa20*/  IMAD.X R11, R12, 0x1, R8, P3 ;  /* 0x000000010c0b7824 */ /* 0x000fe200018e0608 */
[----:B------:R-:W-:Y:S01]  /*7aa30*/  SHF.R.U32.HI R12, RZ, 0x8, R15 ;  /* 0x00000008ff0c7819 */ /* 0x000fe2000001160f */
[----:B------:R-:W3:Y:S03]  /*7aa40*/  LDL.LU R32, [R1+0x12a0] ;  /* 0x0012a00001207983 */ /* 0x000ee60000300800 */
[----:B------:R-:W-:Y:S01]  /*7aa50*/  LOP3.LUT R12, R12, 0xffff, RZ, 0xc0, !PT ;  /* 0x0000ffff0c0c7812 */ /* 0x000fe200078ec0ff */
[----:B------:R0:W-:Y:S01]  /*7aa60*/  STL.64 [R1+0x1b8], R10 ;  /* 0x0001b80a01007387 */ /* 0x0001e20000100a00 */
[----:B------:R-:W-:-:S02]  /*7aa70*/  LOP3.LUT R15, R49, 0xffff, RZ, 0xc0, !PT ;  /* 0x0000ffff310f7812 */ /* 0x000fc400078ec0ff */
[----:B0-----:R-:W-:-:S05]  /*7aa80*/  PRMT R10, R13, 0x3340, R12 ;  /* 0x000033400d0a7816 */ /* 0x001fca000000000c */
[----:B------:R0:W-:Y:S04]  /*7aa90*/  STL [R1+0x4c], R10 ;  /* 0x00004c0a01007387 */ /* 0x0001e80000100800 */
[----:B------:R-:W3:Y:S01]  /*7aaa0*/  LDL.LU R49, [R1+0x2c38] ;  /* 0x002c380001317983 */ /* 0x000ee20000300800 */
[----:B------:R-:W-:-:S03]  /*7aab0*/  PRMT R12, R15, 0x3340, R0 ;  /* 0x000033400f0c7816 */ /* 0x000fc60000000000 */
[----:B0-----:R-:W3:Y:S01]  /*7aac0*/  LDL.LU R10, [R1+0xfe4] ;  /* 0x000fe400010a7983 */ /* 0x001ee20000300800 */
[----:B----4-:R-:W-:-:S03]  /*7aad0*/  LOP3.LUT R17, R47, 0xffff, RZ, 0xc0, !PT ;  /* 0x0000ffff2f117812 */ /* 0x010fc600078ec0ff */
[----:B------:R-:W4:Y:S01]  /*7aae0*/  LDL.LU R48, [R1+0x8c] ;  /* 0x00008c0001307983 */ /* 0x000f220000300800 */
[----:B--2---:R-:W-:-:S04]  /*7aaf0*/  LOP3.LUT R14, R23, 0xffff, RZ, 0xc0, !PT ;  /* 0x0000ffff170e7812 */ /* 0x004fc800078ec0ff */
[----:B------:R-:W-:-:S04]  /*7ab00*/  PRMT R13, R17, 0x3340, R14 ;  /* 0x00003340110d7816 */ /* 0x000fc8000000000e */
[----:B------:R-:W-:-:S05]  /*7ab10*/  PRMT R11, R13, 0x5410, R12 ;  /* 0x000054100d0b7816 */ /* 0x000fca000000000c */
[----:B------:R0:W-:Y:S04]  /*7ab20*/  STL [R1+0x7ac], R11 ;  /* 0x0007ac0b01007387 */ /* 0x0001e80000100800 */
[----:B------:R-:W2:Y:S01]  /*7ab30*/  LDL.LU R47, [R1+0xc2c] ;  /* 0x000c2c00012f7983 */ /* 0x000ea20000300800 */
[----:B------:R-:W-:Y:S02]  /*7ab40*/  SHF.R.U32.HI R13, RZ, 0x8, R17 ;  /* 0x00000008ff0d7819 */ /* 0x000fe40000011611 */
[----:B------:R-:W-:Y:S02]  /*7ab50*/  SHF.R.U32.HI R12, RZ, 0x8, R14 ;  /* 0x00000008ff0c7819 */ /* 0x000fe4000001160e */
[----:B------:R-:W-:Y:S02]  /*7ab60*/  LOP3.LUT R13, R13, 0xffff, RZ, 0xc0, !PT ;  /* 0x0000ffff0d0d7812 */ /* 0x000fe400078ec0ff */
[----:B------:R-:W-:-:S04]  /*7ab70*/  LOP3.LUT R12, R12, 0xffff, RZ, 0xc0, !PT ;  /* 0x0000ffff0c0c7812 */ /* 0x000fc800078ec0ff */
[----:B0-----:R-:W-:Y:S02]  /*7ab80*/  PRMT R11, R13, 0x3340, R12 ;  /* 0x000033400d0b7816 */ /* 0x001fe4000000000c */
[----:B------:R-:W-:Y:S02]  /*7ab90*/  SHF.R.S32.HI R13, RZ, 0x1f, R36 ;  /* 0x0000001fff0d7819 */ /* 0x000fe40000011424 */
[----:B------:R-:W-:Y:S02]  /*7aba0*/  IADD3 R14, P3, PT, R36, R0, RZ ;  /* 0x00000000240e7210 */ /* 0x000fe40007f7e0ff */
[----:B------:R-:W-:-:S03]  /*7abb0*/  SHF.R.U32.HI R24, RZ, 0x8, R15 ;  /* 0x00000008ff187819 */ /* 0x000fc6000001160f */
[----:B------:R-:W-:Y:S01]  /*7abc0*/  IMAD.X R15, R13, 0x1, R2, P3 ;  /* 0x000000010d0f7824 */ /* 0x000fe200018e0602 */
[----:B------:R-:W-:Y:S04]  /*7abd0*/  STL [R1+0x48], R11 ;  /* 0x0000480b01007387 */ /* 0x000fe80000100800 */
[----:B------:R0:W-:Y:S01]  /*7abe0*/  STL.64 [R1+0x1b0], R14 ;  /* 0x0001b00e01007387 */ /* 0x0001e20000100a00 */
[----:B------:R-:W-:Y:S02]  /*7abf0*/  SHF.R.U32.HI R23, RZ, 0x8, R18 ;  /* 0x00000008ff177819 */ /* 0x000fe40000011612 */
[----:B------:R-:W-:Y:S02]  /*7ac00*/  SHF.R.U32.HI R44, RZ, 0x8, R33 ;  /* 0x00000008ff2c7819 */ /* 0x000fe40000011621 */
[----:B---3--:R-:W-:-:S02]  /*7ac10*/  LOP3.LUT R17, R56, 0xffff, RZ, 0xc0, !PT ;  /* 0x0000ffff38117812 */ /* 0x008fc400078ec0ff */
[----:B------:R-:W-:Y:S02]  /*7ac20*/  LOP3.LUT R56, R54, 0xffff, RZ, 0xc0, !PT ;  /* 0x0000ffff36387812 */ /* 0x000fe400078ec0ff */
[----:B------:R-:W-:Y:S01]  /*7ac30*/  IADD3 R18, P3, PT, R32, R0, RZ ;  /* 0x0000000020127210 */ /* 0x000fe20007f7e0ff */
[----:B------:R-:W3:Y:S01]  /*7ac40*/  LDL.LU R54, [R1+0x2c34] ;  /* 0x002c340001367983 */ /* 0x000ee20000300800 */
[----:B------:R-:W-:Y:S02]  /*7ac50*/  PRMT R12, R56, 0x3340, R0 ;  /* 0x00003340380c7816 */ /* 0x000fe40000000000 */
[----:B0-----:R-:W-:-:S04]  /*7ac60*/  LOP3.LUT R15, R49, 0xffff, RZ, 0xc0, !PT ;  /* 0x0000ffff310f7812 */ /* 0x001fc800078ec0ff */
[----:B------:R-:W-:-:S04]  /*7ac70*/  PRMT R14, R17, 0x3340, R15 ;  /* 0x00003340110e7816 */ /* 0x000fc8000000000f */
[----:B------:R-:W-:Y:S02]  /*7ac80*/  PRMT R11, R14, 0x5410, R12 ;  /* 0x000054100e0b7816 */ /* 0x000fe4000000000c */
[----:B------:R-:W-:Y:S02]  /*7ac90*/  SHF.R.S32.HI R12, RZ, 0x1f, R32 ;  /* 0x0000001fff0c7819 */ /* 0x000fe40000011420 */
[----:B------:R-:W-:Y:S02]  /*7aca0*/  SHF.R.U32.HI R17, RZ, 0x8, R17 ;  /* 0x00000008ff117819 */ /* 0x000fe40000011611 */
[----:B------:R-:W-:Y:S01]  /*7acb0*/  SHF.R.U32.HI R14, RZ, 0x8, R15 ;  /* 0x00000008ff0e7819 */ /* 0x000fe2000001160f */
[----:B------:R-:W-:Y:S01]  /*7acc0*/  IMAD.X R19, R12, 0x1, R2, P3 ;  /* 0x000000010c137824 */ /* 0x000fe200018e0602 */
[----:B------:R-:W-:Y:S01]  /*7acd0*/  STL [R1+0x7a8], R11 ;  /* 0x0007a80b01007387 */ /* 0x000fe20000100800 */
[----:B------:R-:W-:Y:S02]  /*7ace0*/  LOP3.LUT R15, R17, 0xffff, RZ, 0xc0, !PT ;  /* 0x0000ffff110f7812 */ /* 0x000fe400078ec0ff */
[----:B------:R-:W-:Y:S01]  /*7acf0*/  LOP3.LUT R14, R14, 0xffff, RZ, 0xc0, !PT ;  /* 0x0000ffff0e0e7812 */ /* 0x000fe200078ec0ff */
[----:B------:R-:W-:Y:S04]  /*7ad00*/  STL [R1+0x2b78], R2 ;  /* 0x002b780201007387 */ /* 0x000fe80000100800 */
[----:B------:R0:W-:Y:S01]  /*7ad10*/  STL.64 [R1+0x178], R18 ;  /* 0x0001781201007387 */ /* 0x0001e20000100a00 */
[----:B------:R-:W-:-:S02]  /*7ad20*/  PRMT R49, R15, 0x3340, R14 ;  /* 0x000033400f317816 */ /* 0x000fc4000000000e */
[----:B0-----:R-:W-:Y:S02]  /*7ad30*/  LOP3.LUT R18, R10, 0xffff, RZ, 0xc0, !PT ;  /* 0x0000ffff0a127812 */ /* 0x001fe400078ec0ff */
[----:B----4-:R-:W-:Y:S02]  /*7ad40*/  LOP3.LUT R19, R48, 0xffff, RZ, 0xc0, !PT ;  /* 0x0000ffff30137812 */ /* 0x010fe400078ec0ff */
[----:B------:R-:W-:Y:S02]  /*7ad50*/  IADD3 R10, P3, PT, R36, R3, RZ ;  /* 0x00000003240a7210 */ /* 0x000fe40007f7e0ff */
[----:B------:R-:W-:Y:S02]  /*7ad60*/  PRMT R14, R19, 0x3340, R0 ;  /* 0x00003340130e7816 */ /* 0x000fe40000000000 */
[----:B--2---:R-:W-:-:S04]  /*7ad70*/  LOP3.LUT R17, R47, 0xffff, RZ, 0xc0, !PT ;  /* 0x0000ffff2f117812 */ /* 0x004fc800078ec0ff */
[----:B------:R-:W-:Y:S01]  /*7ad80*/  PRMT R15, R18, 0x3340, R17 ;  /* 0x00003340120f7816 */ /* 0x000fe20000000011 */
[----:B------:R-:W-:-:S03]  /*7ad90*/  IMAD.X R11, R13, 0x1, R4, P3 ;  /* 0x000000010d0b7824 */ /* 0x000fc600018e0604 */
[----:B------:R-:W-:Y:S01]  /*7ada0*/  PRMT R2, R15, 0x5410, R14 ;  /* 0x000054100f027816 */ /* 0x000fe2000000000e */
[----:B------:R-:W-:Y:S04]  /*7adb0*/  STL [R1+0x2ba0], R49 ;  /* 0x002ba03101007387 */ /* 0x000fe80000100800 */
[----:B------:R-:W-:Y:S04]  /*7adc0*/  STL [R1+0x7a0], R2 ;  /* 0x0007a00201007387 */ /* 0x000fe80000100800 */
[----:B------:R-:W2:Y:S04]  /*7add0*/  LDL.LU R48, [R1+0xfe8] ;  /* 0x000fe80001307983 */ /* 0x000ea80000300800 */
[----:B------:R0:W-:Y:S02]  /*7ade0*/  STL.64 [R1+0x170], R10 ;  /* 0x0001700a01007387 */ /* 0x0001e40000100a00 */
[----:B0-----:R-:W-:-:S05]  /*7adf0*/  IADD3 R10, P3, PT, R32, R3, RZ ;  /* 0x00000003200a7210 */ /* 0x001fca0007f7e0ff */
[----:B------:R-:W-:Y:S01]  /*7ae00*/  IMAD.X R11, R12, 0x1, R4, P3 ;  /* 0x000000010c0b7824 */ /* 0x000fe200018e0604 */
[----:B------:R-:W-:Y:S01]  /*7ae10*/  IADD3 R2, P3, PT, R36, R5, RZ ;  /* 0x0000000524027210 */ /* 0x000fe20007f7e0ff */
[----:B------:R0:W-:Y:S04]  /*7ae20*/  STL [R1+0x2b7c], R3 ;  /* 0x002b7c0301007387 */ /* 0x0001e80000100800 */
[----:B------:R-:W4:Y:S01]  /*7ae30*/  LDL.LU R47, [R1+0xdd0] ;  /* 0x000dd000012f7983 */ /* 0x000f220000300800 */
[----:B0-----:R-:W-:-:S03]  /*7ae40*/  IMAD.X R3, R13, 0x1, R6, P3 ;  /* 0x000000010d037824 */ /* 0x001fc600018e0606 */
[----:B------:R-:W-:Y:S04]  /*7ae50*/  STL.64 [R1+0x148], R10 ;  /* 0x0001480a01007387 */ /* 0x000fe80000100a00 */
[----:B------:R0:W-:Y:S02]  /*7ae60*/  STL.64 [R1+0x140], R2 ;  /* 0x0001400201007387 */ /* 0x0001e40000100a00 */
[----:B0-----:R-:W-:-:S05]  /*7ae70*/  IADD3 R2, P3, PT, R32, R5, RZ ;  /* 0x0000000520027210 */ /* 0x001fca0007f7e0ff */
[----:B------:R-:W-:-:S05]  /*7ae80*/  IMAD.X R3, R12, 0x1, R6, P3 ;  /* 0x000000010c037824 */ /* 0x000fca00018e0606 */
[----:B------:R0:W-:Y:S02]  /*7ae90*/  STL.64 [R1+0x128], R2 ;  /* 0x0001280201007387 */ /* 0x0001e40000100a00 */
[----:B0-----:R-:W-:-:S05]  /*7aea0*/  IADD3 R2, P3, PT, R32, R7, RZ ;  /* 0x0000000720027210 */ /* 0x001fca0007f7e0ff */
[----:B------:R-:W-:-:S05]  /*7aeb0*/  IMAD.X R3, R12, 0x1, R8, P3 ;  /* 0x000000010c037824 */ /* 0x000fca00018e0608 */
[----:B------:R0:W-:Y:S01]  /*7aec0*/  STL.64 [R1+0x118], R2 ;  /* 0x0001180201007387 */ /* 0x0001e20000100a00 */
[----:B------:R-:W-:Y:S02]  /*7aed0*/  PRMT R4, R33, 0x3340, R4 ;  /* 0x0000334021047816 */ /* 0x000fe40000000004 */
[----:B0-----:R-:W-:Y:S02]  /*7aee0*/  IADD3 R2, P3, PT, R36, R7, RZ ;  /* 0x0000000724027210 */ /* 0x001fe40007f7e0ff */
[----:B------:R-:W2:Y:S03]  /*7aef0*/  LDL.LU R36, [R1+0xe28] ;  /* 0x000e280001247983 */ /* 0x000ea60000300800 */
[----:B------:R-:W-:Y:S01]  /*7af00*/  IMAD.X R3, R13, 0x1, R8, P3 ;  /* 0x000000010d037824 */ /* 0x000fe200018e0608 */
[----:B------:R-:W-:Y:S01]  /*7af10*/  STL [R1+0x2ba4], R8 ;  /* 0x002ba40801007387 */ /* 0x000fe20000100800 */
[----:B------:R-:W-:-:S03]  /*7af20*/  LOP3.LUT R33, R58, 0xffff, RZ, 0xc0, !PT ;  /* 0x0000ffff3a217812 */ /* 0x000fc600078ec0ff */
[----:B------:R0:W-:Y:S04]  /*7af30*/  STL.64 [R1+0x110], R2 ;  /* 0x0001100201007387 */ /* 0x0001e80000100a00 */
[----:B------:R-:W2:Y:S01]  /*7af40*/  LDL.LU R58, [R1+0x2c30] ;  /* 0x002c3000013a7983 */ /* 0x000ea20000300800 */
[----:B------:R-:W-:Y:S02]  /*7af50*/  PRMT R6, R20, 0x3340, R6 ;  /* 0x0000334014067816 */ /* 0x000fe40000000006 */
[----:B------:R-:W-:Y:S02]  /*7af60*/  PRMT R7, R22, 0x3340, R21 ;  /* 0x0000334016077816 */ /* 0x000fe40000000015 */
[----:B------:R-:W-:Y:S02]  /*7af70*/  PRMT R6, R16, 0x5410, R6 ;  /* 0x0000541010067816 */ /* 0x000fe40000000006 */
[----:B------:R-:W-:-:S02]  /*7af80*/  PRMT R5, R33, 0x3340, R5 ;  /* 0x0000334021057816 */ /* 0x000fc40000000005 */
[----:B------:R-:W-:Y:S02]  /*7af90*/  PRMT R12, R9, 0x3340, R53 ;  /* 0x00003340090c7816 */ /* 0x000fe40000000035 */
[----:B------:R-:W3:Y:S01]  /*7afa0*/  LDL.LU R53, [R1+0x2c2c] ;  /* 0x002c2c0001357983 */ /* 0x000ee20000300800 */
[----:B------:R-:W-:Y:S02]  /*7afb0*/  SHF.R.U32.HI R31, RZ, 0x8, R35 ;  /* 0x00000008ff1f7819 */ /* 0x000fe40000011623 */
[----:B0-----:R-:W-:Y:S01]  /*7afc0*/  PRMT R3, R7, 0x5410, R5 ;  /* 0x0000541007037816 */ /* 0x001fe20000000005 */
[----:B------:R-:W3:Y:S01]  /*7afd0*/  LDL.LU R9, [R1+0x2c28] ;  /* 0x002c280001097983 */ /* 0x000ee20000300800 */
[----:B------:R-:W-:Y:S02]  /*7afe0*/  LOP3.LUT R35, R50, 0xffff, RZ, 0xc0, !PT ;  /* 0x0000ffff32237812 */ /* 0x000fe400078ec0ff */
[----:B------:R-:W-:Y:S01]  /*7aff0*/  SHF.R.U32.HI R5, RZ, 0x8, R17 ;  /* 0x00000008ff057819 */ /* 0x000fe20000011611 */
[----:B------:R0:W-:Y:S01]  /*7b000*/  STL [R1+0x7a4], R6 ;  /* 0x0007a40601007387 */ /* 0x0001e20000100800 */
[----:B------:R-:W-:-:S02]  /*7b010*/  PRMT R2, R60, 0x5410, R4 ;  /* 0x000054103c027816 */ /* 0x000fc40000000004 */
[----:B------:R-:W-:Y:S01]  /*7b020*/  PRMT R4, R35, 0x3340, R0 ;  /* 0x0000334023047816 */ /* 0x000fe20000000000 */
[----:B------:R1:W-:Y:S01]  /*7b030*/  STL [R1+0x7bc], R3 ;  /* 0x0007bc0301007387 */ /* 0x0003e20000100800 */
[----:B------:R-:W-:-:S03]  /*7b040*/  LOP3.LUT R5, R5, 0xffff, RZ, 0xc0, !PT ;  /* 0x0000ffff05057812 */ /* 0x000fc600078ec0ff */
[----:B------:R-:W3:Y:S01]  /*7b050*/  LDL.LU R50, [R1+0x2c24] ;  /* 0x002c240001327983 */ /* 0x000ee20000300800 */
[----:B0-----:R-:W-:-:S04]  /*7b060*/  SHF.R.U32.HI R6, RZ, 0x8, R18 ;  /* 0x00000008ff067819 */ /* 0x001fc80000011612 */
[----:B------:R-:W-:Y:S01]  /*7b070*/  LOP3.LUT R6, R6, 0xffff, RZ, 0xc0, !PT ;  /* 0x0000ffff06067812 */ /* 0x000fe200078ec0ff */
[----:B------:R0:W-:Y:S01]  /*7b080*/  STL [R1+0x7d4], R2 ;  /* 0x0007d40201007387 */ /* 0x0001e20000100800 */
[----:B-1----:R-:W-:-:S03]  /*7b090*/  PRMT R3, R12, 0x5410, R4 ;  /* 0x000054100c037816 */ /* 0x002fc60000000004 */
[----:B------:R-:W3:Y:S01]  /*7b0a0*/  LDL.LU R60, [R1+0xe24] ;  /* 0x000e2400013c7983 */ /* 0x000ee20000300800 */
[----:B0-----:R-:W-:-:S03]  /*7b0b0*/  PRMT R2, R6, 0x3340, R5 ;  /* 0x0000334006027816 */ /* 0x001fc60000000005 */
[----:B------:R-:W-:Y:S04]  /*7b0c0*/  STL [R1+0x7e0], R3 ;  /* 0x0007e00301007387 */ /* 0x000fe80000100800 */
[----:B------:R0:W-:Y:S01]  /*7b0d0*/  STL [R1+0x44], R2 ;  /* 0x0000440201007387 */ /* 0x0001e20000100800 */
[----:B--2---:R-:W-:-:S03]  /*7b0e0*/  LOP3.LUT R13, R58, 0xffff, RZ, 0xc0, !PT ;  /* 0x0000ffff3a0d7812 */ /* 0x004fc600078ec0ff */
[----:B------:R-:W2:Y:S01]  /*7b0f0*/  LDL.LU R58, [R1+0x2c20] ;  /* 0x002c2000013a7983 */ /* 0x000ea20000300800 */
[----:B------:R-:W-:Y:S02]  /*7b100*/  LOP3.LUT R7, R48, 0xffff, RZ, 0xc0, !PT ;  /* 0x0000ffff30077812 */ /* 0x000fe400078ec0ff */
[----:B----4-:R-:W-:Y:S02]  /*7b110*/  LOP3.LUT R6, R47, 0xffff, RZ, 0xc0, !PT ;  /* 0x0000ffff2f067812 */ /* 0x010fe400078ec0ff */
[----:B------:R-:W-:Y:S02]  /*7b120*/  PRMT R4, R13, 0x3340, R0 ;  /* 0x000033400d047816 */ /* 0x000fe40000000000 */
        /* <DEDUP_REMOVED lines=8> */
[----:B------:R-:W-:Y:S01]  /*7b1b0*/  LOP3.LUT R12, R61, 0xffff, RZ, 0xc0, !PT ;  /* 0x0000ffff3d0c7812 */ /* 0x000fe200078ec0ff */
[----:B------:R-:W4:Y:S01]  /*7b1c0*/  LDL.LU R47, [R1+0xff0] ;  /* 0x000ff000012f7983 */ /* 0x000f220000300800 */
[----:B0-----:R-:W-:Y:S02]  /*7b1d0*/  PRMT R2, R5, 0x3340, R4 ;  /* 0x0000334005027816 */ /* 0x001fe40000000004 */
[----:B------:R-:W-:-:S03]  /*7b1e0*/  PRMT R4, R12, 0x3340, R0 ;  /* 0x000033400c047816 */ /* 0x000fc60000000000 */
[----:B------:R0:W-:Y:S04]  /*7b1f0*/  STL [R1+0x40], R2 ;  /* 0x0000400201007387 */ /* 0x0001e80000100800 */
[----:B------:R-:W4:Y:S01]  /*7b200*/  LDL.LU R61, [R1+0x2c1c] ;  /* 0x002c1c00013d7983 */ /* 0x000f220000300800 */
[----:B------:R-:W-:Y:S02]  /*7b210*/  LOP3.LUT R32, R51, 0xffff, RZ, 0xc0, !PT ;  /* 0x0000ffff33207812 */ /* 0x000fe400078ec0ff */
[----:B--2---:R-:W-:Y:S02]  /*7b220*/  LOP3.LUT R6, R58, 0xffff, RZ, 0xc0, !PT ;  /* 0x0000ffff3a067812 */ /* 0x004fe400078ec0ff */
[----:B------:R-:W2:Y:S02]  /*7b230*/  LDL.LU R58, [R1+0x2c18] ;  /* 0x002c1800013a7983 */ /* 0x000ea40000300800 */
[----:B------:R-:W-:-:S04]  /*7b240*/  PRMT R5, R7, 0x3340, R6 ;  /* 0x0000334007057816 */ /* 0x000fc80000000006 */
[----:B0-----:R-:W-:Y:S02]  /*7b250*/  PRMT R2, R5, 0x5410, R4 ;  /* 0x0000541005027816 */ /* 0x001fe40000000004 */
[----:B------:R-:W-:Y:S02]  /*7b260*/  SHF.R.U32.HI R5, RZ, 0x8, R7 ;  /* 0x00000008ff057819 */ /* 0x000fe40000011607 */
[----:B------:R-:W-:Y:S02]  /*7b270*/  SHF.R.U32.HI R4, RZ, 0x8, R6 ;  /* 0x00000008ff047819 */ /* 0x000fe40000011606 */
[----:B------:R-:W-:Y:S02]  /*7b280*/  LOP3.LUT R5, R5, 0xffff, RZ, 0xc0, !PT ;  /* 0x0000ffff05057812 */ /* 0x000fe400078ec0ff */
[----:B------:R-:W-:Y:S01]  /*7b290*/  LOP3.LUT R4, R4, 0xffff, RZ, 0xc0, !PT ;  /* 0x0000ffff04047812 */ /* 0x000fe200078ec0ff */
[----:B------:R0:W-:Y:S01]  /*7b2a0*/  STL [R1+0xac], R2 ;  /* 0x0000ac0201007387 */ /* 0x0001e20000100800 */
[----:B---3--:R-:W-:-:S02]  /*7b2b0*/  LOP3.LUT R6, R50, 0xffff, RZ, 0xc0, !PT ;  /* 0x0000ffff32067812 */ /* 0x008fc400078ec0ff */
[----:B0-----:R-:W-:-:S05]  /*7b2c0*/  PRMT R2, R5, 0x3340, R4 ;  /* 0x0000334005027816 */ /* 0x001fca0000000004 */
[----:B------:R0:W-:Y:S04]  /*7b2d0*/  STL [R1+0x3c], R2 ;  /* 0x00003c0201007387 */ /* 0x0001e80000100800 */
[----:B------:R-:W3:Y:S04]  /*7b2e0*/  LDL.LU R51, [R1+0x2c14] ;  /* 0x002c140001337983 */ /* 0x000ee80000300800 */
[----:B------:R-:W2:Y:S01]  /*7b2f0*/  LDL.LU R50, [R1+0x2c10] ;  /* 0x002c100001327983 */ /* 0x000ea20000300800 */
[----:B------:R-:W-:-:S03]  /*7b300*/  LOP3.LUT R7, R60, 0xffff, RZ, 0xc0, !PT ;  /* 0x0000ffff3c077812 */ /* 0x000fc600078ec0ff */
[----:B------:R-:W3:Y:S01]  /*7b310*/  LDL.LU R60, [R1+0xfec] ;  /* 0x000fec00013c7983 */ /* 0x000ee20000300800 */
        /* <DEDUP_REMOVED lines=8> */
[----:B------:R-:W-:-:S02]  /*7b3a0*/  SHF.R.U32.HI R27, RZ, 0x8, R20 ;  /* 0x00000008ff1b7819 */ /* 0x000fc40000011614 */
[----:B------:R-:W-:Y:S02]  /*7b3b0*/  SHF.R.U32.HI R20, RZ, 0x8, R12 ;  /* 0x00000008ff147819 */ /* 0x000fe4000001160c */
[----:B------:R-:W-:Y:S02]  /*7b3c0*/  LOP3.LUT R12, R9, 0xffff, RZ, 0xc0, !PT ;  /* 0x0000ffff090c7812 */ /* 0x000fe400078ec0ff */
[----:B0-----:R-:W-:-:S05]  /*7b3d0*/  PRMT R2, R5, 0x3340, R4 ;  /* 0x0000334005027816 */ /* 0x001fca0000000004 */
[----:B------:R0:W-:Y:S04]  /*7b3e0*/  STL [R1+0x54], R2 ;  /* 0x0000540201007387 */ /* 0x0001e80000100800 */
[----:B------:R-:W3:Y:S01]  /*7b3f0*/  LDL.LU R9, [R1+0x2c0c] ;  /* 0x002c0c0001097983 */ /* 0x000ee20000300800 */
[----:B--2---:R-:W-:-:S03]  /*7b400*/  LOP3.LUT R6, R50, 0xffff, RZ, 0xc0, !PT ;  /* 0x0000ffff32067812 */ /* 0x004fc600078ec0ff */
[----:B------:R-:W2:Y:S01]  /*7b410*/  LDL.LU R50, [R1+0x2c08] ;  /* 0x002c080001327983 */ /* 0x000ea20000300800 */
[----:B----4-:R-:W-:Y:S02]  /*7b420*/  LOP3.LUT R7, R47, 0xffff, RZ, 0xc0, !PT ;  /* 0x0000ffff2f077812 */ /* 0x010fe400078ec0ff */
[----:B------:R-:W-:Y:S02]  /*7b430*/  PRMT R4, R12, 0x3340, R0 ;  /* 0x000033400c047816 */ /* 0x000fe40000000000 */
[----:B------:R-:W-:-:S04]  /*7b440*/  PRMT R5, R7, 0x3340, R6 ;  /* 0x0000334007057816 */ /* 0x000fc80000000006 */
[----:B0-----:R-:W-:Y:S02]  /*7b450*/  PRMT R2, R5, 0x5410, R4 ;  /* 0x0000541005027816 */ /* 0x001fe40000000004 */
[----:B------:R-:W-:Y:S02]  /*7b460*/  SHF.R.U32.HI R5, RZ, 0x8, R7 ;  /* 0x00000008ff057819 */ /* 0x000fe40000011607 */
[----:B------:R-:W-:Y:S02]  /*7b470*/  SHF.R.U32.HI R4, RZ, 0x8, R6 ;  /* 0x00000008ff047819 */ /* 0x000fe40000011606 */
[----:B------:R-:W-:Y:S02]  /*7b480*/  LOP3.LUT R5, R5, 0xffff, RZ, 0xc0, !PT ;  /* 0x0000ffff05057812 */ /* 0x000fe400078ec0ff */
[----:B------:R-:W-:Y:S02]  /*7b490*/  LOP3.LUT R4, R4, 0xffff, RZ, 0xc0, !PT ;  /* 0x0000ffff04047812 */ /* 0x000fe400078ec0ff */
[----:B------:R-:W-:Y:S01]  /*7b4a0*/  SHF.R.U32.HI R21, RZ, 0x8, R13 ;  /* 0x00000008ff157819 */ /* 0x000fe2000001160d */
[----:B------:R0:W-:Y:S01]  /*7b4b0*/  STL [R1+0x8c], R2 ;  /* 0x00008c0201007387 */ /* 0x0001e20000100800 */
[----:B---3--:R-:W-:-:S02]  /*7b4c0*/  LOP3.LUT R7, R60, 0xffff, RZ, 0xc0, !PT ;  /* 0x0000ffff3c077812 */ /* 0x008fc400078ec0ff */
[----:B------:R-:W-:Y:S02]  /*7b4d0*/  LOP3.LUT R13, R53, 0xffff, RZ, 0xc0, !PT ;  /* 0x0000ffff350d7812 */ /* 0x000fe400078ec0ff */
[----:B------:R-:W-:Y:S02]  /*7b4e0*/  LOP3.LUT R6, R51, 0xffff, RZ, 0xc0, !PT ;  /* 0x0000ffff33067812 */ /* 0x000fe400078ec0ff */
[----:B0-----:R-:W-:Y:S02]  /*7b4f0*/  PRMT R2, R5, 0x3340, R4 ;  /* 0x0000334005027816 */ /* 0x001fe40000000004 */
[----:B------:R-:W-:Y:S02]  /*7b500*/  PRMT R4, R13, 0x3340, R0 ;  /* 0x000033400d047816 */ /* 0x000fe40000000000 */
[----:B------:R-:W-:Y:S01]  /*7b510*/  PRMT R5, R7, 0x3340, R6 ;  /* 0x0000334007057816 */ /* 0x000fe20000000006 */
[----:B------:R0:W-:Y:S04]  /*7b520*/  STL [R1+0x38], R2 ;  /* 0x0000380201007387 */ /* 0x0001e80000100800 */
[----:B------:R-:W3:Y:S04]  /*7b530*/  LDL.LU R53, [R1+0x2c04] ;  /* 0x002c040001357983 */ /* 0x000ee80000300800 */
[----:B------:R-:W4:Y:S01]  /*7b540*/  LDL.LU R51, [R1+0x2c00] ;  /* 0x002c000001337983 */ /* 0x000f220000300800 */
[----:B0-----:R-:W-:-:S02]  /*7b550*/  PRMT R2, R5, 0x5410, R4 ;  /* 0x0000541005027816 */ /* 0x001fc40000000004 */
[----:B------:R-:W-:Y:S02]  /*7b560*/  SHF.R.U32.HI R5, RZ, 0x8, R7 ;  /* 0x00000008ff057819 */ /* 0x000fe40000011607 */
[----:B------:R-:W-:Y:S02]  /*7b570*/  SHF.R.U32.HI R4, RZ, 0x8, R6 ;  /* 0x00000008ff047819 */ /* 0x000fe40000011606 */
[----:B------:R-:W-:Y:S02]  /*7b580*/  LOP3.LUT R5, R5, 0xffff, RZ, 0xc0, !PT ;  /* 0x0000ffff05057812 */ /* 0x000fe400078ec0ff */
[----:B------:R-:W-:Y:S01]  /*7b590*/  LOP3.LUT R4, R4, 0xffff, RZ, 0xc0, !PT ;  /* 0x0000ffff04047812 */ /* 0x000fe200078ec0ff */
[----:B------:R0:W-:Y:S01]  /*7b5a0*/  STL [R1+0x64], R2 ;  /* 0x0000640201007387 */ /* 0x0001e20000100800 */
[----:B------:R-:W-:Y:S02]  /*7b5b0*/  SHF.R.U32.HI R22, RZ, 0x8, R19 ;  /* 0x00000008ff167819 */ /* 0x000fe40000011613 */
[----:B------:R-:W-:-:S02]  /*7b5c0*/  SHF.R.U32.HI R19, RZ, 0x8, R12 ;  /* 0x00000008ff137819 */ /* 0x000fc4000001160c */
[----:B0-----:R-:W-:Y:S02]  /*7b5d0*/  PRMT R2, R5, 0x3340, R4 ;  /* 0x0000334005027816 */ /* 0x001fe40000000004 */
[----:B------:R-:W-:-:S03]  /*7b5e0*/  LOP3.LUT R12, R54, 0xffff, RZ, 0xc0, !PT ;  /* 0x0000ffff360c7812 */ /* 0x000fc600078ec0ff */
[----:B------:R0:W-:Y:S01]  /*7b5f0*/  STL [R1+0x34], R2 ;  /* 0x0000340201007387 */ /* 0x0001e20000100800 */
[----:B------:R-:W-:Y:S02]  /*7b600*/  LOP3.LUT R6, R58, 0xffff, RZ, 0xc0, !PT ;  /* 0x0000ffff3a067812 */ /* 0x000fe400078ec0ff */
[----:B------:R-:W-:Y:S02]  /*7b610*/  PRMT R4, R12, 0x3340, R0 ;  /* 0x000033400c047816 */ /* 0x000fe40000000000 */
[----:B------:R-:W-:Y:S02]  /*7b620*/  SHF.R.U32.HI R18, RZ, 0x8, R12 ;  /* 0x00000008ff127819 */ /* 0x000fe4000001160c */
[----:B------:R-:W-:Y:S02]  /*7b630*/  LOP3.LUT R12, R52, 0xffff, RZ, 0xc0, !PT ;  /* 0x0000ffff340c7812 */ /* 0x000fe400078ec0ff */
[----:B--2---:R-:W-:Y:S02]  /*7b640*/  LOP3.LUT R7, R50, 0xffff, RZ, 0xc0, !PT ;  /* 0x0000ffff32077812 */ /* 0x004fe400078ec0ff */
[----:B------:R-:W2:Y:S04]  /*7b650*/  LDL.LU R50, [R1+0x2bfc] ;  /* 0x002bfc0001327983 */ /* 0x000ea80000300800 */
[----:B------:R-:W2:Y:S04]  /*7b660*/  LDL.LU R54, [R1+0x2bf8] ;  /* 0x002bf80001367983 */ /* 0x000ea80000300800 */
[----:B------:R-:W2:Y:S04]  /*7b670*/  LDL.LU R11, [R1+0xffc] ;  /* 0x000ffc00010b7983 */ /* 0x000ea80000300800 */
[----:B------:R-:W3:Y:S01]  /*7b680*/  LDL.LU R10, [R1+0xff4] ;  /* 0x000ff400010a7983 */ /* 0x000ee20000300800 */
[----:B------:R-:W-:-:S03]  /*7b690*/  PRMT R5, R7, 0x3340, R6 ;  /* 0x0000334007057816 */ /* 0x000fc60000000006 */
[----:B------:R-:W4:Y:S01]  /*7b6a0*/  LDL.LU R36, [R1+0x1000] ;  /* 0x0010000001247983 */ /* 0x000f220000300800 */
[----:B0-----:R-:W-:-:S03]  /*7b6b0*/  PRMT R2, R5, 0x5410, R4 ;  /* 0x0000541005027816 */ /* 0x001fc60000000004 */
[----:B------:R-:W4:Y:S01]  /*7b6c0*/  LDL.LU R47, [R1+0xff8] ;  /* 0x000ff800012f7983 */ /* 0x000f220000300800 */
[----:B------:R-:W-:Y:S02]  /*7b6d0*/  SHF.R.U32.HI R5, RZ, 0x8, R7 ;  /* 0x00000008ff057819 */ /* 0x000fe40000011607 */
[----:B------:R-:W-:Y:S01]  /*7b6e0*/  LOP3.LUT R7, R9, 0xffff, RZ, 0xc0, !PT ;  /* 0x0000ffff09077812 */ /* 0x000fe200078ec0ff */
[----:B------:R-:W4:Y:S01]  /*7b6f0*/  LDL.LU R60, [R1+0x1010] ;  /* 0x00101000013c7983 */ /* 0x000f220000300800 */
[----:B------:R-:W-:Y:S02]  /*7b700*/  SHF.R.U32.HI R4, RZ, 0x8, R6 ;  /* 0x00000008ff047819 */ /* 0x000fe40000011606 */
[----:B------:R-:W-:Y:S01]  /*7b710*/  LOP3.LUT R6, R61, 0xffff, RZ, 0xc0, !PT ;  /* 0x0000ffff3d067812 */ /* 0x000fe200078ec0ff */
[----:B------:R-:W4:Y:S04]  /*7b720*/  LDL.LU R9, [R1+0x2bf4] ;  /* 0x002bf40001097983 */ /* 0x000f280000300800 */
[----:B------:R-:W4:Y:S04]  /*7b730*/  LDL.LU R52, [R1+0x2bf0] ;  /* 0x002bf00001347983 */ /* 0x000f280000300800 */
[----:B------:R-:W4:Y:S01]  /*7b740*/  LDL.LU R61, [R1+0x2bec] ;  /* 0x002bec00013d7983 */ /* 0x000f220000300800 */
[----:B------:R-:W-:-:S02]  /*7b750*/  LOP3.LUT R5, R5, 0xffff, RZ, 0xc0, !PT ;  /* 0x0000ffff05057812 */ /* 0x000fc400078ec0ff */
[----:B------:R-:W-:-:S04]  /*7b760*/  LOP3.LUT R4, R4, 0xffff, RZ, 0xc0, !PT ;  /* 0x0000ffff04047812 */ /* 0x000fc800078ec0ff */
[----:B------:R-:W-:Y:S02]  /*7b770*/  PRMT R58, R5, 0x3340, R4 ;  /* 0x00003340053a7816 */ /* 0x000fe40000000004 */
[----:B------:R-:W-:Y:S02]  /*7b780*/  PRMT R4, R12, 0x3340, R0 ;  /* 0x000033400c047816 */ /* 0x000fe40000000000 */
[----:B------:R-:W-:-:S04]  /*7b790*/  PRMT R5, R7, 0x3340, R6 ;  /* 0x0000334007057816 */ /* 0x000fc80000000006 */
[----:B------:R-:W-:Y:S02]  /*7b7a0*/  PRMT R3, R5, 0x5410, R4 ;  /* 0x0000541005037816 */ /* 0x000fe40000000004 */
[----:B------:R-:W-:Y:S02]  /*7b7b0*/  SHF.R.U32.HI R5, RZ, 0x8, R7 ;  /* 0x00000008ff057819 */ /* 0x000fe40000011607 */
[----:B------:R-:W-:Y:S02]  /*7b7c0*/  SHF.R.U32.HI R4, RZ, 0x8, R6 ;  /* 0x00000008ff047819 */ /* 0x000fe40000011606 */
[----:B------:R-:W-:Y:S02]  /*7b7d0*/  LOP3.LUT R5, R5, 0xffff, RZ, 0xc0, !PT ;  /* 0x0000ffff05057812 */ /* 0x000fe400078ec0ff */
[----:B------:R-:W-:-:S04]  /*7b7e0*/  LOP3.LUT R4, R4, 0xffff, RZ, 0xc0, !PT ;  /* 0x0000ffff04047812 */ /* 0x000fc800078ec0ff */
[----:B------:R-:W-:Y:S02]  /*7b7f0*/  PRMT R48, R5, 0x3340, R4 ;  /* 0x0000334005307816 */ /* 0x000fe40000000004 */
[----:B--2---:R-:W-:Y:S02]  /*7b800*/  SHF.R.U32.HI R5, RZ, 0x8, R11 ;  /* 0x00000008ff057819 */ /* 0x004fe4000001160b */
[----:B---3--:R-:W-:Y:S02]  /*7b810*/  SHF.R.U32.HI R4, RZ, 0x8, R10 ;  /* 0x00000008ff047819 */ /* 0x008fe4000001160a */
[----:B------:R-:W-:Y:S02]  /*7b820*/  LOP3.LUT R5, R5, 0xffff, RZ, 0xc0, !PT ;  /* 0x0000ffff05057812 */ /* 0x000fe400078ec0ff */
[----:B------:R-:W-:-:S04]  /*7b830*/  LOP3.LUT R4, R4, 0xffff, RZ, 0xc0, !PT ;  /* 0x0000ffff04047812 */ /* 0x000fc800078ec0ff */
[----:B------:R-:W-:Y:S02]  /*7b840*/  PRMT R49, R5, 0x3340, R4 ;  /* 0x0000334005317816 */ /* 0x000fe40000000004 */
[----:B----4-:R-:W-:Y:S02]  /*7b850*/  SHF.R.U32.HI R5, RZ, 0x8, R36 ;  /* 0x00000008ff057819 */ /* 0x010fe40000011624 */
[----:B------:R-:W-:Y:S01]  /*7b860*/  SHF.R.U32.HI R4, RZ, 0x8, R47 ;  /* 0x00000008ff047819 */ /* 0x000fe2000001162f */
[----:B------:R-:W2:Y:S01]  /*7b870*/  LDL.LU R36, [R1+0xd0] ;  /* 0x0000d00001247983 */ /* 0x000ea20000300800 */
[----:B------:R-:W-:Y:S02]  /*7b880*/  LOP3.LUT R5, R5, 0xffff, RZ, 0xc0, !PT ;  /* 0x0000ffff05057812 */ /* 0x000fe400078ec0ff */
[----:B------:R-:W-:Y:S01]  /*7b890*/  LOP3.LUT R4, R4, 0xffff, RZ, 0xc0, !PT ;  /* 0x0000ffff04047812 */ /* 0x000fe200078ec0ff */
[----:B------:R-:W3:Y:S01]  /*7b8a0*/  LDL R7, [R1+0x1130] ;  /* 0x0011300001077983 */ /* 0x000ee20000100800 */
[----:B------:R-:W-:-:S02]  /*7b8b0*/  SHF.R.U32.HI R16, RZ, 0x8, R60 ;  /* 0x00000008ff107819 */ /* 0x000fc4000001163c */
[----:B------:R-:W-:Y:S01]  /*7b8c0*/  PRMT R8, R5, 0x3340, R4 ;  /* 0x0000334005087816 */ /* 0x000fe20000000004 */
[----:B------:R-:W4:Y:S01]  /*7b8d0*/  LDL R47, [R1+0x1134] ;  /* 0x00113400012f7983 */ /* 0x000f220000100800 */
[----:B------:R-:W-:Y:S02]  /*7b8e0*/  SHF.R.U32.HI R5, RZ, 0x8, R54 ;  /* 0x00000008ff057819 */ /* 0x000fe40000011636 */
[----:B------:R-:W-:Y:S01]  /*7b8f0*/  SHF.R.U32.HI R15, RZ, 0x8, R61 ;  /* 0x00000008ff0f7819 */ /* 0x000fe2000001163d */
[----:B------:R-:W2:Y:S01]  /*7b900*/  LDL R60, [R1+0x1138] ;  /* 0x00113800013c7983 */ /* 0x000ea20000100800 */
[----:B------:R-:W-:-:S03]  /*7b910*/  SHF.R.U32.HI R4, RZ, 0x8, R9 ;  /* 0x00000008ff047819 */ /* 0x000fc60000011609 */
[----:B------:R-:W2:Y:S04]  /*7b920*/  LDL R61, [R1+0x113c] ;  /* 0x00113c00013d7983 */ /* 0x000ea80000100800 */
[----:B------:R-:W2:Y:S04]  /*7b930*/  LDL.LU R54, [R1+0x2be8] ;  /* 0x002be80001367983 */ /* 0x000ea80000300800 */
[----:B------:R-:W2:Y:S01]  /*7b940*/  LDL.LU R9, [R1+0x2a34] ;  /* 0x002a340001097983 */ /* 0x000ea20000300800 */
[----:B------:R-:W-:Y:S02]  /*7b950*/  LOP3.LUT R5, R5, 0xffff, RZ, 0xc0, !PT ;  /* 0x0000ffff05057812 */ /* 0x000fe400078ec0ff */
[----:B------:R-:W-:-:S04]  /*7b960*/  LOP3.LUT R4, R4, 0xffff, RZ, 0xc0, !PT ;  /* 0x0000ffff04047812 */ /* 0x000fc800078ec0ff */
[----:B------:R-:W-:Y:S02]  /*7b970*/  PRMT R10, R5, 0x3340, R4 ;  /* 0x00003340050a7816 */ /* 0x000fe40000000004 */
[----:B------:R-:W-:Y:S02]  /*7b980*/  SHF.R.U32.HI R5, RZ, 0x8, R53 ;  /* 0x00000008ff057819 */ /* 0x000fe40000011635 */
[----:B------:R-:W3:Y:S01]  /*7b990*/  LDL.LU R53, [R1+0x2be4] ;  /* 0x002be40001357983 */ /* 0x000ee20000300800 */
[----:B------:R-:W-:-:S03]  /*7b9a0*/  SHF.R.U32.HI R4, RZ, 0x8, R51 ;  /* 0x00000008ff047819 */ /* 0x000fc60000011633 */
[----:B------:R-:W3:Y:S04]  /*7b9b0*/  LDL.LU R51, [R1+0x2be0] ;  /* 0x002be00001337983 */ /* 0x000ee80000300800 */
[----:B------:R-:W3:Y:S01]  /*7b9c0*/  LDL.LU R6, [R1+0x2a38] ;  /* 0x002a380001067983 */ /* 0x000ee20000300800 */
[----:B------:R-:W-:-:S03]  /*7b9d0*/  SHF.R.U32.HI R14, RZ, 0x8, R50 ;  /* 0x00000008ff0e7819 */ /* 0x000fc60000011632 */
[----:B------:R-:W3:Y:S01]  /*7b9e0*/  LDL.LU R50, [R1+0x2bdc] ;  /* 0x002bdc0001327983 */ /* 0x000ee20000300800 */
[----:B--2---:R-:W-:Y:S01]  /*7b9f0*/  ISETP.GE.AND P3, PT, R9, UR63, PT ;  /* 0x0000003f09007c0c */ /* 0x004fe2000bf66270 */
[----:B------:R-:W0:Y:S02]  /*7ba00*/  LDCU UR63, c[0x0][0x398] ;  /* 0x00007300ff3f77ac */ /* 0x000e240008000800 */
[----:B------:R-:W2:Y:S01]  /*7ba10*/  LDL.LU R9, [R1+0x70] ;  /* 0x0000700001097983 */ /* 0x000ea20000300800 */
[----:B----4-:R-:W-:Y:S02]  /*7ba20*/  ISETP.LT.AND P6, PT, R47, UR6, !P3 ;  /* 0x000000062f007c0c */ /* 0x010fe4000dfc1270 */
[----:B------:R-:W-:Y:S01]  /*7ba30*/  ISETP.LT.AND P5, PT, R60, UR46, !P3 ;  /* 0x0000002e3c007c0c */ /* 0x000fe2000dfa1270 */
[----:B------:R-:W1:Y:S01]  /*7ba40*/  LDCU UR46, c[0x0][0x398] ;  /* 0x00007300ff2e77ac */ /* 0x000e620008000800 */
[----:B------:R-:W-:Y:S02]  /*7ba50*/  LOP3.LUT R36, R36, 0xfffffdff, RZ, 0xc0, !PT ;  /* 0xfffffdff24247812 */ /* 0x000fe400078ec0ff */
[----:B------:R-:W-:Y:S01]  /*7ba60*/  ISETP.LT.AND P4, PT, R61, UR40, !P3 ;  /* 0x000000283d007c0c */ /* 0x000fe2000df81270 */
[----:B------:R-:W4:Y:S06]  /*7ba70*/  LDCU UR40, c[0x0][0x398] ;  /* 0x00007300ff2877ac */ /* 0x000f2c0008000800 */
[----:B------:R-:W-:-:S04]  /*7ba80*/  @P6 LOP3.LUT R36, R36, 0x200, RZ, 0xfc, !PT ;  /* 0x0000020024246812 */ /* 0x000fc800078efcff */
        /* <DEDUP_REMOVED lines=8> */
[----:B------:R-:W-:Y:S01]  /*7bb10*/  ISETP.GE.AND P3, PT, R6, UR61, PT ;  /* 0x0000003d06007c0c */ /* 0x000fe2000bf66270 */
[----:B------:R-:W0:Y:S01]  /*7bb20*/  LDCU UR61, c[0x0][0x398] ;  /* 0x00007300ff3d77ac */ /* 0x000e220008000800 */
[----:B------:R-:W-:Y:S01]  /*7bb30*/  LOP3.LUT R36, R36, 0xffffffdf, RZ, 0xc0, !PT ;  /* 0xffffffdf24247812 */ /* 0x000fe200078ec0ff */
[----:B------:R-:W3:Y:S01]  /*7bb40*/  LDL.LU R6, [R1+0x2a3c] ;  /* 0x002a3c0001067983 */ /* 0x000ee20000300800 */
[----:B------:R-:W-:Y:S01]  /*7bb50*/  ISETP.LT.AND P6, PT, R47, UR30, !P3 ;  /* 0x0000001e2f007c0c */ /* 0x000fe2000dfc1270 */
[----:B------:R-:W0:Y:S01]  /*7bb60*/  LDCU UR30, c[0x0][0x398] ;  /* 0x00007300ff1e77ac */ /* 0x000e220008000800 */
[----:B------:R-:W-:Y:S02]  /*7bb70*/  ISETP.LT.AND P5, PT, R60, UR26, !P3 ;  /* 0x0000001a3c007c0c */ /* 0x000fe4000dfa1270 */
[----:B------:R-:W-:Y:S01]  /*7bb80*/  ISETP.LT.AND P4, PT, R61, UR14, !P3 ;  /* 0x0000000e3d007c0c */ /* 0x000fe2000df81270 */
[----:B------:R-:W0:Y:S08]  /*7bb90*/  LDCU UR14, c[0x0][0x398] ;  /* 0x00007300ff0e77ac */ /* 0x000e300008000800 */
        /* <DEDUP_REMOVED lines=16> */
[----:B------:R-:W-:Y:S02]  /*7bca0*/  LOP3.LUT R36, R36, 0xfffffffe, RZ, 0xc0, !PT ;  /* 0xfffffffe24247812 */ /* 0x000fe400078ec0ff */
[----:B------:R-:W-:Y:S02]  /*7bcb0*/  LOP3.LUT R5, R5, 0xffff, RZ, 0xc0, !PT ;  /* 0x0000ffff05057812 */ /* 0x000fe400078ec0ff */
[----:B------:R-:W-:Y:S02]  /*7bcc0*/  @P2 LOP3.LUT R36, R36, 0x1, RZ, 0xfc, !PT ;  /* 0x0000000124242812 */ /* 0x000fe400078efcff */
[----:B------:R-:W-:Y:S02]  /*7bcd0*/  LOP3.LUT R4, R4, 0xffff, RZ, 0xc0, !PT ;  /* 0x0000ffff04047812 */ /* 0x000fe400078ec0ff */
[----:B------:R-:W-:Y:S01]  /*7bce0*/  SHF.R.U32.HI R17, RZ, 0x8, R13 ;  /* 0x00000008ff117819 */ /* 0x000fe2000001160d */
[----:B------:R0:W-:Y:S01]  /*7bcf0*/  STL [R1+0xd0], R36 ;  /* 0x0000d02401007387 */ /* 0x0001e20000100800 */
[----:B------:R-:W-:-:S02]  /*7bd00*/  SHF.R.U32.HI R13, RZ, 0x8, R52 ;  /* 0x00000008ff0d7819 */ /* 0x000fc40000011634 */
[----:B------:R-:W-:Y:S01]  /*7bd10*/  PRMT R11, R5, 0x3340, R4 ;  /* 0x00003340050b7816 */ /* 0x000fe20000000004 */
[----:B------:R-:W4:Y:S04]  /*7bd20*/  LDL.LU R52, [R1+0x2bd8] ;  /* 0x002bd80001347983 */ /* 0x000f280000300800 */
[----:B------:R-:W4:Y:S01]  /*7bd30*/  LDL.LU R5, [R1+0x2a40] ;  /* 0x002a400001057983 */ /* 0x000f220000300800 */
[----:B------:R-:W-:Y:S02]  /*7bd40*/  LOP3.LUT R50, R50, 0xfffdffff, RZ, 0xc0, !PT ;  /* 0xfffdffff32327812 */ /* 0x000fe400078ec0ff */
[----:B------:R-:W-:Y:S01]  /*7bd50*/  LOP3.LUT R51, R51, 0x7fffffff, RZ, 0xc0, !PT ;  /* 0x7fffffff33337812 */ /* 0x000fe200078ec0ff */
[----:B--2---:R-:W-:-:S05]  /*7bd60*/  VIADD R4, R9, 0xad ;  /* 0x000000ad09047836 */ /* 0x004fca0000000000 */
[----:B------:R-:W-:Y:S01]  /*7bd70*/  ISETP.GE.AND P2, PT, R4, UR59, PT ;  /* 0x0000003b04007c0c */ /* 0x000fe2000bf46270 */
[C---:B------:R-:W-:Y:S01]  /*7bd80*/  VIADD R4, R9.reuse, 0xae ;  /* 0x000000ae09047836 */ /* 0x040fe20000000000 */
[----:B------:R-:W-:Y:S01]  /*7bd90*/  ISETP.LT.AND P1, PT, R9, UR57, !P1 ;  /* 0x0000003909007c0c */ /* 0x000fe2000cf21270 */
[----:B------:R-:W2:Y:S01]  /*7bda0*/  LDCU UR59, c[0x0][0x398] ;  /* 0x00007300ff3b77ac */ /* 0x000ea20008000800 */
[----:B------:R-:W-:Y:S02]  /*7bdb0*/  ISETP.LT.AND P5, PT, R7, UR38, !P2 ;  /* 0x0000002607007c0c */ /* 0x000fe4000d7a1270 */
[----:B------:R-:W-:Y:S01]  /*7bdc0*/  ISETP.LT.AND P4, PT, R61, UR32, !P2 ;  /* 0x000000203d007c0c */ /* 0x000fe2000d781270 */
[----:B------:R-:W1:Y:S01]  /*7bdd0*/  LDCU UR57, c[0x0][0x398] ;  /* 0x00007300ff3977ac */ /* 0x000e620008000800 */
[----:B------:R-:W-:Y:S02]  /*7bde0*/  ISETP.LT.AND P3, PT, R60, UR28, !P2 ;  /* 0x0000001c3c007c0c */ /* 0x000fe4000d761270 */
[----:B------:R-:W-:Y:S01]  /*7bdf0*/  ISETP.LT.AND P2, PT, R47, UR24, !P2 ;  /* 0x000000182f007c0c */ /* 0x000fe2000d741270 */
[----:B------:R-:W1:Y:S01]  /*7be00*/  LDCU UR32, c[0x0][0x398] ;  /* 0x00007300ff2077ac */ /* 0x000e620008000800 */
[----:B------:R-:W-:-:S02]  /*7be10*/  LOP3.LUT R53, R53, 0x7fffffff, RZ, 0xc0, !PT ;  /* 0x7fffffff35357812 */ /* 0x000fc400078ec0ff */
[----:B0-----:R-:W-:Y:S01]  /*7be20*/  SHF.R.U32.HI R36, RZ, 0x8, R32 ;  /* 0x00000008ff247819 */ /* 0x001fe20000011620 */
[----:B------:R-:W0:Y:S02]  /*7be30*/  LDCU UR38, c[0x0][0x398] ;  /* 0x00007300ff2677ac */ /* 0x000e240008000800 */
[----:B------:R-:W-:Y:S01]  /*7be40*/  @P5 LOP3.LUT R51, R51, 0x80000000, RZ, 0xfc, !PT ;  /* 0x8000000033335812 */ /* 0x000fe200078efcff */
[----:B------:R-:W0:Y:S05]  /*7be50*/  LDCU UR28, c[0x0][0x398] ;  /* 0x00007300ff1c77ac */ /* 0x000e2a0008000800 */
[----:B------:R-:W-:Y:S01]  /*7be60*/  @P2 LOP3.LUT R50, R50, 0x20000, RZ, 0xfc, !PT ;  /* 0x0002000032322812 */ /* 0x000fe200078efcff */
[----:B------:R-:W0:Y:S01]  /*7be70*/  LDCU UR24, c[0x0][0x398] ;  /* 0x00007300ff1877ac */ /* 0x000e220008000800 */
[----:B------:R-:W-:-:S02]  /*7be80*/  ISETP.GE.AND P2, PT, R4, UR7, PT ;  /* 0x0000000704007c0c */ /* 0x000fc4000bf46270 */
[----:B------:R-:W2:Y:S01]  /*7be90*/  LDL.LU R4, [R1+0x2a44] ;  /* 0x002a440001047983 */ /* 0x000ea20000300800 */
[----:B------:R-:W-:Y:S01]  /*7bea0*/  LOP3.LUT R51, R51, 0xbfffffff, RZ, 0xc0, !PT ;  /* 0xbfffffff33337812 */ /* 0x000fe200078ec0ff */
[----:B------:R-:W0:Y:S01]  /*7beb0*/  LDCU.64 UR6, c[0x0][0x398] ;  /* 0x00007300ff0677ac */ /* 0x000e220008000a00 */
[----:B------:R-:W-:Y:S02]  /*7bec0*/  ISETP.LT.AND P5, PT, R7, UR22, !P2 ;  /* 0x0000001607007c0c */ /* 0x000fe4000d7a1270 */
[----:B------:R-:W-:Y:S01]  /*7bed0*/  @P4 LOP3.LUT R51, R51, 0x40000000, RZ, 0xfc, !PT ;  /* 0x4000000033334812 */ /* 0x000fe200078efcff */
[----:B------:R-:W0:Y:S01]  /*7bee0*/  LDCU UR22, c[0x0][0x398] ;  /* 0x00007300ff1677ac */ /* 0x000e220008000800 */
[----:B------:R-:W-:Y:S02]  /*7bef0*/  ISETP.LT.AND P4, PT, R61, UR20, !P2 ;  /* 0x000000143d007c0c */ /* 0x000fe4000d781270 */
[----:B------:R-:W-:Y:S01]  /*7bf00*/  LOP3.LUT R50, R50, 0xfffeffff, RZ, 0xc0, !PT ;  /* 0xfffeffff32327812 */ /* 0x000fe200078ec0ff */
[----:B------:R-:W0:Y:S01]  /*7bf10*/  LDCU UR20, c[0x0][0x398] ;  /* 0x00007300ff1477ac */ /* 0x000e220008000800 */
[----:B------:R-:W-:-:S05]  /*7bf20*/  LOP3.LUT R51, R51, 0xdfffffff, RZ, 0xc0, !PT ;  /* 0xdfffffff33337812 */ /* 0x000fca00078ec0ff */
[----:B------:R-:W-:Y:S02]  /*7bf30*/  @P5 LOP3.LUT R50, R50, 0x10000, RZ, 0xfc, !PT ;  /* 0x0001000032325812 */ /* 0x000fe400078efcff */
        /* <DEDUP_REMOVED lines=9> */
[----:B------:R-:W-:Y:S02]  /*7bfd0*/  LOP3.LUT R50, R50, 0xffffdfff, RZ, 0xc0, !PT ;  /* 0xffffdfff32327812 */ /* 0x000fe400078ec0ff */
[----:B------:R-:W-:Y:S02]  /*7bfe0*/  LOP3.LUT R51, R51, 0xefffffff, RZ, 0xc0, !PT ;  /* 0xefffffff33337812 */ /* 0x000fe400078ec0ff */
[----:B------:R-:W-:Y:S02]  /*7bff0*/  @P2 LOP3.LUT R50, R50, 0x2000, RZ, 0xfc, !PT ;  /* 0x0000200032322812 */ /* 0x000fe400078efcff */
[----:B------:R-:W-:Y:S01]  /*7c000*/  ISETP.LT.AND P2, PT, R60, UR75, !P0 ;  /* 0x0000004b3c007c0c */ /* 0x000fe2000c741270 */
[----:B------:R-:W0:Y:S01]  /*7c010*/  LDCU UR75, c[0x0][0x398] ;  /* 0x00007300ff4b77ac */ /* 0x000e220008000800 */
[----:B------:R-:W-:Y:S02]  /*7c020*/  @P1 LOP3.LUT R51, R51, 0x10000000, RZ, 0xfc, !PT ;  /* 0x1000000033331812 */ /* 0x000fe400078efcff */
[----:B------:R-:W-:Y:S01]  /*7c030*/  ISETP.LT.AND P1, PT, R61, UR76, !P0 ;  /* 0x0000004c3d007c0c */ /* 0x000fe2000c721270 */
[----:B------:R-:W0:Y:S01]  /*7c040*/  LDCU UR76, c[0x0][0x398] ;  /* 0x00007300ff4c77ac */ /* 0x000e220008000800 */
[----:B------:R-:W-:-:S02]  /*7c050*/  LOP3.LUT R51, R51, 0xf7ffffff, RZ, 0xc0, !PT ;  /* 0xf7ffffff33337812 */ /* 0x000fc400078ec0ff */
[----:B------:R-:W-:Y:S01]  /*7c060*/  ISETP.LT.AND P0, PT, R7, UR77, !P0 ;  /* 0x0000004d07007c0c */ /* 0x000fe2000c701270 */
[----:B------:R-:W0:Y:S04]  /*7c070*/  LDCU UR77, c[0x0][0x398] ;  /* 0x00007300ff4d77ac */ /* 0x000e280008000800 */
[----:B------:R-:W-:-:S04]  /*7c080*/  @P2 LOP3.LUT R51, R51, 0x8000000, RZ, 0xfc, !PT ;  /* 0x0800000033332812 */ /* 0x000fc800078efcff */
[----:B------:R-:W-:-:S04]  /*7c090*/  LOP3.LUT R51, R51, 0xfbffffff, RZ, 0xc0, !PT ;  /* 0xfbffffff33337812 */ /* 0x000fc800078ec0ff */
[----:B------:R-:W-:-:S04]  /*7c0a0*/  @P1 LOP3.LUT R51, R51, 0x4000000, RZ, 0xfc, !PT ;  /* 0x0400000033331812 */ /* 0x000fc800078efcff */
[----:B------:R-:W-:-:S04]  /*7c0b0*/  LOP3.LUT R51, R51, 0xfdffffff, RZ, 0xc0, !PT ;  /* 0xfdffffff33337812 */ /* 0x000fc800078ec0ff */
[----:B------:R-:W-:Y:S02]  /*7c0c0*/  @P0 LOP3.LUT R51, R51, 0x2000000, RZ, 0xfc, !PT ;  /* 0x0200000033330812 */ /* 0x000fe400078efcff */
[----:B---3--:R-:W-:-:S04]  /*7c0d0*/  ISETP.GE.AND P0, PT, R6, UR11, PT ;  /* 0x0000000b06007c0c */ /* 0x008fc8000bf06270 */
[----:B0-----:R-:W-:Y:S02]  /*7c0e0*/  ISETP.LT.AND P3, PT, R47, UR6, !P0 ;  /* 0x000000062f007c0c */ /* 0x001fe4000c761270 */
[----:B------:R-:W-:Y:S01]  /*7c0f0*/  ISETP.LT.AND P2, PT, R60, UR74, !P0 ;  /* 0x0000004a3c007c0c */ /* 0x000fe2000c741270 */
[----:B------:R-:W0:Y:S01]  /*7c100*/  LDCU UR74, c[0x0][0x398] ;  /* 0x00007300ff4a77ac */ /* 0x000e220008000800 */
[----:B------:R-:W-:Y:S02]  /*7c110*/  LOP3.LUT R51, R51, 0xfeffffff, RZ, 0xc0, !PT ;  /* 0xfeffffff33337812 */ /* 0x000fe400078ec0ff */
[----:B------:R-:W-:Y:S01]  /*7c120*/  ISETP.LT.AND P1, PT, R61, UR73, !P0 ;  /* 0x000000493d007c0c */ /* 0x000fe2000c721270 */
[----:B------:R-:W3:Y:S06]  /*7c130*/  LDCU UR73, c[0x0][0x398] ;  /* 0x00007300ff4977ac */ /* 0x000eec0008000800 */
[----:B------:R-:W-:-:S04]  /*7c140*/  @P3 LOP3.LUT R51, R51, 0x1000000, RZ, 0xfc, !PT ;  /* 0x0100000033333812 */ /* 0x000fc800078efcff */
[----:B------:R-:W-:Y:S02]  /*7c150*/  LOP3.LUT R51, R51, 0xff7fffff, RZ, 0xc0, !PT ;  /* 0xff7fffff33337812 */ /* 0x000fe400078ec0ff */
[----:B------:R-:W-:Y:S01]  /*7c160*/  ISETP.LT.AND P0, PT, R7, UR10, !P0 ;  /* 0x0000000a07007c0c */ /* 0x000fe2000c701270 */
[----:B------:R-:W0:Y:S01]  /*7c170*/  LDCU.64 UR10, c[0x0][0x398] ;  /* 0x00007300ff0a77ac */ /* 0x000e220008000a00 */
[----:B------:R-:W-:-:S04]  /*7c180*/  @P2 LOP3.LUT R51, R51, 0x800000, RZ, 0xfc, !PT ;  /* 0x0080000033332812 */ /* 0x000fc800078efcff */
[----:B------:R-:W-:-:S04]  /*7c190*/  LOP3.LUT R51, R51, 0xffbfffff, RZ, 0xc0, !PT ;  /* 0xffbfffff33337812 */ /* 0x000fc800078ec0ff */
[----:B------:R-:W-:-:S04]  /*7c1a0*/  @P1 LOP3.LUT R51, R51, 0x400000, RZ, 0xfc, !PT ;  /* 0x0040000033331812 */ /* 0x000fc800078efcff */
[----:B------:R-:W-:-:S04]  /*7c1b0*/  LOP3.LUT R51, R51, 0xffdfffff, RZ, 0xc0, !PT ;  /* 0xffdfffff33337812 */ /* 0x000fc800078ec0ff */
[----:B------:R-:W-:Y:S02]  /*7c1c0*/  @P0 LOP3.LUT R51, R51, 0x200000, RZ, 0xfc, !PT ;  /* 0x0020000033330812 */ /* 0x000fe400078efcff */
[----:B----4-:R-:W-:Y:S02]  /*7c1d0*/  ISETP.GE.AND P0, PT, R5, UR9, PT ;  /* 0x0000000905007c0c */ /* 0x010fe4000bf06270 */
[----:B------:R-:W4:Y:S02]  /*7c1e0*/  LDL.LU R5, [R1+0x2a48] ;  /* 0x002a480001057983 */ /* 0x000f240000300800 */
[----:B0-----:R-:W-:Y:S02]  /*7c1f0*/  ISETP.LT.AND P3, PT, R47, UR10, !P0 ;  /* 0x0000000a2f007c0c */ /* 0x001fe4000c761270 */
[----:B------:R-:W-:Y:S01]  /*7c200*/  ISETP.LT.AND P2, PT, R60, UR72, !P0 ;  /* 0x000000483c007c0c */ /* 0x000fe2000c741270 */
[----:B------:R-:W0:Y:S01]  /*7c210*/  LDCU UR72, c[0x0][0x398] ;  /* 0x00007300ff4877ac */ /* 0x000e220008000800 */
[----:B------:R-:W-:-:S02]  /*7c220*/  LOP3.LUT R51, R51, 0xffefffff, RZ, 0xc0, !PT ;  /* 0xffefffff33337812 */ /* 0x000fc400078ec0ff */
[----:B------:R-:W-:Y:S01]  /*7c230*/  ISETP.LT.AND P1, PT, R61, UR71, !P0 ;  /* 0x000000473d007c0c */ /* 0x000fe2000c721270 */
[----:B------:R-:W0:Y:S06]  /*7c240*/  LDCU UR71, c[0x0][0x398] ;  /* 0x00007300ff4777ac */ /* 0x000e2c0008000800 */
[----:B------:R-:W-:-:S04]  /*7c250*/  @P3 LOP3.LUT R51, R51, 0x100000, RZ, 0xfc, !PT ;  /* 0x0010000033333812 */ /* 0x000fc800078efcff */
[----:B------:R-:W-:-:S04]  /*7c260*/  LOP3.LUT R51, R51, 0xfff7ffff, RZ, 0xc0, !PT ;  /* 0xfff7ffff33337812 */ /* 0x000fc800078ec0ff */
[----:B------:R-:W-:Y:S02]  /*7c270*/  @P2 LOP3.LUT R51, R51, 0x80000, RZ, 0xfc, !PT ;  /* 0x0008000033332812 */ /* 0x000fe400078efcff */
[----:B------:R-:W-:Y:S01]  /*7c280*/  ISETP.LT.AND P0, PT, R7, UR8, !P0 ;  /* 0x0000000807007c0c */ /* 0x000fe2000c701270 */
[----:B------:R-:W0:Y:S01]  /*7c290*/  LDCU.64 UR8, c[0x0][0x398] ;  /* 0x00007300ff0877ac */ /* 0x000e220008000a00 */
[----:B------:R-:W-:-:S04]  /*7c2a0*/  LOP3.LUT R51, R51, 0xfffbffff, RZ, 0xc0, !PT ;  /* 0xfffbffff33337812 */ /* 0x000fc800078ec0ff */
        /* <DEDUP_REMOVED lines=14> */
[----:B------:R-:W-:Y:S01]  /*7c390*/  ISETP.LT.AND P0, PT, R7, UR4, !P0 ;  /* 0x0000000407007c0c */ /* 0x000fe2000c701270 */
[----:B------:R-:W0:Y:S01]  /*7c3a0*/  LDCU.64 UR4, c[0x0][0x398] ;  /* 0x00007300ff0477ac */ /* 0x000e220008000a00 */
[----:B------:R-:W-:-:S04]  /*7c3b0*/  @P2 LOP3.LUT R51, R51, 0x8000, RZ, 0xfc, !PT ;  /* 0x0000800033332812 */ /* 0x000fc800078efcff */
[----:B------:R-:W-:-:S04]  /*7c3c0*/  LOP3.LUT R51, R51, 0xffffbfff, RZ, 0xc0, !PT ;  /* 0xffffbfff33337812 */ /* 0x000fc800078ec0ff */
[----:B------:R-:W-:-:S04]  /*7c3d0*/  @P1 LOP3.LUT R51, R51, 0x4000, RZ, 0xfc, !PT ;  /* 0x0000400033331812 */ /* 0x000fc800078efcff */
[----:B------:R-:W-:-:S04]  /*7c3e0*/  LOP3.LUT R51, R51, 0xffffdfff, RZ, 0xc0, !PT ;  /* 0xffffdfff33337812 */ /* 0x000fc800078ec0ff */
[----:B------:R-:W-:-:S04]  /*7c3f0*/  @P0 LOP3.LUT R51, R51, 0x2000, RZ, 0xfc, !PT ;  /* 0x0000200033330812 */ /* 0x000fc800078efcff */
[----:B------:R-:W-:Y:S02]  /*7c400*/  LOP3.LUT R51, R51, 0xffffefff, RZ, 0xc0, !PT ;  /* 0xffffefff33337812 */ /* 0x000fe400078ec0ff */
[----:B----4-:R-:W-:Y:S01]  /*7c410*/  ISETP.GE.AND P0, PT, R5, UR7, PT ;  /* 0x0000000705007c0c */ /* 0x010fe2000bf06270 */
[----:B------:R-:W4:Y:S01]  /*7c420*/  LDCU.64 UR6, c[0x0][0x398] ;  /* 0x00007300ff0677ac */ /* 0x000f220008000a00 */
[----:B------:R-:W3:Y:S02]  /*7c430*/  LDL.LU R5, [R1+0x2a50] ;  /* 0x002a500001057983 */ /* 0x000ee40000300800 */
[----:B0-----:R-:W-:Y:S02]  /*7c440*/  ISETP.LT.AND P3, PT, R47, UR4, !P0 ;  /* 0x000000042f007c0c */ /* 0x001fe4000c761270 */
[----:B------:R-:W-:Y:S01]  /*7c450*/  ISETP.LT.AND P2, PT, R60, UR68, !P0 ;  /* 0x000000443c007c0c */ /* 0x000fe2000c741270 */
[----:B------:R-:W0:Y:S01]  /*7c460*/  LDCU UR68, c[0x0][0x398] ;  /* 0x00007300ff4477ac */ /* 0x000e220008000800 */
[----:B------:R-:W-:-:S09]  /*7c470*/  ISETP.LT.AND P1, PT, R61, UR67, !P0 ;  /* 0x000000433d007c0c */ /* 0x000fd2000c721270 */
        /* <DEDUP_REMOVED lines=13> */
[----:B----4-:R-:W-:Y:S02]  /*7c550*/  ISETP.LT.AND P3, PT, R47, UR6, !P0 ;  /* 0x000000062f007c0c */ /* 0x010fe4000c761270 */
[----:B------:R-:W-:Y:S02]  /*7c560*/  ISETP.LT.AND P2, PT, R60, UR55, !P0 ;  /* 0x000000373c007c0c */ /* 0x000fe4000c741270 */
[----:B------:R-:W-:-:S02]  /*7c570*/  LOP3.LUT R51, R51, 0xfffffeff, RZ, 0xc0, !PT ;  /* 0xfffffeff33337812 */ /* 0x000fc400078ec0ff */
[----:B------:R-:W-:-:S07]  /*7c580*/  ISETP.LT.AND P1, PT, R61, UR64, !P0 ;  /* 0x000000403d007c0c */ /* 0x000fce000c721270 */
[----:B------:R-:W-:-:S04]  /*7c590*/  @P3 LOP3.LUT R51, R51, 0x100, RZ, 0xfc, !PT ;  /* 0x0000010033333812 */ /* 0x000fc800078efcff */
[----:B------:R-:W-:-:S04]  /*7c5a0*/  LOP3.LUT R51, R51, 0xffffff7f, RZ, 0xc0, !PT ;  /* 0xffffff7f33337812 */ /* 0x000fc800078ec0ff */
[----:B------:R-:W-:Y:S02]  /*7c5b0*/  @P2 LOP3.LUT R51, R51, 0x80, RZ, 0xfc, !PT ;  /* 0x0000008033332812 */ /* 0x000fe400078efcff */
[----:B------:R-:W-:Y:S01]  /*7c5c0*/  ISETP.LT.AND P0, PT, R7, UR65, !P0 ;  /* 0x0000004107007c0c */ /* 0x000fe2000c701270 */
[----:B------:R-:W4:Y:S01]  /*7c5d0*/  LDCU.64 UR64, c[0x0][0x398] ;  /* 0x00007300ff4077ac */ /* 0x000f220008000a00 */
[----:B------:R-:W-:-:S04]  /*7c5e0*/  LOP3.LUT R51, R51, 0xffffffbf, RZ, 0xc0, !PT ;  /* 0xffffffbf33337812 */ /* 0x000fc800078ec0ff */
[----:B------:R-:W-:-:S04]  /*7c5f0*/  @P1 LOP3.LUT R51, R51, 0x40, RZ, 0xfc, !PT ;  /* 0x0000004033331812 */ /* 0x000fc800078efcff */
[----:B------:R-:W-:-:S04]  /*7c600*/  LOP3.LUT R51, R51, 0xffffffdf, RZ, 0xc0, !PT ;  /* 0xffffffdf33337812 */ /* 0x000fc800078ec0ff */
[----:B------:R-:W-:-:S04]  /*7c610*/  @P0 LOP3.LUT R51, R51, 0x20, RZ, 0xfc, !PT ;  /* 0x0000002033330812 */ /* 0x000fc800078efcff */
[----:B------:R-:W-:Y:S02]  /*7c620*/  LOP3.LUT R51, R51, 0xffffffef, RZ, 0xc0, !PT ;  /* 0xffffffef33337812 */ /* 0x000fe400078ec0ff */
[----:B---3--:R-:W-:Y:S01]  /*7c630*/  ISETP.GE.AND P0, PT, R5, UR9, PT ;  /* 0x0000000905007c0c */ /* 0x008fe2000bf06270 */
[----:B------:R-:W3:Y:S01]  /*7c640*/  LDCU UR9, c[0x0][0x398] ;  /* 0x00007300ff0977ac */ /* 0x000ee20008000800 */
[----:B------:R-:W3:Y:S02]  /*7c650*/  LDL.LU R5, [R1+0x2a58] ;  /* 0x002a580001057983 */ /* 0x000ee40000300800 */
[----:B--2---:R-:W-:Y:S02]  /*7c660*/  ISETP.LT.AND P3, PT, R47, UR10, !P0 ;  /* 0x0000000a2f007c0c */ /* 0x004fe4000c761270 */
[----:B------:R-:W-:Y:S01]  /*7c670*/  ISETP.LT.AND P2, PT, R60, UR13, !P0 ;  /* 0x0000000d3c007c0c */ /* 0x000fe2000c741270 */
[----:B------:R-:W2:Y:S01]  /*7c680*/  LDCU UR13, c[0x0][0x398] ;  /* 0x00007300ff0d77ac */ /* 0x000ea20008000800 */
[----:B------:R-:W-:-:S09]  /*7c690*/  ISETP.LT.AND P1, PT, R61, UR50, !P0 ;  /* 0x000000323d007c0c */ /* 0x000fd2000c721270 */
        /* <DEDUP_REMOVED lines=10> */
[----:B------:R-:W-:Y:S01]  /*7c740*/  ISETP.GE.AND P0, PT, R4, UR5, PT ;  /* 0x0000000504007c0c */ /* 0x000fe2000bf06270 */
[----:B------:R-:W1:Y:S01]  /*7c750*/  LDCU.64 UR4, c[0x0][0x398] ;  /* 0x00007300ff0477ac */ /* 0x000e620008000a00 */
[----:B------:R-:W2:Y:S02]  /*7c760*/  LDL.LU R4, [R1+0x2a5c] ;  /* 0x002a5c0001047983 */ /* 0x000ea40000300800 */
[----:B0-----:R-:W-:-:S13]  /*7c770*/  ISETP.LT.AND P3, PT, R47, UR50, !P0 ;  /* 0x000000322f007c0c */ /* 0x001fda000c761270 */
[----:B------:R-:W-:-:S05]  /*7c780*/  @P3 LOP3.LUT R51, R51, 0x1, RZ, 0xfc, !PT ;  /* 0x0000000133333812 */ /* 0x000fca00078efcff */
[----:B------:R0:W-:Y:S04]  /*7c790*/  STL [R1+0x2b64], R51 ;  /* 0x002b643301007387 */ /* 0x0001e80000100800 */
[----:B0-----:R-:W2:Y:S01]  /*7c7a0*/  LDL R51, [R1+0x1130] ;  /* 0x0011300001337983 */ /* 0x001ea20000100800 */
[----:B------:R-:W-:Y:S01]  /*7c7b0*/  ISETP.LT.AND P2, PT, R60, UR12, !P0 ;  /* 0x0000000c3c007c0c */ /* 0x000fe2000c741270 */
[----:B------:R-:W0:Y:S01]  /*7c7c0*/  LDCU UR12, c[0x0][0x398] ;  /* 0x00007300ff0c77ac */ /* 0x000e220008000800 */
[----:B------:R-:W-:-:S11]  /*7c7d0*/  ISETP.LT.AND P1, PT, R61, UR53, !P0 ;  /* 0x000000353d007c0c */ /* 0x000fd6000c721270 */
[----:B------:R-:W-:-:S04]  /*7c7e0*/  @P2 LOP3.LUT R53, R53, 0x80000000, RZ, 0xfc, !PT ;  /* 0x8000000035352812 */ /* 0x000fc800078efcff */
[----:B------:R-:W-:-:S04]  /*7c7f0*/  LOP3.LUT R53, R53, 0xbfffffff, RZ, 0xc0, !PT ;  /* 0xbfffffff35357812 */ /* 0x000fc800078ec0ff */
[----:B------:R-:W-:-:S04]  /*7c800*/  @P1 LOP3.LUT R53, R53, 0x40000000, RZ, 0xfc, !PT ;  /* 0x4000000035351812 */ /* 0x000fc800078efcff */
[----:B------:R-:W-:Y:S02]  /*7c810*/  LOP3.LUT R53, R53, 0xdfffffff, RZ, 0xc0, !PT ;  /* 0xdfffffff35357812 */ /* 0x000fe400078ec0ff */
[----:B--2---:R-:W-:Y:S01]  /*7c820*/  ISETP.LT.AND P0, PT, R51, UR54, !P0 ;  /* 0x0000003633007c0c */ /* 0x004fe2000c701270 */
[----:B------:R-:W2:-:S12]  /*7c830*/  LDCU.64 UR54, c[0x0][0x398] ;  /* 0x00007300ff3677ac */ /* 0x000e980008000a00 */
[----:B------:R-:W-:Y:S02]  /*7c840*/  @P0 LOP3.LUT R53, R53, 0x20000000, RZ, 0xfc, !PT ;  /* 0x2000000035350812 */ /* 0x000fe400078efcff */
[----:B---3--:R-:W-:Y:S01]  /*7c850*/  ISETP.GE.AND P0, PT, R5, UR7, PT ;  /* 0x0000000705007c0c */ /* 0x008fe2000bf06270 */
[----:B------:R-:W3:Y:S01]  /*7c860*/  LDCU.64 UR6, c[0x0][0x398] ;  /* 0x00007300ff0677ac */ /* 0x000ee20008000a00 */
[----:B------:R-:W2:Y:S02]  /*7c870*/  LDL.LU R5, [R1+0x2a60] ;  /* 0x002a600001057983 */ /* 0x000ea40000300800 */
[----:B-1----:R-:W-:Y:S02]  /*7c880*/  ISETP.LT.AND P3, PT, R47, UR4, !P0 ;  /* 0x000000042f007c0c */ /* 0x002fe4000c761270 */
[----:B------:R-:W-:Y:S01]  /*7c890*/  ISETP.LT.AND P2, PT, R60, UR18, !P0 ;  /* 0x000000123c007c0c */ /* 0x000fe2000c741270 */
[----:B------:R-:W1:Y:S01]  /*7c8a0*/  LDCU UR18, c[0x0][0x398] ;  /* 0x00007300ff1277ac */ /* 0x000e620008000800 */
        /* <DEDUP_REMOVED lines=13> */
[----:B------:R-:W0:Y:S01]  /*7c980*/  LDCU.64 UR10, c[0x0][0x398] ;  /* 0x00007300ff0a77ac */ /* 0x000e220008000a00 */
[----:B------:R-:W4:Y:S02]  /*7c990*/  LDL.LU R4, [R1+0x2a64] ;  /* 0x002a640001047983 */ /* 0x000f240000300800 */
[----:B---3--:R-:W-:Y:S02]  /*7c9a0*/  ISETP.LT.AND P3, PT, R47, UR6, !P0 ;  /* 0x000000062f007c0c */ /* 0x008fe4000c761270 */
[----:B------:R-:W-:Y:S01]  /*7c9b0*/  ISETP.LT.AND P2, PT, R60, UR77, !P0 ;  /* 0x0000004d3c007c0c */ /* 0x000fe2000c741270 */
[----:B------:R-:W3:Y:S01]  /*7c9c0*/  LDCU UR77, c[0x0][0x398] ;  /* 0x00007300ff4d77ac */ /* 0x000ee20008000800 */
        /* <DEDUP_REMOVED lines=8> */
[----:B------:R-:W-:-:S04]  /*7ca50*/  LOP3.LUT R53, R53, 0xffbfffff, RZ, 0xc0, !PT ;  /* 0xffbfffff35357812 */ /* 0x000fc800078ec0ff */
[----:B------:R-:W-:-:S04]  /*7ca60*/  @P1 LOP3.LUT R53, R53, 0x400000, RZ, 0xfc, !PT ;  /* 0x0040000035351812 */ /* 0x000fc800078efcff */
[----:B------:R-:W-:-:S04]  /*7ca70*/  LOP3.LUT R53, R53, 0xffdfffff, RZ, 0xc0, !PT ;  /* 0xffdfffff35357812 */ /* 0x000fc800078ec0ff */
[----:B------:R-:W-:-:S04]  /*7ca80*/  @P0 LOP3.LUT R53, R53, 0x200000, RZ, 0xfc, !PT ;  /* 0x0020000035350812 */ /* 0x000fc800078efcff */
[----:B------:R-:W-:Y:S02]  /*7ca90*/  LOP3.LUT R53, R53, 0xffefffff, RZ, 0xc0, !PT ;  /* 0xffefffff35357812 */ /* 0x000fe400078ec0ff */
[----:B--2---:R-:W-:Y:S01]  /*7caa0*/  ISETP.GE.AND P0, PT, R5, UR51, PT ;  /* 0x0000003305007c0c */ /* 0x004fe2000bf06270 */
[----:B------:R-:W2:Y:S01]  /*7cab0*/  LDCU.64 UR50, c[0x0][0x398] ;  /* 0x00007300ff3277ac */ /* 0x000ea20008000a00 */
[----:B------:R-:W2:Y:S02]  /*7cac0*/  LDL.LU R5, [R1+0x2a68] ;  /* 0x002a680001057983 */ /* 0x000ea40000300800 */
[----:B0-----:R-:W-:Y:S02]  /*7cad0*/  ISETP.LT.AND P3, PT, R47, UR10, !P0 ;  /* 0x0000000a2f007c0c */ /* 0x001fe4000c761270 */
[----:B------:R-:W-:Y:S01]  /*7cae0*/  ISETP.LT.AND P2, PT, R60, UR72, !P0 ;  /* 0x000000483c007c0c */ /* 0x000fe2000c741270 */
[----:B------:R-:W0:Y:S01]  /*7caf0*/  LDCU UR72, c[0x0][0x398] ;  /* 0x00007300ff4877ac */ /* 0x000e220008000800 */
[----:B---3--:R-:W-:-:S09]  /*7cb00*/  ISETP.LT.AND P1, PT, R61, UR77, !P0 ;  /* 0x0000004d3d007c0c */ /* 0x008fd2000c721270 */
[----:B------:R-:W-:Y:S01]  /*7cb10*/  @P3 LOP3.LUT R53, R53, 0x100000, RZ, 0xfc, !PT ;  /* 0x0010000035353812 */ /* 0x000fe200078efcff */
[----:B------:R-:W3:Y:S03]  /*7cb20*/  LDCU UR77, c[0x0][0x398] ;  /* 0x00007300ff4d77ac */ /* 0x000ee60008000800 */
        /* <DEDUP_REMOVED lines=8> */
[----:B----4-:R-:W-:Y:S01]  /*7cbb0*/  ISETP.GE.AND P0, PT, R4, UR5, PT ;  /* 0x0000000504007c0c */ /* 0x010fe2000bf06270 */
[----:B------:R-:W4:Y:S01]  /*7cbc0*/  LDCU.64 UR4, c[0x0][0x398] ;  /* 0x00007300ff0477ac */ /* 0x000f220008000a00 */
[----:B------:R-:W3:Y:S02]  /*7cbd0*/  LDL.LU R4, [R1+0x2a6c] ;  /* 0x002a6c0001047983 */ /* 0x000ee40000300800 */
[----:B--2---:R-:W-:Y:S02]  /*7cbe0*/  ISETP.LT.AND P3, PT, R47, UR50, !P0 ;  /* 0x000000322f007c0c */ /* 0x004fe4000c761270 */
[----:B------:R-:W-:Y:S01]  /*7cbf0*/  ISETP.LT.AND P2, PT, R60, UR69, !P0 ;  /* 0x000000453c007c0c */ /* 0x000fe2000c741270 */
[----:B------:R-:W2:Y:S01]  /*7cc00*/  LDCU UR69, c[0x0][0x398] ;  /* 0x00007300ff4577ac */ /* 0x000ea20008000800 */
[----:B------:R-:W-:-:S02]  /*7cc10*/  LOP3.LUT R53, R53, 0xfffeffff, RZ, 0xc0, !PT ;  /* 0xfffeffff35357812 */ /* 0x000fc400078ec0ff */
[----:B------:R-:W-:Y:S01]  /*7cc20*/  ISETP.LT.AND P1, PT, R61, UR71, !P0 ;  /* 0x000000473d007c0c */ /* 0x000fe2000c721270 */
[----:B------:R-:W1:Y:S06]  /*7cc30*/  LDCU UR71, c[0x0][0x398] ;  /* 0x00007300ff4777ac */ /* 0x000e6c0008000800 */
        /* <DEDUP_REMOVED lines=10> */
[----:B------:R-:W-:Y:S01]  /*7cce0*/  ISETP.GE.AND P0, PT, R5, UR7, PT ;  /* 0x0000000705007c0c */ /* 0x000fe2000bf06270 */
[----:B------:R-:W0:Y:S01]  /*7ccf0*/  LDCU.64 UR6, c[0x0][0x398] ;  /* 0x00007300ff0677ac */ /* 0x000e220008000a00 */
[----:B------:R-:W2:Y:S02]  /*7cd00*/  LDL.LU R5, [R1+0x2a70] ;  /* 0x002a700001057983 */ /* 0x000ea40000300800 */
[----:B----4-:R-:W-:Y:S02]  /*7cd10*/  ISETP.LT.AND P3, PT, R47, UR4, !P0 ;  /* 0x000000042f007c0c */ /* 0x010fe4000c761270 */
[----:B------:R-:W-:Y:S01]  /*7cd20*/  ISETP.LT.AND P2, PT, R60, UR68, !P0 ;  /* 0x000000443c007c0c */ /* 0x000fe2000c741270 */
[----:B------:R-:W4:Y:S01]  /*7cd30*/  LDCU UR68, c[0x0][0x398] ;  /* 0x00007300ff4477ac */ /* 0x000f220008000800 */
[----:B-1----:R-:W-:-:S09]  /*7cd40*/  ISETP.LT.AND P1, PT, R61, UR71, !P0 ;  /* 0x000000473d007c0c */ /* 0x002fd2000c721270 */
        /* <DEDUP_REMOVED lines=10> */
[----:B---3--:R-:W-:Y:S01]  /*7cdf0*/  ISETP.GE.AND P0, PT, R4, UR11, PT ;  /* 0x0000000b04007c0c */ /* 0x008fe2000bf06270 */
[----:B------:R-:W3:Y:S01]  /*7ce00*/  LDCU.64 UR10, c[0x0][0x398] ;  /* 0x00007300ff0a77ac */ /* 0x000ee20008000a00 */
[----:B------:R-:W3:Y:S04]  /*7ce10*/  LDL.LU R4, [R1+0x2a74] ;  /* 0x002a740001047983 */ /* 0x000ee80000300800 */
[----:B------:R-:W3:Y:S01]  /*7ce20*/  LDL.LU R32, [R1+0x2a78] ;  /* 0x002a780001207983 */ /* 0x000ee20000300800 */
[----:B------:R-:W-:Y:S02]  /*7ce30*/  ISETP.LT.AND P3, PT, R47, UR6, !P0 ;  /* 0x000000062f007c0c */ /* 0x000fe4000c761270 */
[----:B----4-:R-:W-:Y:S01]  /*7ce40*/  ISETP.LT.AND P2, PT, R60, UR68, !P0 ;  /* 0x000000443c007c0c */ /* 0x010fe2000c741270 */
[----:B------:R-:W4:Y:S01]  /*7ce50*/  LDCU UR68, c[0x0][0x398] ;  /* 0x00007300ff4477ac */ /* 0x000f220008000800 */
[----:B------:R-:W-:-:S02]  /*7ce60*/  LOP3.LUT R53, R53, 0xfffffeff, RZ, 0xc0, !PT ;  /* 0xfffffeff35357812 */ /* 0x000fc400078ec0ff */
[----:B-1----:R-:W-:Y:S01]  /*7ce70*/  ISETP.LT.AND P1, PT, R61, UR71, !P0 ;  /* 0x000000473d007c0c */ /* 0x002fe2000c721270 */
        /* <DEDUP_REMOVED lines=11> */
[----:B------:R-:W-:Y:S02]  /*7cf30*/  LOP3.LUT R52, R52, 0x7fffffff, RZ, 0xc0, !PT ;  /* 0x7fffffff34347812 */ /* 0x000fe400078ec0ff */
[----:B------:R-:W-:Y:S02]  /*7cf40*/  SHF.R.U32.HI R6, RZ, 0x8, R33 ;  /* 0x00000008ff067819 */ /* 0x000fe40000011621 */
[----:B--2---:R-:W-:Y:S01]  /*7cf50*/  ISETP.GE.AND P0, PT, R5, UR51, PT ;  /* 0x0000003305007c0c */ /* 0x004fe2000bf06270 */
[----:B------:R-:W2:Y:S03]  /*7cf60*/  LDCU.64 UR50, c[0x0][0x398] ;  /* 0x00007300ff3277ac */ /* 0x000ea60008000a00 */
[----:B---3--:R-:W-:-:S02]  /*7cf70*/  ISETP.LT.AND P3, PT, R47, UR10, !P0 ;  /* 0x0000000a2f007c0c */ /* 0x008fc4000c761270 */
[----:B----4-:R-:W-:Y:S01]  /*7cf80*/  ISETP.LT.AND P2, PT, R60, UR68, !P0 ;  /* 0x000000443c007c0c */ /* 0x010fe2000c741270 */
[----:B------:R-:W3:Y:S01]  /*7cf90*/  LDCU UR68, c[0x0][0x398] ;  /* 0x00007300ff4477ac */ /* 0x000ee20008000800 */
        /* <DEDUP_REMOVED lines=11> */
[----:B------:R-:W-:Y:S01]  /*7d050*/  ISETP.GE.AND P0, PT, R4, UR5, PT ;  /* 0x0000000504007c0c */ /* 0x000fe2000bf06270 */
[----:B------:R-:W4:Y:S01]  /*7d060*/  LDCU.64 UR4, c[0x0][0x398] ;  /* 0x00007300ff0477ac */ /* 0x000f220008000a00 */
[----:B------:R-:W-:Y:S01]  /*7d070*/  LOP3.LUT R53, R53, 0xfffffffe, RZ, 0xc0, !PT ;  /* 0xfffffffe35357812 */ /* 0x000fe200078ec0ff */
[----:B------:R-:W3:Y:S01]  /*7d080*/  LDL.LU R4, [R1+0x2a7c] ;  /* 0x002a7c0001047983 */ /* 0x000ee20000300800 */
[----:B--2---:R-:W-:-:S13]  /*7d090*/  ISETP.LT.AND P3, PT, R47, UR50, !P0 ;  /* 0x000000322f007c0c */ /* 0x004fda000c761270 */
[----:B------:R-:W-:-:S05]  /*7d0a0*/  @P3 LOP3.LUT R53, R53, 0x1, RZ, 0xfc, !PT ;  /* 0x0000000135353812 */ /* 0x000fca00078efcff */
[----:B------:R2:W-:Y:S04]  /*7d0b0*/  STL [R1+0x2b68], R53 ;  /* 0x002b683501007387 */ /* 0x0005e80000100800 */
[----:B--2---:R-:W4:Y:S01]  /*7d0c0*/  LDL R53, [R1+0x1134] ;  /* 0x0011340001357983 */ /* 0x004f220000100800 */
[----:B-1----:R-:W-:Y:S01]  /*7d0d0*/  ISETP.LT.AND P2, PT, R60, UR71, !P0 ;  /* 0x000000473c007c0c */ /* 0x002fe2000c741270 */
[----:B------:R-:W1:Y:S01]  /*7d0e0*/  LDCU UR71, c[0x0][0x398] ;  /* 0x00007300ff4777ac */ /* 0x000e620008000800 */
[----:B0-----:R-:W-:Y:S02]  /*7d0f0*/  ISETP.LT.AND P1, PT, R61, UR72, !P0 ;  /* 0x000000483d007c0c */ /* 0x001fe4000c721270 */
[----:B------:R-:W-:Y:S01]  /*7d100*/  ISETP.LT.AND P0, PT, R51, UR52, !P0 ;  /* 0x0000003433007c0c */ /* 0x000fe2000c701270 */
[----:B------:R-:W0:Y:S01]  /*7d110*/  LDCU UR72, c[0x0][0x398] ;  /* 0x00007300ff4877ac */ /* 0x000e220008000800 */
[----:B------:R-:W-:Y:S01]  /*7d120*/  LOP3.LUT R54, R54, 0x7fffffff, RZ, 0xc0, !PT ;  /* 0x7fffffff36367812 */ /* 0x000fe200078ec0ff */
[----:B------:R-:W2:Y:S06]  /*7d130*/  LDCU.64 UR52, c[0x0][0x398] ;  /* 0x00007300ff3477ac */ /* 0x000eac0008000a00 */
[----:B------:R-:W-:-:S04]  /*7d140*/  @P2 LOP3.LUT R52, R52, 0x80000000, RZ, 0xfc, !PT ;  /* 0x8000000034342812 */ /* 0x000fc800078efcff */
[----:B------:R-:W-:-:S04]  /*7d150*/  LOP3.LUT R52, R52, 0xbfffffff, RZ, 0xc0, !PT ;  /* 0xbfffffff34347812 */ /* 0x000fc800078ec0ff */
[----:B------:R-:W-:-:S04]  /*7d160*/  @P1 LOP3.LUT R52, R52, 0x40000000, RZ, 0xfc, !PT ;  /* 0x4000000034341812 */ /* 0x000fc800078efcff */
[----:B------:R-:W-:-:S04]  /*7d170*/  LOP3.LUT R52, R52, 0xdfffffff, RZ, 0xc0, !PT ;  /* 0xdfffffff34347812 */ /* 0x000fc800078ec0ff */
[----:B------:R-:W-:Y:S02]  /*7d180*/  @P0 LOP3.LUT R52, R52, 0x20000000, RZ, 0xfc, !PT ;  /* 0x2000000034340812 */ /* 0x000fe400078efcff */
[----:B------:R-:W-:Y:S01]  /*7d190*/  ISETP.GE.AND P0, PT, R32, UR7, PT ;  /* 0x0000000720007c0c */ /* 0x000fe2000bf06270 */
[----:B------:R-:W2:Y:S01]  /*7d1a0*/  LDCU.64 UR6, c[0x0][0x398] ;  /* 0x00007300ff0677ac */ /* 0x000ea20008000a00 */
[----:B------:R-:W2:Y:S04]  /*7d1b0*/  LDL.LU R32, [R1+0x2a80] ;  /* 0x002a800001207983 */ /* 0x000ea80000300800 */
[----:B------:R-:W2:Y:S01]  /*7d1c0*/  LDL.LU R33, [R1+0x2a84] ;  /* 0x002a840001217983 */ /* 0x000ea20000300800 */
[----:B-1----:R-:W-:Y:S01]  /*7d1d0*/  ISETP.LT.AND P2, PT, R60, UR71, !P0 ;  /* 0x000000473c007c0c */ /* 0x002fe2000c741270 */
[----:B------:R-:W1:Y:S01]  /*7d1e0*/  LDCU UR71, c[0x0][0x398] ;  /* 0x00007300ff4777ac */ /* 0x000e620008000800 */
[----:B------:R-:W-:-:S02]  /*7d1f0*/  LOP3.LUT R52, R52, 0xefffffff, RZ, 0xc0, !PT ;  /* 0xefffffff34347812 */ /* 0x000fc400078ec0ff */
[----:B0-----:R-:W-:Y:S01]  /*7d200*/  ISETP.LT.AND P1, PT, R61, UR72, !P0 ;  /* 0x000000483d007c0c */ /* 0x001fe2000c721270 */
[----:B------:R-:W0:Y:S01]  /*7d210*/  LDCU UR72, c[0x0][0x398] ;  /* 0x00007300ff4877ac */ /* 0x000e220008000800 */
[----:B----4-:R-:W-:Y:S02]  /*7d220*/  ISETP.LT.AND P3, PT, R53, UR4, !P0 ;  /* 0x0000000435007c0c */ /* 0x010fe4000c761270 */
[----:B------:R-:W-:Y:S01]  /*7d230*/  ISETP.LT.AND P0, PT, R51, UR48, !P0 ;  /* 0x0000003033007c0c */ /* 0x000fe2000c701270 */
[----:B------:R-:W4:Y:S10]  /*7d240*/  LDCU UR48, c[0x0][0x398] ;  /* 0x00007300ff3077ac */ /* 0x000f340008000800 */
[----:B------:R-:W-:-:S04]  /*7d250*/  @P3 LOP3.LUT R52, R52, 0x10000000, RZ, 0xfc, !PT ;  /* 0x1000000034343812 */ /* 0x000fc800078efcff */
[----:B------:R-:W-:-:S04]  /*7d260*/  LOP3.LUT R52, R52, 0xf7ffffff, RZ, 0xc0, !PT ;  /* 0xf7ffffff34347812 */ /* 0x000fc800078ec0ff */
[----:B------:R-:W-:-:S04]  /*7d270*/  @P2 LOP3.LUT R52, R52, 0x8000000, RZ, 0xfc, !PT ;  /* 0x0800000034342812 */ /* 0x000fc800078efcff */
[----:B------:R-:W-:-:S04]  /*7d280*/  LOP3.LUT R52, R52, 0xfbffffff, RZ, 0xc0, !PT ;  /* 0xfbffffff34347812 */ /* 0x000fc800078ec0ff */
[----:B------:R-:W-:-:S04]  /*7d290*/  @P1 LOP3.LUT R52, R52, 0x4000000, RZ, 0xfc, !PT ;  /* 0x0400000034341812 */ /* 0x000fc800078efcff */
[----:B------:R-:W-:-:S04]  /*7d2a0*/  LOP3.LUT R52, R52, 0xfdffffff, RZ, 0xc0, !PT ;  /* 0xfdffffff34347812 */ /* 0x000fc800078ec0ff */
[----:B------:R-:W-:Y:S02]  /*7d2b0*/  @P0 LOP3.LUT R52, R52, 0x2000000, RZ, 0xfc, !PT ;  /* 0x0200000034340812 */ /* 0x000fe400078efcff */
[----:B---3--:R-:W-:Y:S01]  /*7d2c0*/  ISETP.GE.AND P0, PT, R4, UR11, PT ;  /* 0x0000000b04007c0c */ /* 0x008fe2000bf06270 */
[----:B------:R-:W3:Y:S03]  /*7d2d0*/  LDCU.64 UR10, c[0x0][0x398] ;  /* 0x00007300ff0a77ac */ /* 0x000ee60008000a00 */
[----:B--2---:R-:W-:Y:S02]  /*7d2e0*/  ISETP.LT.AND P3, PT, R53, UR6, !P0 ;  /* 0x0000000635007c0c */ /* 0x004fe4000c761270 */
[----:B------:R-:W-:Y:S01]  /*7d2f0*/  ISETP.LT.AND P2, PT, R60, UR76, !P0 ;  /* 0x0000004c3c007c0c */ /* 0x000fe2000c741270 */
[----:B------:R-:W2:Y:S01]  /*7d300*/  LDCU UR76, c[0x0][0x398] ;  /* 0x00007300ff4c77ac */ /* 0x000ea20008000800 */
        /* <DEDUP_REMOVED lines=14> */
[----:B------:R-:W2:Y:S02]  /*7d3f0*/  LDL.LU R32, [R1+0x2a88] ;  /* 0x002a880001207983 */ /* 0x000ea40000300800 */
        /* <DEDUP_REMOVED lines=16> */
[----:B------:R-:W1:Y:S01]  /*7d500*/  LDCU.64 UR4, c[0x0][0x398] ;  /* 0x00007300ff0477ac */ /* 0x000e620008000a00 */
[----:B------:R-:W3:Y:S02]  /*7d510*/  LDL.LU R33, [R1+0x2a8c] ;  /* 0x002a8c0001217983 */ /* 0x000ee40000300800 */
        /* <DEDUP_REMOVED lines=13> */
[----:B------:R-:W-:Y:S02]  /*7d5f0*/  LOP3.LUT R52, R52, 0xffffdfff, RZ, 0xc0, !PT ;  /* 0xffffdfff34347812 */ /* 0x000fe400078ec0ff */
[----:B------:R-:W-:Y:S02]  /*7d600*/  SHF.R.U32.HI R4, RZ, 0x8, R45 ;  /* 0x00000008ff047819 */ /* 0x000fe4000001162d */
[----:B------:R-:W-:Y:S01]  /*7d610*/  @P0 LOP3.LUT R52, R52, 0x2000, RZ, 0xfc, !PT ;  /* 0x0000200034340812 */ /* 0x000fe200078efcff */
[----:B------:R-:W4:Y:S03]  /*7d620*/  LDL.LU R45, [R1+0x2a90] ;  /* 0x002a9000012d7983 */ /* 0x000f260000300800 */
[----:B------:R-:W-:Y:S02]  /*7d630*/  LOP3.LUT R52, R52, 0xffffefff, RZ, 0xc0, !PT ;  /* 0xffffefff34347812 */ /* 0x000fe400078ec0ff */
[----:B--2---:R-:W-:Y:S01]  /*7d640*/  ISETP.GE.AND P0, PT, R32, UR7, PT ;  /* 0x0000000720007c0c */ /* 0x004fe2000bf06270 */
[----:B------:R-:W2:Y:S03]  /*7d650*/  LDCU.64 UR6, c[0x0][0x398] ;  /* 0x00007300ff0677ac */ /* 0x000ea60008000a00 */
[----:B-1----:R-:W-:Y:S01]  /*7d660*/  ISETP.LT.AND P3, PT, R53, UR4, !P0 ;  /* 0x0000000435007c0c */ /* 0x002fe2000c761270 */
[----:B------:R-:W1:Y:S01]  /*7d670*/  LDCU UR4, c[0x0][0x398] ;  /* 0x00007300ff0477ac */ /* 0x000e620008000800 */
[----:B------:R-:W-:-:S02]  /*7d680*/  ISETP.LT.AND P2, PT, R60, UR59, !P0 ;  /* 0x0000003b3c007c0c */ /* 0x000fc4000c741270 */
        /* <DEDUP_REMOVED lines=13> */
[----:B------:R-:W3:Y:S01]  /*7d760*/  LDCU.64 UR10, c[0x0][0x398] ;  /* 0x00007300ff0a77ac */ /* 0x000ee20008000a00 */
[----:B------:R-:W3:Y:S02]  /*7d770*/  LDL.LU R33, [R1+0x2a94] ;  /* 0x002a940001217983 */ /* 0x000ee40000300800 */
[----:B--2---:R-:W-:Y:S01]  /*7d780*/  ISETP.LT.AND P3, PT, R53, UR6, !P0 ;  /* 0x0000000635007c0c */ /* 0x004fe2000c761270 */
[----:B------:R-:W2:Y:S01]  /*7d790*/  LDCU UR6, c[0x0][0x398] ;  /* 0x00007300ff0677ac */ /* 0x000ea20008000800 */
        /* <DEDUP_REMOVED lines=15> */
[----:B------:R-:W4:Y:S03]  /*7d890*/  LDCU.64 UR50, c[0x0][0x398] ;  /* 0x00007300ff3277ac */ /* 0x000f260008000a00 */
[----:B---3--:R-:W-:Y:S01]  /*7d8a0*/  ISETP.LT.AND P3, PT, R53, UR10, !P0 ;  /* 0x0000000a35007c0c */ /* 0x008fe2000c761270 */
[----:B------:R-:W3:Y:S01]  /*7d8b0*/  LDCU UR10, c[0x0][0x398] ;  /* 0x00007300ff0a77ac */ /* 0x000ee20008000800 */
        /* <DEDUP_REMOVED lines=14> */
[----:B------:R-:W-:Y:S02]  /*7d9a0*/  SHF.R.U32.HI R32, RZ, 0x8, R35 ;  /* 0x00000008ff207819 */ /* 0x000fe40000011623 */
[----:B------:R-:W2:Y:S01]  /*7d9b0*/  LDL.LU R35, [R1+0x2a98] ;  /* 0x002a980001237983 */ /* 0x000ea20000300800 */
[----:B------:R-:W-:-:S03]  /*7d9c0*/  LOP3.LUT R52, R52, 0xfffffffe, RZ, 0xc0, !PT ;  /* 0xfffffffe34347812 */ /* 0x000fc600078ec0ff */
[----:B------:R-:W3:Y:S01]  /*7d9d0*/  LDL.LU R45, [R1+0x2a9c] ;  /* 0x002a9c00012d7983 */ /* 0x000ee20000300800 */
[----:B------:R-:W-:Y:S01]  /*7d9e0*/  ISETP.GE.AND P0, PT, R33, UR5, PT ;  /* 0x0000000521007c0c */ /* 0x000fe2000bf06270 */
[----:B------:R-:W0:Y:S03]  /*7d9f0*/  LDCU UR5, c[0x0][0x398] ;  /* 0x00007300ff0577ac */ /* 0x000e260008000800 */
[----:B------:R-:W-:-:S13]  /*7da00*/  ISETP.LT.AND P3, PT, R53, UR54, !P0 ;  /* 0x0000003635007c0c */ /* 0x000fda000c761270 */
[----:B------:R-:W-:-:S05]  /*7da10*/  @P3 LOP3.LUT R52, R52, 0x1, RZ, 0xfc, !PT ;  /* 0x0000000134343812 */ /* 0x000fca00078efcff */
[----:B------:R0:W-:Y:S04]  /*7da20*/  STL [R1+0x2b6c], R52 ;  /* 0x002b6c3401007387 */ /* 0x0001e80000100800 */
[----:B0-----:R-:W3:Y:S01]  /*7da30*/  LDL R52, [R1+0x1138] ;  /* 0x0011380001347983 */ /* 0x001ee20000100800 */
[----:B------:R-:W-:Y:S01]  /*7da40*/  ISETP.LT.AND P2, PT, R60, UR13, !P0 ;  /* 0x0000000d3c007c0c */ /* 0x000fe2000c741270 */
[----:B------:R-:W0:Y:S01]  /*7da50*/  LDCU UR13, c[0x0][0x398] ;  /* 0x00007300ff0d77ac */ /* 0x000e220008000800 */
[----:B------:R-:W-:Y:S02]  /*7da60*/  ISETP.LT.AND P1, PT, R61, UR24, !P0 ;  /* 0x000000183d007c0c */ /* 0x000fe4000c721270 */
[----:B------:R-:W-:Y:S01]  /*7da70*/  ISETP.LT.AND P0, PT, R51, UR26, !P0 ;  /* 0x0000001a33007c0c */ /* 0x000fe2000c701270 */
[----:B------:R-:W0:Y:S01]  /*7da80*/  LDCU UR26, c[0x0][0x398] ;  /* 0x00007300ff1a77ac */ /* 0x000e220008000800 */
[----:B------:R-:W-:-:S02]  /*7da90*/  SHF.R.U32.HI R33, RZ, 0x8, R55 ;  /* 0x00000008ff217819 */ /* 0x000fc40000011637 */
[----:B------:R-:W4:Y:S01]  /*7daa0*/  LDL.LU R55, [R1+0x2bd4] ;  /* 0x002bd40001377983 */ /* 0x000f220000300800 */
[----:B------:R-:W-:Y:S01]  /*7dab0*/  SHF.R.U32.HI R5, RZ, 0x8, R46 ;  /* 0x00000008ff057819 */ /* 0x000fe2000001162e */
[----:B------:R-:W0:Y:S03]  /*7dac0*/  LDCU UR24, c[0x0][0x398] ;  /* 0x00007300ff1877ac */ /* 0x000e260008000800 */
[----:B------:R-:W-:-:S04]  /*7dad0*/  @P2 LOP3.LUT R54, R54, 0x80000000, RZ, 0xfc, !PT ;  /* 0x8000000036362812 */ /* 0x000fc800078efcff */
[----:B------:R-:W-:-:S04]  /*7dae0*/  LOP3.LUT R54, R54, 0xbfffffff, RZ, 0xc0, !PT ;  /* 0xbfffffff36367812 */ /* 0x000fc800078ec0ff */
[----:B------:R-:W-:-:S04]  /*7daf0*/  @P1 LOP3.LUT R54, R54, 0x40000000, RZ, 0xfc, !PT ;  /* 0x4000000036361812 */ /* 0x000fc800078efcff */
[----:B------:R-:W-:-:S04]  /*7db00*/  LOP3.LUT R54, R54, 0xdfffffff, RZ, 0xc0, !PT ;  /* 0xdfffffff36367812 */ /* 0x000fc800078ec0ff */
[----:B------:R-:W-:-:S04]  /*7db10*/  @P0 LOP3.LUT R54, R54, 0x20000000, RZ, 0xfc, !PT ;  /* 0x2000000036360812 */ /* 0x000fc800078efcff */
[----:B------:R-:W-:Y:S02]  /*7db20*/  LOP3.LUT R54, R54, 0xefffffff, RZ, 0xc0, !PT ;  /* 0xefffffff36367812 */ /* 0x000fe400078ec0ff */
[----:B--2---:R-:W-:Y:S01]  /*7db30*/  ISETP.GE.AND P0, PT, R35, UR7, PT ;  /* 0x0000000723007c0c */ /* 0x004fe2000bf06270 */
[----:B------:R-:W2:Y:S01]  /*7db40*/  LDCU UR7, c[0x0][0x398] ;  /* 0x00007300ff0777ac */ /* 0x000ea20008000800 */
[----:B------:R-:W2:Y:S02]  /*7db50*/  LDL.LU R35, [R1+0x2aa0] ;  /* 0x002aa00001237983 */ /* 0x000ea40000300800 */
[----:B------:R-:W-:Y:S02]  /*7db60*/  ISETP.LT.AND P3, PT, R53, UR64, !P0 ;  /* 0x0000004035007c0c */ /* 0x000fe4000c761270 */
[----:B------:R-:W-:Y:S01]  /*7db70*/  ISETP.LT.AND P1, PT, R61, UR8, !P0 ;  /* 0x000000083d007c0c */ /* 0x000fe2000c721270 */
[----:B------:R-:W0:Y:S10]  /*7db80*/  LDCU UR8, c[0x0][0x398] ;  /* 0x00007300ff0877ac */ /* 0x000e340008000800 */
[----:B------:R-:W-:-:S04]  /*7db90*/  @P3 LOP3.LUT R54, R54, 0x10000000, RZ, 0xfc, !PT ;  /* 0x1000000036363812 */ /* 0x000fc800078efcff */
[----:B------:R-:W-:Y:S02]  /*7dba0*/  LOP3.LUT R54, R54, 0xf7ffffff, RZ, 0xc0, !PT ;  /* 0xf7ffffff36367812 */ /* 0x000fe400078ec0ff */
[----:B---3--:R-:W-:Y:S01]  /*7dbb0*/  ISETP.LT.AND P2, PT, R52, UR9, !P0 ;  /* 0x0000000934007c0c */ /* 0x008fe2000c741270 */
[----:B------:R-:W3:Y:S01]  /*7dbc0*/  LDCU UR9, c[0x0][0x398] ;  /* 0x00007300ff0977ac */ /* 0x000ee20008000800 */
[----:B------:R-:W-:Y:S02]  /*7dbd0*/  ISETP.LT.AND P0, PT, R51, UR22, !P0 ;  /* 0x0000001633007c0c */ /* 0x000fe4000c701270 */
[----:B------:R-:W-:Y:S01]  /*7dbe0*/  SHF.R.U32.HI R7, RZ, 0x8, R56 ;  /* 0x00000008ff077819 */ /* 0x000fe20000011638 */
[----:B------:R-:W0:Y:S08]  /*7dbf0*/  LDCU UR22, c[0x0][0x398] ;  /* 0x00007300ff1677ac */ /* 0x000e300008000800 */
[----:B------:R-:W-:-:S04]  /*7dc00*/  @P2 LOP3.LUT R54, R54, 0x8000000, RZ, 0xfc, !PT ;  /* 0x0800000036362812 */ /* 0x000fc800078efcff */
[----:B------:R-:W-:-:S04]  /*7dc10*/  LOP3.LUT R54, R54, 0xfbffffff, RZ, 0xc0, !PT ;  /* 0xfbffffff36367812 */ /* 0x000fc800078ec0ff */
[----:B------:R-:W-:-:S04]  /*7dc20*/  @P1 LOP3.LUT R54, R54, 0x4000000, RZ, 0xfc, !PT ;  /* 0x0400000036361812 */ /* 0x000fc800078efcff */
[----:B------:R-:W-:-:S04]  /*7dc30*/  LOP3.LUT R54, R54, 0xfdffffff, RZ, 0xc0, !PT ;  /* 0xfdffffff36367812 */ /* 0x000fc800078ec0ff */
[----:B------:R-:W-:Y:S02]  /*7dc40*/  @P0 LOP3.LUT R54, R54, 0x2000000, RZ, 0xfc, !PT ;  /* 0x0200000036360812 */ /* 0x000fe400078efcff */
[----:B------:R-:W-:Y:S01]  /*7dc50*/  ISETP.GE.AND P0, PT, R45, UR11, PT ;  /* 0x0000000b2d007c0c */ /* 0x000fe2000bf06270 */
[----:B------:R-:W0:Y:S01]  /*7dc60*/  LDCU UR11, c[0x0][0x398] ;  /* 0x00007300ff0b77ac */ /* 0x000e220008000800 */
[----:B------:R-:W3:Y:S02]  /*7dc70*/  LDL.LU R45, [R1+0x2aa4] ;  /* 0x002aa400012d7983 */ /* 0x000ee40000300800 */
[----:B----4-:R-:W-:Y:S02]  /*7dc80*/  ISETP.LT.AND P3, PT, R53, UR50, !P0 ;  /* 0x0000003235007c0c */ /* 0x010fe4000c761270 */
[----:B------:R-:W-:Y:S01]  /*7dc90*/  ISETP.LT.AND P2, PT, R52, UR12, !P0 ;  /* 0x0000000c34007c0c */ /* 0x000fe2000c741270 */
        /* <DEDUP_REMOVED lines=16> */
[----:B------:R-:W-:Y:S02]  /*7dda0*/  ISETP.LT.AND P3, PT, R53, UR52, !P0 ;  /* 0x0000003435007c0c */ /* 0x000fe4000c761270 */
        /* <DEDUP_REMOVED lines=15> */
[----:B------:R-:W4:Y:S01]  /*7dea0*/  LDL.LU R55, [R1+0x2bd0] ;  /* 0x002bd00001377983 */ /* 0x000f220000300800 */
[----:B---3--:R-:W-:Y:S01]  /*7deb0*/  ISETP.GE.AND P0, PT, R45, UR65, PT ;  /* 0x000000412d007c0c */ /* 0x008fe2000bf06270 */
[----:B------:R-:W3:Y:S02]  /*7dec0*/  LDCU.64 UR64, c[0x0][0x398] ;  /* 0x00007300ff4077ac */ /* 0x000ee40008000a00 */
[----:B------:R-:W4:Y:S01]  /*7ded0*/  LDL.LU R45, [R1+0x2aac] ;  /* 0x002aac00012d7983 */ /* 0x000f220000300800 */
[----:B--2---:R-:W-:-:S02]  /*7dee0*/  ISETP.LT.AND P3, PT, R53, UR54, !P0 ;  /* 0x0000003635007c0c */ /* 0x004fc4000c761270 */
[----:B------:R-:W-:Y:S01]  /*7def0*/  ISETP.LT.AND P2, PT, R52, UR77, !P0 ;  /* 0x0000004d34007c0c */ /* 0x000fe2000c741270 */
[----:B------:R-:W2:Y:S01]  /*7df00*/  LDL.LU R56, [R1+0x18] ;  /* 0x0000180001387983 */ /* 0x000ea20000300800 */
[----:B------:R-:W-:Y:S01]  /*7df10*/  LOP3.LUT R54, R54, 0xfffeffff, RZ, 0xc0, !PT ;  /* 0xfffeffff36367812 */ /* 0x000fe200078ec0ff */
[----:B------:R-:W0:Y:S01]  /*7df20*/  LDCU UR77, c[0x0][0x398] ;  /* 0x00007300ff4d77ac */ /* 0x000e220008000800 */
[----:B------:R-:W-:Y:S01]  /*7df30*/  ISETP.LT.AND P1, PT, R61, UR70, !P0 ;  /* 0x000000463d007c0c */ /* 0x000fe2000c721270 */
[----:B------:R-:W2:Y:S06]  /*7df40*/  LDL.LU R47, [R1+0x598] ;  /* 0x00059800012f7983 */ /* 0x000eac0000300800 */
        /* <DEDUP_REMOVED lines=30> */
[----:B----4-:R-:W-:Y:S02]  /*7e130*/  ISETP.LT.AND P3, PT, R53, UR50, !P0 ;  /* 0x0000003235007c0c */ /* 0x010fe4000c761270 */
[----:B------:R-:W-:Y:S01]  /*7e140*/  ISETP.LT.AND P2, PT, R52, UR32, !P0 ;  /* 0x0000002034007c0c */ /* 0x000fe2000c741270 */
[----:B------:R-:W4:Y:S01]  /*7e150*/  LDL.LU R60, [R1+0x14] ;  /* 0x00001400013c7983 */ /* 0x000f220000300800 */
[----:B------:R-:W-:Y:S01]  /*7e160*/  LOP3.LUT R54, R54, 0xfffffeff, RZ, 0xc0, !PT ;  /* 0xfffffeff36367812 */ /* 0x000fe200078ec0ff */
[----:B------:R-:W1:Y:S01]  /*7e170*/  LDCU UR32, c[0x0][0x398] ;  /* 0x00007300ff2077ac */ /* 0x000e620008000800 */
[----:B0-----:R-:W-:-:S07]  /*7e180*/  ISETP.LT.AND P1, PT, R61, UR44, !P0 ;  /* 0x0000002c3d007c0c */ /* 0x001fce000c721270 */
        /* <DEDUP_REMOVED lines=8> */
[----:B--2---:R-:W-:Y:S02]  /*7e210*/  PRMT R46, R47, 0x5410, R56 ;  /* 0x000054102f2e7816 */ /* 0x004fe40000000038 */
[----:B------:R-:W-:-:S03]  /*7e220*/  LOP3.LUT R54, R54, 0xffffffdf, RZ, 0xc0, !PT ;  /* 0xffffffdf36367812 */ /* 0x000fc600078ec0ff */
[----:B------:R2:W-:Y:S01]  /*7e230*/  STL [R1+0x5a4], R46 ;  /* 0x0005a42e01007387 */ /* 0x0005e20000100800 */
[----:B------:R-:W-:Y:S02]  /*7e240*/  @P0 LOP3.LUT R54, R54, 0x20, RZ, 0xfc, !PT ;  /* 0x0000002036360812 */ /* 0x000fe400078efcff */
[----:B---3--:R-:W-:Y:S01]  /*7e250*/  ISETP.GE.AND P0, PT, R45, UR55, PT ;  /* 0x000000372d007c0c */ /* 0x008fe2000bf06270 */
[----:B------:R-:W3:Y:S01]  /*7e260*/  LDCU.64 UR54, c[0x0][0x398] ;  /* 0x00007300ff3677ac */ /* 0x000ee20008000a00 */
[----:B------:R-:W3:Y:S02]  /*7e270*/  LDL.LU R45, [R1+0x2ab4] ;  /* 0x002ab400012d7983 */ /* 0x000ee40000300800 */
[----:B-1----:R-:W-:Y:S02]  /*7e280*/  ISETP.LT.AND P3, PT, R53, UR52, !P0 ;  /* 0x0000003435007c0c */ /* 0x002fe4000c761270 */
[----:B------:R-:W-:Y:S01]  /*7e290*/  ISETP.LT.AND P2, PT, R52, UR67, !P0 ;  /* 0x0000004334007c0c */ /* 0x000fe2000c741270 */
[----:B--2---:R-:W2:Y:S01]  /*7e2a0*/  LDL.LU R46, [R1+0x10] ;  /* 0x00001000012e7983 */ /* 0x004ea20000300800 */
[----:B------:R-:W-:Y:S01]  /*7e2b0*/  LOP3.LUT R54, R54, 0xffffffef, RZ, 0xc0, !PT ;  /* 0xffffffef36367812 */ /* 0x000fe200078ec0ff */
[----:B------:R-:W1:Y:S01]  /*7e2c0*/  LDCU UR67, c[0x0][0x398] ;  /* 0x00007300ff4377ac */ /* 0x000e620008000800 */
[----:B0-----:R-:W-:Y:S01]  /*7e2d0*/  ISETP.LT.AND P1, PT, R61, UR44, !P0 ;  /* 0x0000002c3d007c0c */ /* 0x001fe2000c721270 */
[----:B------:R-:W2:Y:S01]  /*7e2e0*/  LDL.LU R56, [R1+0x594] ;  /* 0x0005940001387983 */ /* 0x000ea20000300800 */
[----:B----4-:R-:W-:Y:S01]  /*7e2f0*/  PRMT R47, R55, 0x5410, R60 ;  /* 0x00005410372f7816 */ /* 0x010fe2000000003c */
[----:B------:R-:W0:Y:S02]  /*7e300*/  LDCU UR44, c[0x0][0x398] ;  /* 0x00007300ff2c77ac */ /* 0x000e240008000800 */
[----:B------:R-:W4:Y:S02]  /*7e310*/  LDL.LU R55, [R1+0x2bcc] ;  /* 0x002bcc0001377983 */ /* 0x000f240000300800 */
[----:B------:R-:W-:-:S04]  /*7e320*/  @P3 LOP3.LUT R54, R54, 0x10, RZ, 0xfc, !PT ;  /* 0x0000001036363812 */ /* 0x000fc800078efcff */
[----:B------:R-:W-:-:S04]  /*7e330*/  LOP3.LUT R54, R54, 0xfffffff7, RZ, 0xc0, !PT ;  /* 0xfffffff736367812 */ /* 0x000fc800078ec0ff */
[----:B------:R-:W-:Y:S02]  /*7e340*/  @P2 LOP3.LUT R54, R54, 0x8, RZ, 0xfc, !PT ;  /* 0x0000000836362812 */ /* 0x000fe400078efcff */
[----:B------:R-:W-:Y:S01]  /*7e350*/  ISETP.LT.AND P0, PT, R51, UR74, !P0 ;  /* 0x0000004a33007c0c */ /* 0x000fe2000c701270 */
[----:B------:R0:W-:Y:S01]  /*7e360*/  STL [R1+0x5a8], R47 ;  /* 0x0005a82f01007387 */ /* 0x0001e20000100800 */
[----:B------:R-:W-:Y:S01]  /*7e370*/  LOP3.LUT R54, R54, 0xfffffffb, RZ, 0xc0, !PT ;  /* 0xfffffffb36367812 */ /* 0x000fe200078ec0ff */
[----:B------:R-:W0:Y:S03]  /*7e380*/  LDCU UR74, c[0x0][0x398] ;  /* 0x00007300ff4a77ac */ /* 0x000e260008000800 */
[----:B------:R-:W-:-:S04]  /*7e390*/  @P1 LOP3.LUT R54, R54, 0x4, RZ, 0xfc, !PT ;  /* 0x0000000436361812 */ /* 0x000fc800078efcff */
[----:B------:R-:W-:-:S04]  /*7e3a0*/  LOP3.LUT R54, R54, 0xfffffffd, RZ, 0xc0, !PT ;  /* 0xfffffffd36367812 */ /* 0x000fc800078ec0ff */
[----:B------:R-:W-:Y:S02]  /*7e3b0*/  @P0 LOP3.LUT R54, R54, 0x2, RZ, 0xfc, !PT ;  /* 0x0000000236360812 */ /* 0x000fe400078efcff */
[----:B---3--:R-:W-:Y:S01]  /*7e3c0*/  ISETP.GE.AND P0, PT, R45, UR65, PT ;  /* 0x000000412d007c0c */ /* 0x008fe2000bf06270 */
[----:B------:R-:W3:Y:S01]  /*7e3d0*/  LDCU.64 UR64, c[0x0][0x398] ;  /* 0x00007300ff4077ac */ /* 0x000ee20008000a00 */
[----:B------:R-:W3:Y:S02]  /*7e3e0*/  LDL.LU R45, [R1+0x2ab8] ;  /* 0x002ab800012d7983 */ /* 0x000ee40000300800 */
[----:B------:R-:W-:Y:S01]  /*7e3f0*/  ISETP.LT.AND P2, PT, R52, UR66, !P0 ;  /* 0x0000004234007c0c */ /* 0x000fe2000c741270 */
[----:B------:R-:W2:Y:S01]  /*7e400*/  LDCU UR66, c[0x0][0x398] ;  /* 0x00007300ff4277ac */ /* 0x000ea20008000800 */
[----:B-1----:R-:W-:Y:S01]  /*7e410*/  ISETP.LT.AND P1, PT, R61, UR67, !P0 ;  /* 0x000000433d007c0c */ /* 0x002fe2000c721270 */
[----:B0-----:R-:W3:Y:S01]  /*7e420*/  LDL.LU R47, [R1+0xc] ;  /* 0x00000c00012f7983 */ /* 0x001ee20000300800 */
[----:B----4-:R-:W-:-:S03]  /*7e430*/  LOP3.LUT R55, R55, 0x7fffffff, RZ, 0xc0, !PT ;  /* 0x7fffffff37377812 */ /* 0x010fc600078ec0ff */
[----:B------:R-:W4:Y:S01]  /*7e440*/  LDL.LU R60, [R1+0x52c] ;  /* 0x00052c00013c7983 */ /* 0x000f220000300800 */
[----:B------:R-:W-:Y:S01]  /*7e450*/  ISETP.LT.AND P3, PT, R53, UR54, !P0 ;  /* 0x0000003635007c0c */ /* 0x000fe2000c761270 */
[----:B------:R-:W0:Y:S04]  /*7e460*/  LDCU UR67, c[0x0][0x398] ;  /* 0x00007300ff4377ac */ /* 0x000e280008000800 */
[----:B------:R-:W-:Y:S02]  /*7e470*/  @P2 LOP3.LUT R55, R55, 0x80000000, RZ, 0xfc, !PT ;  /* 0x8000000037372812 */ /* 0x000fe400078efcff */
[----:B------:R-:W-:Y:S01]  /*7e480*/  ISETP.LT.AND P0, PT, R51, UR74, !P0 ;  /* 0x0000004a33007c0c */ /* 0x000fe2000c701270 */
[----:B------:R-:W1:Y:S01]  /*7e490*/  LDCU UR74, c[0x0][0x398] ;  /* 0x00007300ff4a77ac */ /* 0x000e620008000800 */
[----:B------:R-:W-:-:S04]  /*7e4a0*/  LOP3.LUT R55, R55, 0xbfffffff, RZ, 0xc0, !PT ;  /* 0xbfffffff37377812 */ /* 0x000fc800078ec0ff */
[----:B------:R-:W-:Y:S02]  /*7e4b0*/  @P1 LOP3.LUT R55, R55, 0x40000000, RZ, 0xfc, !PT ;  /* 0x4000000037371812 */ /* 0x000fe400078efcff */
[----:B--2---:R-:W-:Y:S02]  /*7e4c0*/  PRMT R46, R56, 0x5410, R46 ;  /* 0x00005410382e7816 */ /* 0x004fe4000000002e */
[----:B------:R-:W-:-:S03]  /*7e4d0*/  LOP3.LUT R55, R55, 0xdfffffff, RZ, 0xc0, !PT ;  /* 0xdfffffff37377812 */ /* 0x000fc600078ec0ff */
[----:B------:R2:W-:Y:S01]  /*7e4e0*/  STL [R1+0x5a0], R46 ;  /* 0x0005a02e01007387 */ /* 0x0005e20000100800 */
[----:B------:R-:W-:Y:S02]  /*7e4f0*/  @P0 LOP3.LUT R55, R55, 0x20000000, RZ, 0xfc, !PT ;  /* 0x2000000037370812 */ /* 0x000fe400078efcff */
[----:B------:R-:W-:-:S04]  /*7e500*/  LOP3.LUT R54, R54, 0xfffffffe, RZ, 0xc0, !PT ;  /* 0xfffffffe36367812 */ /* 0x000fc800078ec0ff */
[----:B------:R-:W-:Y:S02]  /*7e510*/  @P3 LOP3.LUT R54, R54, 0x1, RZ, 0xfc, !PT ;  /* 0x0000000136363812 */ /* 0x000fe400078efcff */
[----:B---3--:R-:W-:Y:S01]  /*7e520*/  ISETP.GE.AND P0, PT, R45, UR51, PT ;  /* 0x000000332d007c0c */ /* 0x008fe2000bf06270 */
[----:B------:R-:W3:Y:S01]  /*7e530*/  LDCU.64 UR50, c[0x0][0x398] ;  /* 0x00007300ff3277ac */ /* 0x000ee20008000a00 */
[----:B------:R-:W3:Y:S02]  /*7e540*/  LDL.LU R45, [R1+0x2abc] ;  /* 0x002abc00012d7983 */ /* 0x000ee40000300800 */
[----:B------:R-:W-:Y:S02]  /*7e550*/  ISETP.LT.AND P3, PT, R53, UR64, !P0 ;  /* 0x0000004035007c0c */ /* 0x000fe4000c761270 */
[----:B------:R-:W-:Y:S01]  /*7e560*/  ISETP.LT.AND P2, PT, R52, UR77, !P0 ;  /* 0x0000004d34007c0c */ /* 0x000fe2000c741270 */
[----:B--2---:R-:W2:Y:S01]  /*7e570*/  LDL.LU R46, [R1+0x8] ;  /* 0x00000800012e7983 */ /* 0x004ea20000300800 */
[----:B------:R-:W-:Y:S01]  /*7e580*/  LOP3.LUT R55, R55, 0xefffffff, RZ, 0xc0, !PT ;  /* 0xefffffff37377812 */ /* 0x000fe200078ec0ff */
[----:B------:R-:W0:Y:S01]  /*7e590*/  LDCU UR77, c[0x0][0x398] ;  /* 0x00007300ff4d77ac */ /* 0x000e220008000800 */
[----:B------:R-:W-:Y:S01]  /*7e5a0*/  ISETP.LT.AND P1, PT, R61, UR66, !P0 ;  /* 0x000000423d007c0c */ /* 0x000fe2000c721270 */
[----:B------:R-:W2:Y:S06]  /*7e5b0*/  LDL.LU R56, [R1+0x528] ;  /* 0x0005280001387983 */ /* 0x000eac0000300800 */
[----:B------:R-:W-:Y:S01]  /*7e5c0*/  @P3 LOP3.LUT R55, R55, 0x10000000, RZ, 0xfc, !PT ;  /* 0x1000000037373812 */ /* 0x000fe200078efcff */
[----:B------:R-:W1:Y:S03]  /*7e5d0*/  LDCU UR66, c[0x0][0x398] ;  /* 0x00007300ff4277ac */ /* 0x000e660008000800 */
[----:B------:R-:W-:-:S04]  /*7e5e0*/  LOP3.LUT R55, R55, 0xf7ffffff, RZ, 0xc0, !PT ;  /* 0xf7ffffff37377812 */ /* 0x000fc800078ec0ff */
[----:B------:R-:W-:Y:S02]  /*7e5f0*/  @P2 LOP3.LUT R55, R55, 0x8000000, RZ, 0xfc, !PT ;  /* 0x0800000037372812 */ /* 0x000fe400078efcff */
[----:B0-----:R-:W-:Y:S01]  /*7e600*/  ISETP.LT.AND P0, PT, R51, UR67, !P0 ;  /* 0x0000004333007c0c */ /* 0x001fe2000c701270 */
[----:B------:R-:W0:Y:S01]  /*7e610*/  LDCU UR67, c[0x0][0x398] ;  /* 0x00007300ff4377ac */ /* 0x000e220008000800 */
[----:B------:R-:W-:-:S04]  /*7e620*/  LOP3.LUT R55, R55, 0xfbffffff, RZ, 0xc0, !PT ;  /* 0xfbffffff37377812 */ /* 0x000fc800078ec0ff */
[----:B------:R-:W-:Y:S02]  /*7e630*/  @P1 LOP3.LUT R55, R55, 0x4000000, RZ, 0xfc, !PT ;  /* 0x0400000037371812 */ /* 0x000fe400078efcff */
[----:B----4-:R-:W-:Y:S02]  /*7e640*/  PRMT R60, R60, 0x5410, R47 ;  /* 0x000054103c3c7816 */ /* 0x010fe4000000002f */
[----:B------:R-:W-:Y:S01]  /*7e650*/  LOP3.LUT R55, R55, 0xfdffffff, RZ, 0xc0, !PT ;  /* 0xfdffffff37377812 */ /* 0x000fe200078ec0ff */
[----:B------:R-:W4:Y:S03]  /*7e660*/  LDL.LU R47, [R1+0x4] ;  /* 0x00000400012f7983 */ /* 0x000f260000300800 */
[----:B------:R-:W-:Y:S01]  /*7e670*/  @P0 LOP3.LUT R55, R55, 0x2000000, RZ, 0xfc, !PT ;  /* 0x0200000037370812 */ /* 0x000fe200078efcff */
[----:B------:R0:W-:Y:S04]  /*7e680*/  STL [R1+0x59c], R60 ;  /* 0x00059c3c01007387 */ /* 0x0001e80000100800 */
[----:B0-----:R-:W4:Y:S01]  /*7e690*/  LDL.LU R60, [R1+0x524] ;  /* 0x00052400013c7983 */ /* 0x001f220000300800 */
[----:B---3--:R-:W-:Y:S01]  /*7e6a0*/  ISETP.GE.AND P0, PT, R45, UR53, PT ;  /* 0x000000352d007c0c */ /* 0x008fe2000bf06270 */
[----:B------:R-:W0:Y:S02]  /*7e6b0*/  LDCU.64 UR52, c[0x0][0x398] ;  /* 0x00007300ff3477ac */ /* 0x000e240008000a00 */
[----:B------:R-:W3:Y:S01]  /*7e6c0*/  LDL.LU R45, [R1+0x2ac0] ;  /* 0x002ac000012d7983 */ /* 0x000ee20000300800 */
[----:B------:R-:W-:-:S02]  /*7e6d0*/  ISETP.LT.AND P3, PT, R53, UR50, !P0 ;  /* 0x0000003235007c0c */ /* 0x000fc4000c761270 */
[----:B-1----:R-:W-:Y:S01]  /*7e6e0*/  ISETP.LT.AND P2, PT, R52, UR66, !P0 ;  /* 0x0000004234007c0c */ /* 0x002fe2000c741270 */
[----:B------:R-:W1:Y:S01]  /*7e6f0*/  LDCU UR66, c[0x0][0x398] ;  /* 0x00007300ff4277ac */ /* 0x000e620008000800 */
        /* <DEDUP_REMOVED lines=9> */
[----:B------:R-:W-:Y:S02]  /*7e790*/  @P1 LOP3.LUT R55, R55, 0x400000, RZ, 0xfc, !PT ;  /* 0x0040000037371812 */ /* 0x000fe400078efcff */
[----:B--2---:R-:W-:Y:S02]  /*7e7a0*/  PRMT R56, R56, 0x5410, R46 ;  /* 0x0000541038387816 */ /* 0x004fe4000000002e */
[----:B------:R-:W-:Y:S01]  /*7e7b0*/  LOP3.LUT R55, R55, 0xffdfffff, RZ, 0xc0, !PT ;  /* 0xffdfffff37377812 */ /* 0x000fe200078ec0ff */
[----:B------:R-:W2:Y:S03]  /*7e7c0*/  LDL.LU R46, [R1] ;  /* 0x00000000012e7983 */ /* 0x000ea60000300800 */
[----:B------:R-:W-:Y:S01]  /*7e7d0*/  @P0 LOP3.LUT R55, R55, 0x200000, RZ, 0xfc, !PT ;  /* 0x0020000037370812 */ /* 0x000fe200078efcff */
[----:B------:R0:W-:Y:S04]  /*7e7e0*/  STL [R1+0x598], R56 ;  /* 0x0005983801007387 */ /* 0x0001e80000100800 */
[----:B0-----:R-:W2:Y:S01]  /*7e7f0*/  LDL.LU R56, [R1+0x520] ;  /* 0x0005200001387983 */ /* 0x001ea20000300800 */
[----:B----4-:R-:W-:-:S02]  /*7e800*/  PRMT R47, R60, 0x5410, R47 ;  /* 0x000054103c2f7816 */ /* 0x010fc4000000002f */
[----:B---3--:R-:W-:Y:S01]  /*7e810*/  ISETP.GE.AND P0, PT, R45, UR55, PT ;  /* 0x000000372d007c0c */ /* 0x008fe2000bf06270 */
[----:B------:R-:W0:Y:S01]  /*7e820*/  LDCU.64 UR54, c[0x0][0x398] ;  /* 0x00007300ff3677ac */ /* 0x000e220008000a00 */
[----:B------:R-:W3:Y:S04]  /*7e830*/  LDL.LU R45, [R1+0x2ac4] ;  /* 0x002ac400012d7983 */ /* 0x000ee80000300800 */
[----:B------:R-:W4:Y:S01]  /*7e840*/  LDL.LU R60, [R1+0x2ac8] ;  /* 0x002ac800013c7983 */ /* 0x000f220000300800 */
[----:B------:R-:W-:Y:S02]  /*7e850*/  ISETP.LT.AND P3, PT, R53, UR52, !P0 ;  /* 0x0000003435007c0c */ /* 0x000fe4000c761270 */
[----:B------:R-:W-:Y:S02]  /*7e860*/  ISETP.LT.AND P2, PT, R52, UR67, !P0 ;  /* 0x0000004334007c0c */ /* 0x000fe4000c741270 */
[----:B------:R-:W-:-:S02]  /*7e870*/  LOP3.LUT R55, R55, 0xffefffff, RZ, 0xc0, !PT ;  /* 0xffefffff37377812 */ /* 0x000fc400078ec0ff */
[----:B------:R-:W-:Y:S01]  /*7e880*/  ISETP.LT.AND P1, PT, R61, UR76, !P0 ;  /* 0x0000004c3d007c0c */ /* 0x000fe2000c721270 */
[----:B------:R0:W-:Y:S01]  /*7e890*/  STL [R1+0x594], R47 ;  /* 0x0005942f01007387 */ /* 0x0001e20000100800 */
[----:B------:R-:W-:Y:S01]  /*7e8a0*/  LOP3.LUT R44, R44, 0xffff, RZ, 0xc0, !PT ;  /* 0x0000ffff2c2c7812 */ /* 0x000fe200078ec0ff */
[----:B------:R-:W1:Y:S04]  /*7e8b0*/  LDCU UR76, c[0x0][0x398] ;  /* 0x00007300ff4c77ac */ /* 0x000e680008000800 */
[----:B------:R-:W-:Y:S01]  /*7e8c0*/  @P3 LOP3.LUT R55, R55, 0x100000, RZ, 0xfc, !PT ;  /* 0x0010000037373812 */ /* 0x000fe200078efcff */
[----:B------:R-:W1:Y:S03]  /*7e8d0*/  LDCU UR67, c[0x0][0x398] ;  /* 0x00007300ff4377ac */ /* 0x000e660008000800 */
[----:B------:R-:W-:Y:S01]  /*7e8e0*/  LOP3.LUT R55, R55, 0xfff7ffff, RZ, 0xc0, !PT ;  /* 0xfff7ffff37377812 */ /* 0x000fe200078ec0ff */
[----:B0-----:R-:W4:Y:S03]  /*7e8f0*/  LDL.LU R47, [R1+0x518] ;  /* 0x00051800012f7983 */ /* 0x001f260000300800 */
[----:B------:R-:W-:-:S02]  /*7e900*/  @P2 LOP3.LUT R55, R55, 0x80000, RZ, 0xfc, !PT ;  /* 0x0008000037372812 */ /* 0x000fc400078efcff */
[----:B------:R-:W-:Y:S01]  /*7e910*/  ISETP.LT.AND P0, PT, R51, UR71, !P0 ;  /* 0x0000004733007c0c */ /* 0x000fe2000c701270 */
[----:B------:R-:W0:Y:S01]  /*7e920*/  LDCU UR71, c[0x0][0x398] ;  /* 0x00007300ff4777ac */ /* 0x000e220008000800 */
[----:B------:R-:W-:-:S04]  /*7e930*/  LOP3.LUT R55, R55, 0xfffbffff, RZ, 0xc0, !PT ;  /* 0xfffbffff37377812 */ /* 0x000fc800078ec0ff */
[----:B------:R-:W-:-:S04]  /*7e940*/  @P1 LOP3.LUT R55, R55, 0x40000, RZ, 0xfc, !PT ;  /* 0x0004000037371812 */ /* 0x000fc800078efcff */
[----:B------:R-:W-:-:S04]  /*7e950*/  LOP3.LUT R55, R55, 0xfffdffff, RZ, 0xc0, !PT ;  /* 0xfffdffff37377812 */ /* 0x000fc800078ec0ff */
[----:B------:R-:W-:-:S04]  /*7e960*/  @P0 LOP3.LUT R55, R55, 0x20000, RZ, 0xfc, !PT ;  /* 0x0002000037370812 */ /* 0x000fc800078efcff */
[----:B------:R-:W-:Y:S02]  /*7e970*/  LOP3.LUT R55, R55, 0xfffeffff, RZ, 0xc0, !PT ;  /* 0xfffeffff37377812 */ /* 0x000fe400078ec0ff */
[----:B--2---:R-:W-:Y:S02]  /*7e980*/  PRMT R56, R56, 0x5410, R46 ;  /* 0x0000541038387816 */ /* 0x004fe4000000002e */
[----:B---3--:R-:W-:Y:S01]  /*7e990*/  ISETP.GE.AND P0, PT, R45, UR65, PT ;  /* 0x000000412d007c0c */ /* 0x008fe2000bf06270 */
[----:B------:R-:W2:Y:S01]  /*7e9a0*/  LDCU.64 UR64, c[0x0][0x398] ;  /* 0x00007300ff4077ac */ /* 0x000ea20008000a00 */
[----:B------:R-:W3:Y:S02]  /*7e9b0*/  LDL.LU R45, [R1+0x2bc8] ;  /* 0x002bc800012d7983 */ /* 0x000ee40000300800 */
[----:B------:R-:W-:Y:S02]  /*7e9c0*/  ISETP.LT.AND P3, PT, R53, UR54, !P0 ;  /* 0x0000003635007c0c */ /* 0x000fe4000c761270 */
[----:B------:R-:W-:Y:S01]  /*7e9d0*/  ISETP.LT.AND P2, PT, R52, UR73, !P0 ;  /* 0x0000004934007c0c */ /* 0x000fe2000c741270 */
[----:B------:R-:W3:Y:S01]  /*7e9e0*/  LDL.LU R46, [R1+0x2bc4] ;  /* 0x002bc400012e7983 */ /* 0x000ee20000300800 */
[----:B------:R-:W-:Y:S01]  /*7e9f0*/  ISETP.LT.AND P1, PT, R61, UR72, !P0 ;  /* 0x000000483d007c0c */ /* 0x000fe2000c721270 */
[----:B------:R-:W0:Y:S08]  /*7ea00*/  LDCU UR73, c[0x0][0x398] ;  /* 0x00007300ff4977ac */ /* 0x000e300008000800 */
[----:B------:R-:W-:Y:S01]  /*7ea10*/  @P3 LOP3.LUT R55, R55, 0x10000, RZ, 0xfc, !PT ;  /* 0x0001000037373812 */ /* 0x000fe200078efcff */
[----:B------:R0:W-:Y:S01]  /*7ea20*/  STL [R1+0x52c], R56 ;  /* 0x00052c3801007387 */ /* 0x0001e20000100800 */
[----:B------:R-:W-:Y:S01]  /*7ea30*/  PRMT R44, R44, 0x3340, R0 ;  /* 0x000033402c2c7816 */ /* 0x000fe20000000000 */
[----:B------:R-:W1:Y:S01]  /*7ea40*/  LDCU UR72, c[0x0][0x398] ;  /* 0x00007300ff4877ac */ /* 0x000e620008000800 */
[----:B------:R-:W-:-:S04]  /*7ea50*/  LOP3.LUT R55, R55, 0xffff7fff, RZ, 0xc0, !PT ;  /* 0xffff7fff37377812 */ /* 0x000fc800078ec0ff */
[----:B------:R-:W-:Y:S02]  /*7ea60*/  @P2 LOP3.LUT R55, R55, 0x8000, RZ, 0xfc, !PT ;  /* 0x0000800037372812 */ /* 0x000fe400078efcff */
[----:B------:R-:W-:Y:S01]  /*7ea70*/  ISETP.LT.AND P0, PT, R51, UR61, !P0 ;  /* 0x0000003d33007c0c */ /* 0x000fe2000c701270 */
[----:B0-----:R-:W3:Y:S01]  /*7ea80*/  LDL.LU R56, [R1+0x51c] ;  /* 0x00051c0001387983 */ /* 0x001ee20000300800 */
[----:B------:R-:W-:Y:S01]  /*7ea90*/  LOP3.LUT R55, R55, 0xffffbfff, RZ, 0xc0, !PT ;  /* 0xffffbfff37377812 */ /* 0x000fe200078ec0ff */
[----:B------:R-:W0:Y:S03]  /*7eaa0*/  LDCU UR61, c[0x0][0x398] ;  /* 0x00007300ff3d77ac */ /* 0x000e260008000800 */
        /* <DEDUP_REMOVED lines=11> */
[----:B------:R-:W0:Y:S06]  /*7eb60*/  LDCU UR63, c[0x0][0x398] ;  /* 0x00007300ff3f77ac */ /* 0x000e2c0008000800 */
[----:B------:R-:W-:Y:S02]  /*7eb70*/  @P3 LOP3.LUT R55, R55, 0x1000, RZ, 0xfc, !PT ;  /* 0x0000100037373812 */ /* 0x000fe400078efcff */
[----:B---3--:R-:W-:Y:S02]  /*7eb80*/  PRMT R60, R47, 0x5410, R60 ;  /* 0x000054102f3c7816 */ /* 0x008fe4000000003c */
[----:B------:R-:W3:Y:S04]  /*7eb90*/  LDL.LU R47, [R1+0x2bbc] ;  /* 0x002bbc00012f7983 */ /* 0x000ee80000300800 */
[----:B------:R0:W-:Y:S04]  /*7eba0*/  STL [R1+0x590], R60 ;  /* 0x0005903c01007387 */ /* 0x0001e80000100800 */
[----:B0-----:R-:W2:Y:S01]  /*7ebb0*/  LDL.LU R60, [R1+0x2acc] ;  /* 0x002acc00013c7983 */ /* 0x001ea20000300800 */
[----:B------:R-:W-:-:S04]  /*7ebc0*/  LOP3.LUT R55, R55, 0xfffff7ff, RZ, 0xc0, !PT ;  /* 0xfffff7ff37377812 */ /* 0x000fc800078ec0ff */
[----:B------:R-:W-:Y:S02]  /*7ebd0*/  @P2 LOP3.LUT R55, R55, 0x800, RZ, 0xfc, !PT ;  /* 0x0000080037372812 */ /* 0x000fe400078efcff */
[----:B------:R-:W-:Y:S01]  /*7ebe0*/  ISETP.LT.AND P0, PT, R51, UR48, !P0 ;  /* 0x0000003033007c0c */ /* 0x000fe2000c701270 */
[----:B------:R-:W0:Y:S01]  /*7ebf0*/  LDCU UR48, c[0x0][0x398] ;  /* 0x00007300ff3077ac */ /* 0x000e220008000800 */
[----:B------:R-:W-:-:S04]  /*7ec00*/  LOP3.LUT R55, R55, 0xfffffbff, RZ, 0xc0, !PT ;  /* 0xfffffbff37377812 */ /* 0x000fc800078ec0ff */
[----:B------:R-:W-:-:S04]  /*7ec10*/  @P1 LOP3.LUT R55, R55, 0x400, RZ, 0xfc, !PT ;  /* 0x0000040037371812 */ /* 0x000fc800078efcff */
[----:B------:R-:W-:-:S04]  /*7ec20*/  LOP3.LUT R55, R55, 0xfffffdff, RZ, 0xc0, !PT ;  /* 0xfffffdff37377812 */ /* 0x000fc800078ec0ff */
[----:B------:R-:W-:-:S04]  /*7ec30*/  @P0 LOP3.LUT R55, R55, 0x200, RZ, 0xfc, !PT ;  /* 0x0000020037370812 */ /* 0x000fc800078efcff */
[----:B------:R-:W-:Y:S02]  /*7ec40*/  LOP3.LUT R55, R55, 0xfffffeff, RZ, 0xc0, !PT ;  /* 0xfffffeff37377812 */ /* 0x000fe400078ec0ff */
[----:B--2---:R-:W-:Y:S01]  /*7ec50*/  ISETP.GE.AND P0, PT, R60, UR53, PT ;  /* 0x000000353c007c0c */ /* 0x004fe2000bf06270 */
[----:B------:R-:W2:Y:S01]  /*7ec60*/  LDCU.64 UR52, c[0x0][0x398] ;  /* 0x00007300ff3477ac */ /* 0x000ea20008000a00 */
[----:B------:R-:W2:Y:S01]  /*7ec70*/  LDL.LU R60, [R1+0x2ad0] ;  /* 0x002ad000013c7983 */ /* 0x000ea20000300800 */
[----:B---3--:R-:W-:-:S03]  /*7ec80*/  PRMT R47, R56, 0x5410, R47 ;  /* 0x00005410382f7816 */ /* 0x008fc6000000002f */
[----:B------:R-:W3:Y:S01]  /*7ec90*/  LDL.LU R56, [R1+0x2bb8] ;  /* 0x002bb80001387983 */ /* 0x000ee20000300800 */
[----:B----4-:R-:W-:Y:S02]  /*7eca0*/  ISETP.LT.AND P3, PT, R53, UR50, !P0 ;  /* 0x0000003235007c0c */ /* 0x010fe4000c761270 */
[----:B------:R-:W-:Y:S02]  /*7ecb0*/  ISETP.LT.AND P2, PT, R52, UR59, !P0 ;  /* 0x0000003b34007c0c */ /* 0x000fe4000c741270 */
[----:B------:R-:W-:Y:S01]  /*7ecc0*/  ISETP.LT.AND P1, PT, R61, UR57, !P0 ;  /* 0x000000393d007c0c */ /* 0x000fe2000c721270 */
[----:B------:R4:W-:Y:S08]  /*7ecd0*/  STL [R1+0x528], R47 ;  /* 0x0005282f01007387 */ /* 0x0009f00000100800 */
[----:B------:R-:W-:Y:S01]  /*7ece0*/  @P3 LOP3.LUT R55, R55, 0x100, RZ, 0xfc, !PT ;  /* 0x0000010037373812 */ /* 0x000fe200078efcff */
[----:B------:R-:W0:Y:S01]  /*7ecf0*/  LDCU UR57, c[0x0][0x398] ;  /* 0x00007300ff3977ac */ /* 0x000e220008000800 */
[----:B------:R-:W-:Y:S01]  /*7ed00*/  ISETP.LT.AND P0, PT, R51, UR36, !P0 ;  /* 0x0000002433007c0c */ /* 0x000fe2000c701270 */
[----:B----4-:R-:W4:Y:S01]  /*7ed10*/  LDL.LU R47, [R1+0x2ad4] ;  /* 0x002ad400012f7983 */ /* 0x010f220000300800 */
[----:B------:R-:W-:Y:S01]  /*7ed20*/  LOP3.LUT R55, R55, 0xffffff7f, RZ, 0xc0, !PT ;  /* 0xffffff7f37377812 */ /* 0x000fe200078ec0ff */
[----:B------:R-:W0:Y:S03]  /*7ed30*/  LDCU UR36, c[0x0][0x398] ;  /* 0x00007300ff2477ac */ /* 0x000e260008000800 */
[----:B------:R-:W-:Y:S01]  /*7ed40*/  @P2 LOP3.LUT R55, R55, 0x80, RZ, 0xfc, !PT ;  /* 0x0000008037372812 */ /* 0x000fe200078efcff */
[----:B------:R-:W0:Y:S03]  /*7ed50*/  LDCU UR59, c[0x0][0x398] ;  /* 0x00007300ff3b77ac */ /* 0x000e260008000800 */
[----:B------:R-:W-:-:S04]  /*7ed60*/  LOP3.LUT R55, R55, 0xffffffbf, RZ, 0xc0, !PT ;  /* 0xffffffbf37377812 */ /* 0x000fc800078ec0ff */
[----:B------:R-:W-:-:S04]  /*7ed70*/  @P1 LOP3.LUT R55, R55, 0x40, RZ, 0xfc, !PT ;  /* 0x0000004037371812 */ /* 0x000fc800078efcff */
[----:B------:R-:W-:-:S04]  /*7ed80*/  LOP3.LUT R55, R55, 0xffffffdf, RZ, 0xc0, !PT ;  /* 0xffffffdf37377812 */ /* 0x000fc800078ec0ff */
[----:B------:R-:W-:Y:S02]  /*7ed90*/  @P0 LOP3.LUT R55, R55, 0x20, RZ, 0xfc, !PT ;  /* 0x0000002037370812 */ /* 0x000fe400078efcff */
[----:B--2---:R-:W-:Y:S01]  /*7eda0*/  ISETP.GE.AND P0, PT, R60, UR55, PT ;  /* 0x000000373c007c0c */ /* 0x004fe2000bf06270 */
[----:B------:R-:W2:Y:S01]  /*7edb0*/  LDCU.64 UR54, c[0x0][0x398] ;  /* 0x00007300ff3677ac */ /* 0x000ea20008000a00 */
[----:B------:R-:W2:Y:S01]  /*7edc0*/  LDL.LU R60, [R1+0x514] ;  /* 0x00051400013c7983 */ /* 0x000ea20000300800 */
[----:B---3--:R-:W-:-:S03]  /*7edd0*/  PRMT R46, R56, 0x5410, R46 ;  /* 0x00005410382e7816 */ /* 0x008fc6000000002e */
[----:B------:R-:W3:Y:S01]  /*7ede0*/  LDL.LU R56, [R1+0x2bb4] ;  /* 0x002bb40001387983 */ /* 0x000ee20000300800 */
[----:B------:R-:W-:-:S03]  /*7edf0*/  ISETP.LT.AND P3, PT, R53, UR52, !P0 ;  /* 0x0000003435007c0c */ /* 0x000fc6000c761270 */
[----:B------:R0:W-:Y:S01]  /*7ee00*/  STL [R1+0x524], R46 ;  /* 0x0005242e01007387 */ /* 0x0001e20000100800 */
[----:B------:R-:W-:Y:S01]  /*7ee10*/  ISETP.LT.AND P2, PT, R52, UR46, !P0 ;  /* 0x0000002e34007c0c */ /* 0x000fe2000c741270 */
[----:B------:R-:W1:Y:S01]  /*7ee20*/  LDCU UR46, c[0x0][0x398] ;  /* 0x00007300ff2e77ac */ /* 0x000e620008000800 */
[----:B------:R-:W-:Y:S01]  /*7ee30*/  LOP3.LUT R55, R55, 0xffffffef, RZ, 0xc0, !PT ;  /* 0xffffffef37377812 */ /* 0x000fe200078ec0ff */
[----:B0-----:R-:W3:Y:S06]  /*7ee40*/  LDL.LU R46, [R1+0x2ad8] ;  /* 0x002ad800012e7983 */ /* 0x001eec0000300800 */
        /* <DEDUP_REMOVED lines=13> */
[----:B------:R-:W4:Y:S02]  /*7ef20*/  LDL.LU R47, [R1+0xf8] ;  /* 0x0000f800012f7983 */ /* 0x000f240000300800 */
[----:B------:R-:W-:Y:S02]  /*7ef30*/  ISETP.LT.AND P2, PT, R52, UR10, !P0 ;  /* 0x0000000a34007c0c */ /* 0x000fe4000c741270 */
[----:B------:R-:W-:Y:S02]  /*7ef40*/  ISETP.LT.AND P1, PT, R61, UR6, !P0 ;  /* 0x000000063d007c0c */ /* 0x000fe4000c721270 */
[----:B--2---:R-:W-:-:S05]  /*7ef50*/  PRMT R45, R60, 0x5410, R45 ;  /* 0x000054103c2d7816 */ /* 0x004fca000000002d */
[----:B------:R2:W-:Y:S04]  /*7ef60*/  STL [R1+0x51c], R45 ;  /* 0x00051c2d01007387 */ /* 0x0005e80000100800 */
[----:B--2---:R-:W2:Y:S04]  /*7ef70*/  LDL.LU R45, [R1+0x2adc] ;  /* 0x002adc00012d7983 */ /* 0x004ea80000300800 */
[----:B------:R-:W2:Y:S01]  /*7ef80*/  LDL.LU R60, [R1+0xfc] ;  /* 0x0000fc00013c7983 */ /* 0x000ea20000300800 */
[----:B---3--:R-:W-:Y:S02]  /*7ef90*/  LOP3.LUT R56, R56, 0x7fffffff, RZ, 0xc0, !PT ;  /* 0x7fffffff38387812 */ /* 0x008fe400078ec0ff */
[----:B------:R-:W-:-:S02]  /*7efa0*/  ISETP.LT.AND P3, PT, R53, UR54, !P0 ;  /* 0x0000003635007c0c */ /* 0x000fc4000c761270 */
[----:B------:R-:W-:Y:S02]  /*7efb0*/  @P2 LOP3.LUT R56, R56, 0x80000000, RZ, 0xfc, !PT ;  /* 0x8000000038382812 */ /* 0x000fe400078efcff */
[----:B------:R-:W-:Y:S01]  /*7efc0*/  ISETP.LT.AND P0, PT, R51, UR13, !P0 ;  /* 0x0000000d33007c0c */ /* 0x000fe2000c701270 */
[----:B------:R-:W3:Y:S01]  /*7efd0*/  LDCU UR13, c[0x0][0x398] ;  /* 0x00007300ff0d77ac */ /* 0x000ee20008000800 */
[----:B------:R-:W-:-:S04]  /*7efe0*/  LOP3.LUT R56, R56, 0xbfffffff, RZ, 0xc0, !PT ;  /* 0xbfffffff38387812 */ /* 0x000fc800078ec0ff */
[----:B------:R-:W-:-:S04]  /*7eff0*/  @P1 LOP3.LUT R56, R56, 0x40000000, RZ, 0xfc, !PT ;  /* 0x4000000038381812 */ /* 0x000fc800078efcff */
[----:B------:R-:W-:Y:S02]  /*7f000*/  LOP3.LUT R56, R56, 0xdfffffff, RZ, 0xc0, !PT ;  /* 0xdfffffff38387812 */ /* 0x000fe400078ec0ff */
[----:B------:R-:W-:Y:S02]  /*7f010*/  LOP3.LUT R55, R55, 0xfffffffe, RZ, 0xc0, !PT ;  /* 0xfffffffe37377812 */ /* 0x000fe400078ec0ff */
[----:B------:R-:W-:Y:S02]  /*7f020*/  @P0 LOP3.LUT R56, R56, 0x20000000, RZ, 0xfc, !PT ;  /* 0x2000000038380812 */ /* 0x000fe400078efcff */
[----:B------:R-:W-:Y:S01]  /*7f030*/  ISETP.GE.AND P0, PT, R46, UR51, PT ;  /* 0x000000332e007c0c */ /* 0x000fe2000bf06270 */
[----:B------:R-:W0:Y:S01]  /*7f040*/  LDCU.64 UR50, c[0x0][0x398] ;  /* 0x00007300ff3277ac */ /* 0x000e220008000a00 */
[----:B------:R-:W-:Y:S02]  /*7f050*/  @P3 LOP3.LUT R55, R55, 0x1, RZ, 0xfc, !PT ;  /* 0x0000000137373812 */ /* 0x000fe400078efcff */
[----:B----4-:R-:W-:-:S02]  /*7f060*/  ISETP.LT.AND P3, PT, R53, UR64, !P0 ;  /* 0x0000004035007c0c */ /* 0x010fc4000c761270 */
[----:B------:R-:W-:Y:S02]  /*7f070*/  ISETP.LT.AND P2, PT, R52, UR4, !P0 ;  /* 0x0000000434007c0c */ /* 0x000fe4000c741270 */
[----:B------:R-:W-:Y:S02]  /*7f080*/  LOP3.LUT R56, R56, 0xefffffff, RZ, 0xc0, !PT ;  /* 0xefffffff38387812 */ /* 0x000fe400078ec0ff */
[----:B------:R-:W-:Y:S01]  /*7f090*/  ISETP.LT.AND P1, PT, R61, UR5, !P0 ;  /* 0x000000053d007c0c */ /* 0x000fe2000c721270 */
[----:B------:R-:W4:Y:S06]  /*7f0a0*/  LDCU.64 UR4, c[0x0][0x398] ;  /* 0x00007300ff0477ac */ /* 0x000f2c0008000a00 */
[----:B------:R-:W-:-:S04]  /*7f0b0*/  @P3 LOP3.LUT R56, R56, 0x10000000, RZ, 0xfc, !PT ;  /* 0x1000000038383812 */ /* 0x000fc800078efcff */
[----:B------:R-:W-:-:S04]  /*7f0c0*/  LOP3.LUT R56, R56, 0xf7ffffff, RZ, 0xc0, !PT ;  /* 0xf7ffffff38387812 */ /* 0x000fc800078ec0ff */
[----:B------:R-:W-:Y:S02]  /*7f0d0*/  @P2 LOP3.LUT R56, R56, 0x8000000, RZ, 0xfc, !PT ;  /* 0x0800000038382812 */ /* 0x000fe400078efcff */
[----:B------:R-:W-:Y:S01]  /*7f0e0*/  ISETP.LT.AND P0, PT, R51, UR8, !P0 ;  /* 0x0000000833007c0c */ /* 0x000fe2000c701270 */
[----:B------:R-:W0:Y:S01]  /*7f0f0*/  LDCU UR8, c[0x0][0x398] ;  /* 0x00007300ff0877ac */ /* 0x000e220008000800 */
[----:B------:R-:W-:Y:S02]  /*7f100*/  LOP3.LUT R56, R56, 0xfbffffff, RZ, 0xc0, !PT ;  /* 0xfbffffff38387812 */ /* 0x000fe400078ec0ff */
[----:B------:R-:W-:Y:S02]  /*7f110*/  LOP3.LUT R43, R43, 0xffff, RZ, 0xc0, !PT ;  /* 0x0000ffff2b2b7812 */ /* 0x000fe400078ec0ff */
[----:B------:R-:W-:Y:S02]  /*7f120*/  @P1 LOP3.LUT R56, R56, 0x4000000, RZ, 0xfc, !PT ;  /* 0x0400000038381812 */ /* 0x000fe400078efcff */
[----:B------:R-:W-:-:S02]  /*7f130*/  PRMT R43, R43, 0x3340, R0 ;  /* 0x000033402b2b7816 */ /* 0x000fc40000000000 */
[----:B------:R-:W-:Y:S02]  /*7f140*/  PRMT R44, R47, 0x5410, R44 ;  /* 0x000054102f2c7816 */ /* 0x000fe4000000002c */
[----:B------:R-:W-:-:S03]  /*7f150*/  LOP3.LUT R56, R56, 0xfdffffff, RZ, 0xc0, !PT ;  /* 0xfdffffff38387812 */ /* 0x000fc600078ec0ff */
[----:B------:R0:W-:Y:S01]  /*7f160*/  STL [R1+0x520], R44 ;  /* 0x0005202c01007387 */ /* 0x0001e20000100800 */
[----:B------:R-:W-:Y:S02]  /*7f170*/  @P0 LOP3.LUT R56, R56, 0x2000000, RZ, 0xfc, !PT ;  /* 0x0200000038380812 */ /* 0x000fe400078efcff */
[----:B--2---:R-:W-:Y:S01]  /*7f180*/  ISETP.GE.AND P0, PT, R45, UR53, PT ;  /* 0x000000352d007c0c */ /* 0x004fe2000bf06270 */
[----:B------:R-:W2:Y:S01]  /*7f190*/  LDCU.64 UR52, c[0x0][0x398] ;  /* 0x00007300ff3477ac */ /* 0x000ea20008000a00 */
[----:B------:R-:W2:Y:S01]  /*7f1a0*/  LDL.LU R45, [R1+0x2ae0] ;  /* 0x002ae000012d7983 */ /* 0x000ea20000300800 */
[----:B------:R-:W-:-:S03]  /*7f1b0*/  PRMT R43, R60, 0x5410, R43 ;  /* 0x000054103c2b7816 */ /* 0x000fc6000000002b */
[----:B------:R-:W2:Y:S04]  /*7f1c0*/  LDL.LU R47, [R1+0xf0] ;  /* 0x0000f000012f7983 */ /* 0x000ea80000300800 */
[----:B0-----:R-:W3:Y:S04]  /*7f1d0*/  LDL.LU R44, [R1+0x2ae4] ;  /* 0x002ae400012c7983 */ /* 0x001ee80000300800 */
[----:B------:R0:W-:Y:S04]  /*7f1e0*/  STL [R1+0x518], R43 ;  /* 0x0005182b01007387 */ /* 0x0001e80000100800 */
[----:B------:R-:W3:Y:S01]  /*7f1f0*/  LDL.LU R60, [R1+0xcc] ;  /* 0x0000cc00013c7983 */ /* 0x000ee20000300800 */
[----:B------:R-:W-:-:S02]  /*7f200*/  LOP3.LUT R42, R42, 0xffff, RZ, 0xc0, !PT ;  /* 0x0000ffff2a2a7812 */ /* 0x000fc400078ec0ff */
[----:B------:R-:W-:Y:S02]  /*7f210*/  LOP3.LUT R41, R41, 0xffff, RZ, 0xc0, !PT ;  /* 0x0000ffff29297812 */ /* 0x000fe400078ec0ff */
[--C-:B------:R-:W-:Y:S01]  /*7f220*/  PRMT R42, R42, 0x3340, R0.reuse ;  /* 0x000033402a2a7816 */ /* 0x100fe20000000000 */
[----:B0-----:R-:W4:Y:S01]  /*7f230*/  LDL.LU R43, [R1+0x2ae8] ;  /* 0x002ae800012b7983 */ /* 0x001f220000300800 */
[----:B------:R-:W-:Y:S02]  /*7f240*/  PRMT R41, R41, 0x3340, R0 ;  /* 0x0000334029297816 */ /* 0x000fe40000000000 */
[----:B--2---:R-:W-:-:S05]  /*7f250*/  PRMT R42, R47, 0x5410, R42 ;  /* 0x000054102f2a7816 */ /* 0x004fca000000002a */
[----:B------:R0:W-:Y:S04]  /*7f260*/  STL [R1+0x514], R42 ;  /* 0x0005142a01007387 */ /* 0x0001e80000100800 */
[----:B------:R-:W2:Y:S01]  /*7f270*/  LDL.LU R47, [R1+0xc8] ;  /* 0x0000c800012f7983 */ /* 0x000ea20000300800 */
[----:B---3--:R-:W-:-:S03]  /*7f280*/  PRMT R41, R60, 0x5410, R41 ;  /* 0x000054103c297816 */ /* 0x008fc60000000029 */
[----:B0-----:R-:W3:Y:S04]  /*7f290*/  LDL.LU R42, [R1+0x2aec] ;  /* 0x002aec00012a7983 */ /* 0x001ee80000300800 */
[----:B------:R0:W-:Y:S04]  /*7f2a0*/  STL [R1+0x510], R41 ;  /* 0x0005102901007387 */ /* 0x0001e80000100800 */
[----:B------:R-:W3:Y:S01]  /*7f2b0*/  LDL.LU R60, [R1+0xc4] ;  /* 0x0000c400013c7983 */ /* 0x000ee20000300800 */
[----:B------:R-:W-:Y:S02]  /*7f2c0*/  LOP3.LUT R40, R40, 0xffff, RZ, 0xc0, !PT ;  /* 0x0000ffff28287812 */ /* 0x000fe400078ec0ff */
[----:B------:R-:W-:-:S02]  /*7f2d0*/  LOP3.LUT R39, R39, 0xffff, RZ, 0xc0, !PT ;  /* 0x0000ffff27277812 */ /* 0x000fc400078ec0ff */
[--C-:B------:R-:W-:Y:S01]  /*7f2e0*/  PRMT R40, R40, 0x3340, R0.reuse ;  /* 0x0000334028287816 */ /* 0x100fe20000000000 */
[----:B0-----:R-:W4:Y:S01]  /*7f2f0*/  LDL.LU R41, [R1+0x2af0] ;  /* 0x002af00001297983 */ /* 0x001f220000300800 */
[----:B------:R-:W-:Y:S02]  /*7f300*/  PRMT R39, R39, 0x3340, R0 ;  /* 0x0000334027277816 */ /* 0x000fe40000000000 */
[----:B------:R-:W-:-:S04]  /*7f310*/  LOP3.LUT R38, R38, 0xffff, RZ, 0xc0, !PT ;  /* 0x0000ffff26267812 */ /* 0x000fc800078ec0ff */
[----:B------:R-:W-:-:S04]  /*7f320*/  PRMT R38, R38, 0x3340, R0 ;  /* 0x0000334026267816 */ /* 0x000fc80000000000 */
[----:B------:R-:W-:Y:S02]  /*7f330*/  PRMT R38, R57, 0x5410, R38 ;  /* 0x0000541039267816 */ /* 0x000fe40000000026 */
[----:B--2---:R-:W-:-:S05]  /*7f340*/  PRMT R40, R47, 0x5410, R40 ;  /* 0x000054102f287816 */ /* 0x004fca0000000028 */
[----:B------:R0:W-:Y:S01]  /*7f350*/  STL [R1+0xf8], R40 ;  /* 0x0000f82801007387 */ /* 0x0001e20000100800 */
[----:B---3--:R-:W-:-:S03]  /*7f360*/  PRMT R39, R60, 0x5410, R39 ;  /* 0x000054103c277816 */ /* 0x008fc60000000027 */
[----:B0-----:R-:W2:Y:S04]  /*7f370*/  LDL.LU R40, [R1+0x2af4] ;  /* 0x002af40001287983 */ /* 0x001ea80000300800 */
[----:B------:R0:W-:Y:S04]  /*7f380*/  STL [R1+0xcc], R39 ;  /* 0x0000cc2701007387 */ /* 0x0001e80000100800 */
[----:B------:R-:W3:Y:S04]  /*7f390*/  LDL.LU R60, [R1+0xc0] ;  /* 0x0000c000013c7983 */ /* 0x000ee80000300800 */
[----:B------:R-:W2:Y:S04]  /*7f3a0*/  LDL.LU R57, [R1+0x2bb0] ;  /* 0x002bb00001397983 */ /* 0x000ea80000300800 */
[----:B0-----:R-:W2:Y:S04]  /*7f3b0*/  LDL.LU R39, [R1+0x2af8] ;  /* 0x002af80001277983 */ /* 0x001ea80000300800 */
[----:B------:R0:W-:Y:S04]  /*7f3c0*/  STL [R1+0xf0], R38 ;  /* 0x0000f02601007387 */ /* 0x0001e80000100800 */
[----:B------:R-:W2:Y:S01]  /*7f3d0*/  LDL.LU R47, [R1+0x9c] ;  /* 0x00009c00012f7983 */ /* 0x000ea20000300800 */
[----:B----4-:R-:W-:Y:S01]  /*7f3e0*/  ISETP.LT.AND P3, PT, R53, UR4, !P0 ;  /* 0x0000000435007c0c */ /* 0x010fe2000c761270 */
[----:B------:R-:W4:Y:S01]  /*7f3f0*/  LDCU UR4, c[0x0][0x398] ;  /* 0x00007300ff0477ac */ /* 0x000f220008000800 */
[----:B------:R-:W-:-:S02]  /*7f400*/  ISETP.LT.AND P2, PT, R52, UR9, !P0 ;  /* 0x0000000934007c0c */ /* 0x000fc4000c741270 */
[----:B------:R-:W-:Y:S01]  /*7f410*/  LOP3.LUT R56, R56, 0xfeffffff, RZ, 0xc0, !PT ;  /* 0xfeffffff38387812 */ /* 0x000fe200078ec0ff */
[----:B0-----:R-:W4:Y:S01]  /*7f420*/  LDL.LU R38, [R1+0x2afc] ;  /* 0x002afc0001267983 */ /* 0x001f220000300800 */
[----:B------:R-:W-:Y:S01]  /*7f430*/  ISETP.LT.AND P1, PT, R61, UR7, !P0 ;  /* 0x000000073d007c0c */ /* 0x000fe2000c721270 */
[----:B------:R-:W0:Y:S01]  /*7f440*/  LDCU.64 UR6, c[0x0][0x398] ;  /* 0x00007300ff0677ac */ /* 0x000e220008000a00 */
[----:B------:R-:W-:Y:S02]  /*7f450*/  LOP3.LUT R37, R37, 0xffff, RZ, 0xc0, !PT ;  /* 0x0000ffff25257812 */ /* 0x000fe400078ec0ff */
[----:B------:R-:W-:Y:S01]  /*7f460*/  LOP3.LUT R34, R34, 0xffff, RZ, 0xc0, !PT ;  /* 0x0000ffff22227812 */ /* 0x000fe200078ec0ff */
[----:B------:R-:W0:Y:S02]  /*7f470*/  LDCU UR9, c[0x0][0x398] ;  /* 0x00007300ff0977ac */ /* 0x000e240008000800 */
[----:B------:R-:W-:-:S04]  /*7f480*/  @P3 LOP3.LUT R56, R56, 0x1000000, RZ, 0xfc, !PT ;  /* 0x0100000038383812 */ /* 0x000fc800078efcff */
[----:B------:R-:W-:-:S04]  /*7f490*/  LOP3.LUT R56, R56, 0xff7fffff, RZ, 0xc0, !PT ;  /* 0xff7fffff38387812 */ /* 0x000fc800078ec0ff */
[----:B------:R-:W-:Y:S02]  /*7f4a0*/  @P2 LOP3.LUT R56, R56, 0x800000, RZ, 0xfc, !PT ;  /* 0x0080000038382812 */ /* 0x000fe400078efcff */
[----:B------:R-:W-:Y:S01]  /*7f4b0*/  ISETP.LT.AND P0, PT, R51, UR16, !P0 ;  /* 0x0000001033007c0c */ /* 0x000fe2000c701270 */
[----:B------:R-:W0:Y:S01]  /*7f4c0*/  LDCU UR16, c[0x0][0x398] ;  /* 0x00007300ff1077ac */ /* 0x000e220008000800 */
[----:B------:R-:W-:Y:S02]  /*7f4d0*/  PRMT R37, R37, 0x3340, R0 ;  /* 0x0000334025257816 */ /* 0x000fe40000000000 */
[----:B------:R-:W-:-:S04]  /*7f4e0*/  LOP3.LUT R56, R56, 0xffbfffff, RZ, 0xc0, !PT ;  /* 0xffbfffff38387812 */ /* 0x000fc800078ec0ff */
[----:B------:R-:W-:Y:S02]  /*7f4f0*/  @P1 LOP3.LUT R56, R56, 0x400000, RZ, 0xfc, !PT ;  /* 0x0040000038381812 */ /* 0x000fe400078efcff */
[----:B------:R-:W-:Y:S02]  /*7f500*/  PRMT R34, R34, 0x3340, R0 ;  /* 0x0000334022227816 */ /* 0x000fe40000000000 */
[----:B------:R-:W-:-:S04]  /*7f510*/  LOP3.LUT R56, R56, 0xffdfffff, RZ, 0xc0, !PT ;  /* 0xffdfffff38387812 */ /* 0x000fc800078ec0ff */
[----:B------:R-:W-:Y:S02]  /*7f520*/  @P0 LOP3.LUT R56, R56, 0x200000, RZ, 0xfc, !PT ;  /* 0x0020000038380812 */ /* 0x000fe400078efcff */
[----:B------:R-:W-:Y:S01]  /*7f530*/  ISETP.GE.AND P0, PT, R45, UR55, PT ;  /* 0x000000372d007c0c */ /* 0x000fe2000bf06270 */
[----:B------:R-:W1:Y:S03]  /*7f540*/  LDCU.64 UR54, c[0x0][0x398] ;  /* 0x00007300ff3677ac */ /* 0x000e660008000a00 */
[----:B0-----:R-:W-:Y:S01]  /*7f550*/  ISETP.LT.AND P3, PT, R53, UR6, !P0 ;  /* 0x0000000635007c0c */ /* 0x001fe2000c761270 */
[----:B------:R-:W0:Y:S01]  /*7f560*/  LDCU UR6, c[0x0][0x398] ;  /* 0x00007300ff0677ac */ /* 0x000e220008000800 */
[----:B------:R-:W-:Y:S02]  /*7f570*/  ISETP.LT.AND P2, PT, R52, UR12, !P0 ;  /* 0x0000000c34007c0c */ /* 0x000fe4000c741270 */
[----:B---3--:R-:W-:Y:S01]  /*7f580*/  PRMT R37, R60, 0x5410, R37 ;  /* 0x000054103c257816 */ /* 0x008fe20000000025 */
[----:B------:R-:W3:Y:S04]  /*7f590*/  LDCU UR12, c[0x0][0x398] ;  /* 0x00007300ff0c77ac */ /* 0x000ee80008000800 */
[----:B------:R0:W-:Y:S04]  /*7f5a0*/  STL [R1+0xc8], R37 ;  /* 0x0000c82501007387 */ /* 0x0001e80000100800 */
[----:B------:R-:W3:Y:S04]  /*7f5b0*/  LDL.LU R60, [R1+0x94] ;  /* 0x00009400013c7983 */ /* 0x000ee80000300800 */
[----:B0-----:R-:W4:Y:S01]  /*7f5c0*/  LDL.LU R37, [R1+0x2b00] ;  /* 0x002b000001257983 */ /* 0x001f220000300800 */
[----:B--2---:R-:W-:-:S03]  /*7f5d0*/  PRMT R47, R47, 0x5410, R34 ;  /* 0x000054102f2f7816 */ /* 0x004fc60000000022 */
[----:B------:R-:W2:Y:S04]  /*7f5e0*/  LDL.LU R46, [R1+0x98] ;  /* 0x00009800012e7983 */ /* 0x000ea80000300800 */
[----:B------:R-:W4:Y:S04]  /*7f5f0*/  LDL.LU R34, [R1+0x2b04] ;  /* 0x002b040001227983 */ /* 0x000f280000300800 */
[----:B------:R-:W4:Y:S01]  /*7f600*/  LDL.LU R45, [R1+0x7c] ;  /* 0x00007c00012d7983 */ /* 0x000f220000300800 */
[----:B------:R-:W-:-:S04]  /*7f610*/  LOP3.LUT R56, R56, 0xffefffff, RZ, 0xc0, !PT ;  /* 0xffefffff38387812 */ /* 0x000fc800078ec0ff */
[----:B------:R-:W-:Y:S02]  /*7f620*/  @P3 LOP3.LUT R56, R56, 0x100000, RZ, 0xfc, !PT ;  /* 0x0010000038383812 */ /* 0x000fe400078efcff */
[----:B------:R-:W-:Y:S01]  /*7f630*/  ISETP.LT.AND P1, PT, R61, UR11, !P0 ;  /* 0x0000000b3d007c0c */ /* 0x000fe2000c721270 */
[----:B------:R-:W0:Y:S01]  /*7f640*/  LDCU.64 UR10, c[0x0][0x398] ;  /* 0x00007300ff0a77ac */ /* 0x000e220008000a00 */
        /* <DEDUP_REMOVED lines=9> */
[----:B------:R-:W1:Y:S03]  /*7f6e0*/  LDCU.64 UR64, c[0x0][0x398] ;  /* 0x00007300ff4077ac */ /* 0x000e660008000a00 */
        /* <DEDUP_REMOVED lines=12> */
[----:B------:R-:W-:Y:S02]  /*7f7b0*/  LOP3.LUT R56, R56, 0xffffbfff, RZ, 0xc0, !PT ;  /* 0xffffbfff38387812 */ /* 0x000fe400078ec0ff */
[----:B------:R-:W-:Y:S02]  /*7f7c0*/  LOP3.LUT R31, R31, 0xffff, RZ, 0xc0, !PT ;  /* 0x0000ffff1f1f7812 */ /* 0x000fe400078ec0ff */
[----:B------:R-:W-:Y:S02]  /*7f7d0*/  @P1 LOP3.LUT R56, R56, 0x4000, RZ, 0xfc, !PT ;  /* 0x0000400038381812 */ /* 0x000fe400078efcff */
[----:B------:R-:W-:-:S02]  /*7f7e0*/  LOP3.LUT R30, R30, 0xffff, RZ, 0xc0, !PT ;  /* 0x0000ffff1e1e7812 */ /* 0x000fc400078ec0ff */
[--C-:B------:R-:W-:Y:S02]  /*7f7f0*/  PRMT R31, R31, 0x3340, R0.reuse ;  /* 0x000033401f1f7816 */ /* 0x100fe40000000000 */
[----:B------:R-:W-:Y:S02]  /*7f800*/  LOP3.LUT R29, R29, 0xffff, RZ, 0xc0, !PT ;  /* 0x0000ffff1d1d7812 */ /* 0x000fe400078ec0ff */
[----:B------:R-:W-:Y:S02]  /*7f810*/  LOP3.LUT R56, R56, 0xffffdfff, RZ, 0xc0, !PT ;  /* 0xffffdfff38387812 */ /* 0x000fe400078ec0ff */
[--C-:B------:R-:W-:Y:S02]  /*7f820*/  PRMT R30, R30, 0x3340, R0.reuse ;  /* 0x000033401e1e7816 */ /* 0x100fe40000000000 */
[----:B------:R-:W-:Y:S02]  /*7f830*/  PRMT R29, R29, 0x3340, R0 ;  /* 0x000033401d1d7816 */ /* 0x000fe40000000000 */
[----:B------:R-:W-:-:S02]  /*7f840*/  @P0 LOP3.LUT R56, R56, 0x2000, RZ, 0xfc, !PT ;  /* 0x0000200038380812 */ /* 0x000fc400078efcff */
[----:B------:R-:W-:Y:S01]  /*7f850*/  ISETP.GE.AND P0, PT, R43, UR5, PT ;  /* 0x000000052b007c0c */ /* 0x000fe2000bf06270 */
[----:B------:R-:W0:Y:S01]  /*7f860*/  LDCU UR5, c[0x0][0x398] ;  /* 0x00007300ff0577ac */ /* 0x000e220008000800 */
[----:B---3--:R-:W-:Y:S02]  /*7f870*/  PRMT R60, R60, 0x5410, R31 ;  /* 0x000054103c3c7816 */ /* 0x008fe4000000001f */
[----:B------:R-:W3:Y:S04]  /*7f880*/  LDL.LU R31, [R1+0x2b08] ;  /* 0x002b0800011f7983 */ /* 0x000ee80000300800 */
[----:B------:R-:W3:Y:S01]  /*7f890*/  LDL.LU R43, [R1+0x84] ;  /* 0x00008400012b7983 */ /* 0x000ee20000300800 */
[----:B--2---:R-:W-:-:S03]  /*7f8a0*/  PRMT R46, R46, 0x5410, R30 ;  /* 0x000054102e2e7816 */ /* 0x004fc6000000001e */
[----:B------:R-:W2:Y:S01]  /*7f8b0*/  LDL.LU R30, [R1+0x2b0c] ;  /* 0x002b0c00011e7983 */ /* 0x000ea20000300800 */
[----:B----4-:R-:W-:-:S03]  /*7f8c0*/  PRMT R44, R45, 0x5410, R29 ;  /* 0x000054102d2c7816 */ /* 0x010fc6000000001d */
[----:B------:R-:W4:Y:S01]  /*7f8d0*/  LDL.LU R45, [R1+0x74] ;  /* 0x00007400012d7983 */ /* 0x000f220000300800 */
[----:B------:R-:W-:Y:S02]  /*7f8e0*/  ISETP.LT.AND P3, PT, R53, UR50, !P0 ;  /* 0x0000003235007c0c */ /* 0x000fe4000c761270 */
        /* <DEDUP_REMOVED lines=33> */
[----:B------:R-:W-:Y:S02]  /*7fb00*/  LOP3.LUT R56, R56, 0xffffffdf, RZ, 0xc0, !PT ;  /* 0xffffffdf38387812 */ /* 0x000fe400078ec0ff */
[--C-:B------:R-:W-:Y:S02]  /*7fb10*/  PRMT R28, R28, 0x3340, R0.reuse ;  /* 0x000033401c1c7816 */ /* 0x100fe40000000000 */
[----:B------:R-:W-:Y:S02]  /*7fb20*/  PRMT R27, R27, 0x3340, R0 ;  /* 0x000033401b1b7816 */ /* 0x000fe40000000000 */
[----:B------:R-:W-:Y:S02]  /*7fb30*/  @P0 LOP3.LUT R56, R56, 0x20, RZ, 0xfc, !PT ;  /* 0x0000002038380812 */ /* 0x000fe400078efcff */
[----:B------:R-:W-:Y:S01]  /*7fb40*/  ISETP.GE.AND P0, PT, R41, UR11, PT ;  /* 0x0000000b29007c0c */ /* 0x000fe2000bf06270 */
[----:B------:R-:W0:Y:S03]  /*7fb50*/  LDCU UR11, c[0x0][0x398] ;  /* 0x00007300ff0b77ac */ /* 0x000e260008000800 */
[----:B-1----:R-:W-:Y:S01]  /*7fb60*/  ISETP.LT.AND P3, PT, R53, UR54, !P0 ;  /* 0x0000003635007c0c */ /* 0x002fe2000c761270 */
[----:B------:R-:W1:Y:S01]  /*7fb70*/  LDCU UR54, c[0x0][0x398] ;  /* 0x00007300ff3677ac */ /* 0x000e620008000800 */
[----:B------:R-:W-:-:S02]  /*7fb80*/  ISETP.LT.AND P2, PT, R52, UR70, !P0 ;  /* 0x0000004634007c0c */ /* 0x000fc4000c741270 */
[----:B---3--:R-:W-:Y:S01]  /*7fb90*/  PRMT R41, R43, 0x5410, R28 ;  /* 0x000054102b297816 */ /* 0x008fe2000000001c */
[----:B------:R-:W3:Y:S01]  /*7fba0*/  LDCU UR70, c[0x0][0x398] ;  /* 0x00007300ff4677ac */ /* 0x000ee20008000800 */
[----:B------:R-:W2:Y:S01]  /*7fbb0*/  LDL.LU R28, [R1+0x2b14] ;  /* 0x002b1400011c7983 */ /* 0x000ea20000300800 */
[----:B----4-:R-:W-:-:S03]  /*7fbc0*/  PRMT R43, R45, 0x5410, R27 ;  /* 0x000054102d2b7816 */ /* 0x010fc6000000001b */
[----:B------:R-:W4:Y:S01]  /*7fbd0*/  LDL.LU R45, [R1+0x5c] ;  /* 0x00005c00012d7983 */ /* 0x000f220000300800 */
[----:B------:R-:W-:Y:S02]  /*7fbe0*/  LOP3.LUT R56, R56, 0xffffffef, RZ, 0xc0, !PT ;  /* 0xffffffef38387812 */ /* 0x000fe400078ec0ff */
[----:B------:R-:W-:Y:S01]  /*7fbf0*/  ISETP.LT.AND P1, PT, R61, UR69, !P0 ;  /* 0x000000453d007c0c */ /* 0x000fe2000c721270 */
[----:B------:R-:W2:Y:S01]  /*7fc00*/  LDL.LU R27, [R1+0x2b18] ;  /* 0x002b1800011b7983 */ /* 0x000ea20000300800 */
        /* <DEDUP_REMOVED lines=17> */
[----:B------:R-:W-:-:S02]  /*7fd20*/  ISETP.LT.AND P3, PT, R53, UR64, !P0 ;  /* 0x0000004035007c0c */ /* 0x000fc4000c761270 */
[----:B------:R-:W-:Y:S01]  /*7fd30*/  ISETP.LT.AND P0, PT, R51, UR74, !P0 ;  /* 0x0000004a33007c0c */ /* 0x000fe2000c701270 */
[----:B------:R-:W0:Y:S04]  /*7fd40*/  LDCU UR74, c[0x0][0x39c] ;  /* 0x00007380ff4a77ac */ /* 0x000e280008000800 */
[----:B------:R-:W-:-:S04]  /*7fd50*/  @P2 LOP3.LUT R57, R57, 0x80000000, RZ, 0xfc, !PT ;  /* 0x8000000039392812 */ /* 0x000fc800078efcff */
[----:B------:R-:W-:-:S04]  /*7fd60*/  LOP3.LUT R57, R57, 0xbfffffff, RZ, 0xc0, !PT ;  /* 0xbfffffff39397812 */ /* 0x000fc800078ec0ff */
[----:B------:R-:W-:-:S04]  /*7fd70*/  @P1 LOP3.LUT R57, R57, 0x40000000, RZ, 0xfc, !PT ;  /* 0x4000000039391812 */ /* 0x000fc800078efcff */
[----:B------:R-:W-:Y:S02]  /*7fd80*/  LOP3.LUT R57, R57, 0xdfffffff, RZ, 0xc0, !PT ;  /* 0xdfffffff39397812 */ /* 0x000fe400078ec0ff */
[----:B------:R-:W-:Y:S02]  /*7fd90*/  LOP3.LUT R56, R56, 0xfffffffe, RZ, 0xc0, !PT ;  /* 0xfffffffe38387812 */ /* 0x000fe400078ec0ff */
[----:B------:R-:W-:Y:S02]  /*7fda0*/  @P0 LOP3.LUT R57, R57, 0x20000000, RZ, 0xfc, !PT ;  /* 0x2000000039390812 */ /* 0x000fe400078efcff */
[----:B------:R-:W-:Y:S02]  /*7fdb0*/  ISETP.GE.AND P0, PT, R39, UR53, PT ;  /* 0x0000003527007c0c */ /* 0x000fe4000bf06270 */
[----:B------:R-:W-:Y:S02]  /*7fdc0*/  @P3 LOP3.LUT R56, R56, 0x1, RZ, 0xfc, !PT ;  /* 0x0000000138383812 */ /* 0x000fe400078efcff */
[----:B-1----:R-:W-:-:S02]  /*7fdd0*/  ISETP.LT.AND P3, PT, R53, UR50, !P0 ;  /* 0x0000003235007c0c */ /* 0x002fc4000c761270 */
[----:B------:R-:W-:Y:S01]  /*7fde0*/  ISETP.LT.AND P2, PT, R52, UR52, !P0 ;  /* 0x0000003434007c0c */ /* 0x000fe2000c741270 */
[----:B------:R-:W1:Y:S01]  /*7fdf0*/  LDCU.64 UR52, c[0x0][0x398] ;  /* 0x00007300ff3477ac */ /* 0x000e620008000a00 */
        /* <DEDUP_REMOVED lines=9> */
[----:B------:R-:W-:Y:S02]  /*7fe90*/  LOP3.LUT R26, R26, 0xffff, RZ, 0xc0, !PT ;  /* 0x0000ffff1a1a7812 */ /* 0x000fe400078ec0ff */
[----:B------:R-:W-:Y:S02]  /*7fea0*/  @P1 LOP3.LUT R57, R57, 0x4000000, RZ, 0xfc, !PT ;  /* 0x0400000039391812 */ /* 0x000fe400078efcff */
[----:B------:R-:W-:-:S02]  /*7feb0*/  LOP3.LUT R25, R25, 0xffff, RZ, 0xc0, !PT ;  /* 0x0000ffff19197812 */ /* 0x000fc400078ec0ff */
[--C-:B------:R-:W-:Y:S02]  /*7fec0*/  PRMT R26, R26, 0x3340, R0.reuse ;  /* 0x000033401a1a7816 */ /* 0x100fe40000000000 */
[----:B------:R-:W-:Y:S02]  /*7fed0*/  LOP3.LUT R57, R57, 0xfdffffff, RZ, 0xc0, !PT ;  /* 0xfdffffff39397812 */ /* 0x000fe400078ec0ff */
[----:B------:R-:W-:Y:S02]  /*7fee0*/  PRMT R25, R25, 0x3340, R0 ;  /* 0x0000334019197816 */ /* 0x000fe40000000000 */
[----:B------:R-:W-:Y:S02]  /*7fef0*/  PRMT R40, R59, 0x5410, R26 ;  /* 0x000054103b287816 */ /* 0x000fe4000000001a */
[----:B------:R-:W-:Y:S01]  /*7ff00*/  @P0 LOP3.LUT R57, R57, 0x2000000, RZ, 0xfc, !PT ;  /* 0x0200000039390812 */ /* 0x000fe200078efcff */
[----:B------:R-:W2:Y:S01]  /*7ff10*/  LDL.LU R59, [R1+0x2bac] ;  /* 0x002bac00013b7983 */ /* 0x000ea20000300800 */
[----:B------:R-:W-:-:S03]  /*7ff20*/  ISETP.GE.AND P0, PT, R38, UR55, PT ;  /* 0x0000003726007c0c */ /* 0x000fc6000bf06270 */
[----:B------:R-:W2:Y:S04]  /*7ff30*/  LDL.LU R42, [R1+0x48] ;  /* 0x00004800012a7983 */ /* 0x000ea80000300800 */
[----:B------:R-:W2:Y:S01]  /*7ff40*/  LDL.LU R26, [R1+0x2b1c] ;  /* 0x002b1c00011a7983 */ /* 0x000ea20000300800 */
[----:B----4-:R-:W-:-:S03]  /*7ff50*/  PRMT R38, R45, 0x5410, R25 ;  /* 0x000054102d267816 */ /* 0x010fc60000000019 */
[----:B------:R-:W4:Y:S01]  /*7ff60*/  LDL.LU R45, [R1+0x4c] ;  /* 0x00004c00012d7983 */ /* 0x000f220000300800 */
[----:B-1----:R-:W-:Y:S02]  /*7ff70*/  ISETP.LT.AND P3, PT, R53, UR52, !P0 ;  /* 0x0000003435007c0c */ /* 0x002fe4000c761270 */
[----:B------:R-:W-:Y:S01]  /*7ff80*/  ISETP.LT.AND P2, PT, R52, UR54, !P0 ;  /* 0x0000003634007c0c */ /* 0x000fe2000c741270 */
[----:B------:R-:W1:Y:S01]  /*7ff90*/  LDCU.64 UR54, c[0x0][0x398] ;  /* 0x00007300ff3677ac */ /* 0x000e620008000a00 */
[----:B------:R-:W-:Y:S01]  /*7ffa0*/  LOP3.LUT R57, R57, 0xfeffffff, RZ, 0xc0, !PT ;  /* 0xfeffffff39397812 */ /* 0x000fe200078ec0ff */
[----:B------:R-:W4:Y:S01]  /*7ffb0*/  LDL.LU R25, [R1+0x2b20] ;  /* 0x002b200001197983 */ /* 0x000f220000300800 */
        /* <DEDUP_REMOVED lines=12> */
[----:B------:R-:W0:Y:S03]  /*80080*/  LDCU.64 UR64, c[0x0][0x398] ;  /* 0x00007300ff4077ac */ /* 0x000e260008000a00 */
[----:B-1----:R-:W-:Y:S02]  /*80090*/  ISETP.LT.AND P3, PT, R53, UR54, !P0 ;  /* 0x0000003635007c0c */ /* 0x002fe4000c761270 */
[----:B------:R-:W-:Y:S01]  /*800a0*/  ISETP.LT.AND P2, PT, R52, UR69, !P0 ;  /* 0x0000004534007c0c */ /* 0x000fe2000c741270 */
[----:B------:R-:W1:Y:S01]  /*800b0*/  LDCU UR69, c[0x0][0x398] ;  /* 0x00007300ff4577ac */ /* 0x000e620008000800 */
[----:B------:R-:W-:-:S02]  /*800c0*/  LOP3.LUT R57, R57, 0xffefffff, RZ, 0xc0, !PT ;  /* 0xffefffff39397812 */ /* 0x000fc400078ec0ff */
[----:B---3--:R-:W-:Y:S01]  /*800d0*/  ISETP.LT.AND P1, PT, R61, UR70, !P0 ;  /* 0x000000463d007c0c */ /* 0x008fe2000c721270 */
[----:B------:R-:W3:Y:S06]  /*800e0*/  LDCU UR70, c[0x0][0x398] ;  /* 0x00007300ff4677ac */ /* 0x000eec0008000800 */
        /* <DEDUP_REMOVED lines=10> */
[----:B------:R-:W0:Y:S03]  /*80190*/  LDCU.64 UR50, c[0x0][0x398] ;  /* 0x00007300ff3277ac */ /* 0x000e260008000a00 */
[----:B------:R-:W-:Y:S02]  /*801a0*/  ISETP.LT.AND P3, PT, R53, UR64, !P0 ;  /* 0x0000004035007c0c */ /* 0x000fe4000c761270 */
[----:B------:R-:W-:Y:S01]  /*801b0*/  ISETP.LT.AND P2, PT, R52, UR44, !P0 ;  /* 0x0000002c34007c0c */ /* 0x000fe2000c741270 */
[----:B------:R-:W0:Y:S01]  /*801c0*/  LDCU UR44, c[0x0][0x398] ;  /* 0x00007300ff2c77ac */ /* 0x000e220008000800 */
[----:B------:R-:W-:-:S02]  /*801d0*/  LOP3.LUT R57, R57, 0xfffeffff, RZ, 0xc0, !PT ;  /* 0xfffeffff39397812 */ /* 0x000fc400078ec0ff */
[----:B------:R-:W-:Y:S02]  /*801e0*/  LOP3.LUT R24, R24, 0xffff, RZ, 0xc0, !PT ;  /* 0x0000ffff18187812 */ /* 0x000fe400078ec0ff */
[----:B------:R-:W-:Y:S02]  /*801f0*/  LOP3.LUT R23, R23, 0xffff, RZ, 0xc0, !PT ;  /* 0x0000ffff17177812 */ /* 0x000fe400078ec0ff */
[----:B-1----:R-:W-:Y:S01]  /*80200*/  ISETP.LT.AND P1, PT, R61, UR69, !P0 ;  /* 0x000000453d007c0c */ /* 0x002fe2000c721270 */
[----:B------:R-:W1:Y:S02]  /*80210*/  LDCU UR69, c[0x0][0x398] ;  /* 0x00007300ff4577ac */ /* 0x000e640008000800 */
[----:B------:R-:W-:Y:S02]  /*80220*/  @P3 LOP3.LUT R57, R57, 0x10000, RZ, 0xfc, !PT ;  /* 0x0001000039393812 */ /* 0x000fe400078efcff */
[----:B------:R-:W-:Y:S02]  /*80230*/  PRMT R24, R24, 0x3340, R0 ;  /* 0x0000334018187816 */ /* 0x000fe40000000000 */
[----:B------:R-:W-:-:S02]  /*80240*/  LOP3.LUT R57, R57, 0xffff7fff, RZ, 0xc0, !PT ;  /* 0xffff7fff39397812 */ /* 0x000fc400078ec0ff */
[----:B------:R-:W-:Y:S02]  /*80250*/  PRMT R23, R23, 0x3340, R0 ;  /* 0x0000334017177816 */ /* 0x000fe40000000000 */
[----:B------:R-:W-:Y:S02]  /*80260*/  @P2 LOP3.LUT R57, R57, 0x8000, RZ, 0xfc, !PT ;  /* 0x0000800039392812 */ /* 0x000fe400078efcff */
[----:B---3--:R-:W-:Y:S01]  /*80270*/  ISETP.LT.AND P0, PT, R51, UR70, !P0 ;  /* 0x0000004633007c0c */ /* 0x008fe2000c701270 */
[----:B------:R-:W3:Y:S01]  /*80280*/  LDCU UR70, c[0x0][0x398] ;  /* 0x00007300ff4677ac */ /* 0x000ee20008000800 */
[----:B--2---:R-:W-:Y:S02]  /*80290*/  PRMT R39, R42, 0x5410, R24 ;  /* 0x000054102a277816 */ /* 0x004fe40000000018 */
[----:B------:R-:W2:Y:S01]  /*802a0*/  LDL.LU R42, [R1+0x44] ;  /* 0x00004400012a7983 */ /* 0x000ea20000300800 */
[----:B------:R-:W-:-:S03]  /*802b0*/  LOP3.LUT R57, R57, 0xffffbfff, RZ, 0xc0, !PT ;  /* 0xffffbfff39397812 */ /* 0x000fc600078ec0ff */
[----:B------:R-:W2:Y:S01]  /*802c0*/  LDL.LU R24, [R1+0x2b24] ;  /* 0x002b240001187983 */ /* 0x000ea20000300800 */
[----:B------:R-:W-:-:S04]  /*802d0*/  @P1 LOP3.LUT R57, R57, 0x4000, RZ, 0xfc, !PT ;  /* 0x0000400039391812 */ /* 0x000fc800078efcff */
[----:B------:R-:W-:-:S04]  /*802e0*/  LOP3.LUT R57, R57, 0xffffdfff, RZ, 0xc0, !PT ;  /* 0xffffdfff39397812 */ /* 0x000fc800078ec0ff */
[----:B------:R-:W-:Y:S02]  /*802f0*/  @P0 LOP3.LUT R57, R57, 0x2000, RZ, 0xfc, !PT ;  /* 0x0000200039390812 */ /* 0x000fe400078efcff */
[----:B------:R-:W-:Y:S01]  /*80300*/  ISETP.GE.AND P0, PT, R31, UR53, PT ;  /* 0x000000351f007c0c */ /* 0x000fe2000bf06270 */
[----:B------:R-:W3:Y:S03]  /*80310*/  LDCU.64 UR52, c[0x0][0x398] ;  /* 0x00007300ff3477ac */ /* 0x000ee60008000a00 */
[----:B0-----:R-:W-:Y:S02]  /*80320*/  ISETP.LT.AND P3, PT, R53, UR50, !P0 ;  /* 0x0000003235007c0c */ /* 0x001fe4000c761270 */
[----:B-1----:R-:W-:Y:S01]  /*80330*/  ISETP.LT.AND P2, PT, R52, UR69, !P0 ;  /* 0x0000004534007c0c */ /* 0x002fe2000c741270 */
[----:B------:R-:W0:Y:S01]  /*80340*/  LDCU UR69, c[0x0][0x398] ;  /* 0x00007300ff4577ac */ /* 0x000e220008000800 */
[----:B------:R-:W-:-:S02]  /*80350*/  LOP3.LUT R57, R57, 0xffffefff, RZ, 0xc0, !PT ;  /* 0xffffefff39397812 */ /* 0x000fc400078ec0ff */
[----:B---3--:R-:W-:Y:S01]  /*80360*/  ISETP.LT.AND P1, PT, R61, UR70, !P0 ;  /* 0x000000463d007c0c */ /* 0x008fe2000c721270 */
[----:B------:R-:W1:Y:S06]  /*80370*/  LDCU UR70, c[0x0][0x398] ;  /* 0x00007300ff4677ac */ /* 0x000e6c0008000800 */
[----:B------:R-:W-:-:S04]  /*80380*/  @P3 LOP3.LUT R57, R57, 0x1000, RZ, 0xfc, !PT ;  /* 0x0000100039393812 */ /* 0x000fc800078efcff */
[----:B------:R-:W-:-:S04]  /*80390*/  LOP3.LUT R57, R57, 0xfffff7ff, RZ, 0xc0, !PT ;  /* 0xfffff7ff39397812 */ /* 0x000fc800078ec0ff */
[----:B------:R-:W-:Y:S02]  /*803a0*/  @P2 LOP3.LUT R57, R57, 0x800, RZ, 0xfc, !PT ;  /* 0x0000080039392812 */ /* 0x000fe400078efcff */
[----:B------:R-:W-:Y:S01]  /*803b0*/  ISETP.LT.AND P0, PT, R51, UR77, !P0 ;  /* 0x0000004d33007c0c */ /* 0x000fe2000c701270 */
[----:B------:R-:W3:Y:S01]  /*803c0*/  LDCU UR77, c[0x0][0x39c] ;  /* 0x00007380ff4d77ac */ /* 0x000ee20008000800 */
[----:B------:R-:W-:-:S04]  /*803d0*/  LOP3.LUT R57, R57, 0xfffffbff, RZ, 0xc0, !PT ;  /* 0xfffffbff39397812 */ /* 0x000fc800078ec0ff */
[----:B------:R-:W-:-:S04]  /*803e0*/  @P1 LOP3.LUT R57, R57, 0x400, RZ, 0xfc, !PT ;  /* 0x0000040039391812 */ /* 0x000fc800078efcff */
[----:B------:R-:W-:-:S04]  /*803f0*/  LOP3.LUT R57, R57, 0xfffffdff, RZ, 0xc0, !PT ;  /* 0xfffffdff39397812 */ /* 0x000fc800078ec0ff */
[----:B------:R-:W-:Y:S02]  /*80400*/  @P0 LOP3.LUT R57, R57, 0x200, RZ, 0xfc, !PT ;  /* 0x0000020039390812 */ /* 0x000fe400078efcff */
[----:B------:R-:W-:Y:S01]  /*80410*/  ISETP.GE.AND P0, PT, R30, UR55, PT ;  /* 0x000000371e007c0c */ /* 0x000fe2000bf06270 */
[----:B------:R-:W3:Y:S03]  /*80420*/  LDCU.64 UR54, c[0x0][0x398] ;  /* 0x00007300ff3677ac */ /* 0x000ee60008000a00 */
[----:B------:R-:W-:Y:S02]  /*80430*/  ISETP.LT.AND P3, PT, R53, UR52, !P0 ;  /* 0x0000003435007c0c */ /* 0x000fe4000c761270 */
[----:B0-----:R-:W-:Y:S01]  /*80440*/  ISETP.LT.AND P2, PT, R52, UR69, !P0 ;  /* 0x0000004534007c0c */ /* 0x001fe2000c741270 */
[----:B------:R-:W0:Y:S01]  /*80450*/  LDCU UR69, c[0x0][0x398] ;  /* 0x00007300ff4577ac */ /* 0x000e220008000800 */
[----:B------:R-:W-:-:S02]  /*80460*/  LOP3.LUT R57, R57, 0xfffffeff, RZ, 0xc0, !PT ;  /* 0xfffffeff39397812 */ /* 0x000fc400078ec0ff */
[----:B-1----:R-:W-:Y:S01]  /*80470*/  ISETP.LT.AND P1, PT, R61, UR70, !P0 ;  /* 0x000000463d007c0c */ /* 0x002fe2000c721270 */
[----:B------:R-:W1:Y:S06]  /*80480*/  LDCU UR70, c[0x0][0x398] ;  /* 0x00007300ff4677ac */ /* 0x000e6c0008000800 */
[----:B------:R-:W-:-:S04]  /*80490*/  @P3 LOP3.LUT R57, R57, 0x100, RZ, 0xfc, !PT ;  /* 0x0000010039393812 */ /* 0x000fc800078efcff */
[----:B------:R-:W-:-:S04]  /*804a0*/  LOP3.LUT R57, R57, 0xffffff7f, RZ, 0xc0, !PT ;  /* 0xffffff7f39397812 */ /* 0x000fc800078ec0ff */
[----:B------:R-:W-:Y:S02]  /*804b0*/  @P2 LOP3.LUT R57, R57, 0x80, RZ, 0xfc, !PT ;  /* 0x0000008039392812 */ /* 0x000fe400078efcff */
[----:B------:R-:W-:Y:S01]  /*804c0*/  ISETP.LT.AND P0, PT, R51, UR73, !P0 ;  /* 0x0000004933007c0c */ /* 0x000fe2000c701270 */
[----:B------:R-:W0:Y:S01]  /*804d0*/  LDCU UR73, c[0x0][0x398] ;  /* 0x00007300ff4977ac */ /* 0x000e220008000800 */
[----:B------:R-:W-:-:S04]  /*804e0*/  LOP3.LUT R57, R57, 0xffffffbf, RZ, 0xc0, !PT ;  /* 0xffffffbf39397812 */ /* 0x000fc800078ec0ff */
[----:B------:R-:W-:Y:S02]  /*804f0*/  @P1 LOP3.LUT R57, R57, 0x40, RZ, 0xfc, !PT ;  /* 0x0000004039391812 */ /* 0x000fe400078efcff */
[----:B----4-:R-:W-:Y:S02]  /*80500*/  PRMT R37, R45, 0x5410, R23 ;  /* 0x000054102d257816 */ /* 0x010fe40000000017 */
[----:B------:R-:W4:Y:S01]  /*80510*/  LDL.LU R45, [R1+0x40] ;  /* 0x00004000012d7983 */ /* 0x000f220000300800 */
[----:B------:R-:W-:Y:S02]  /*80520*/  LOP3.LUT R57, R57, 0xffffffdf, RZ, 0xc0, !PT ;  /* 0xffffffdf39397812 */ /* 0x000fe400078ec0ff */
[----:B------:R-:W-:Y:S01]  /*80530*/  LOP3.LUT R59, R59, 0x7fffffff, RZ, 0xc0, !PT ;  /* 0x7fffffff3b3b7812 */ /* 0x000fe200078ec0ff */
[----:B------:R-:W4:Y:S01]  /*80540*/  LDL.LU R23, [R1+0x2b28] ;  /* 0x002b280001177983 */ /* 0x000f220000300800 */
[----:B------:R-:W-:Y:S02]  /*80550*/  @P0 LOP3.LUT R57, R57, 0x20, RZ, 0xfc, !PT ;  /* 0x0000002039390812 */ /* 0x000fe400078efcff */
[----:B------:R-:W-:Y:S01]  /*80560*/  ISETP.GE.AND P0, PT, R29, UR65, PT ;  /* 0x000000411d007c0c */ /* 0x000fe2000bf06270 */
[----:B------:R-:W0:Y:S03]  /*80570*/  LDCU.64 UR64, c[0x0][0x398] ;  /* 0x00007300ff4077ac */ /* 0x000e260008000a00 */
[----:B---3--:R-:W-:-:S02]  /*80580*/  ISETP.LT.AND P3, PT, R53, UR54, !P0 ;  /* 0x0000003635007c0c */ /* 0x008fc4000c761270 */
[----:B------:R-:W-:Y:S01]  /*80590*/  ISETP.LT.AND P2, PT, R52, UR76, !P0 ;  /* 0x0000004c34007c0c */ /* 0x000fe2000c741270 */
[----:B------:R-:W3:Y:S01]  /*805a0*/  LDCU UR76, c[0x0][0x398] ;  /* 0x00007300ff4c77ac */ /* 0x000ee20008000800 */
        /* <DEDUP_REMOVED lines=14> */
[----:B------:R-:W-:Y:S01]  /*80690*/  ISETP.LT.AND P2, PT, R52, UR72, !P0 ;  /* 0x0000004834007c0c */ /* 0x000fe2000c741270 */
[----:B------:R-:W1:Y:S01]  /*806a0*/  LDCU UR72, c[0x0][0x398] ;  /* 0x00007300ff4877ac */ /* 0x000e620008000800 */
[----:B------:R-:W-:Y:S02]  /*806b0*/  ISETP.LT.AND P1, PT, R61, UR71, !P0 ;  /* 0x000000473d007c0c */ /* 0x000fe4000c721270 */
[----:B0-----:R-:W-:Y:S01]  /*806c0*/  ISETP.LT.AND P3, PT, R53, UR64, !P0 ;  /* 0x0000004035007c0c */ /* 0x001fe2000c761270 */
[----:B------:R-:W0:Y:S01]  /*806d0*/  LDCU UR71, c[0x0][0x398] ;  /* 0x00007300ff4777ac */ /* 0x000e220008000800 */
[----:B------:R-:W-:-:S02]  /*806e0*/  ISETP.LT.AND P0, PT, R51, UR63, !P0 ;  /* 0x0000003f33007c0c */ /* 0x000fc4000c701270 */
[----:B------:R-:W-:Y:S01]  /*806f0*/  LOP3.LUT R57, R57, 0xfffffffe, RZ, 0xc0, !PT ;  /* 0xfffffffe39397812 */ /* 0x000fe200078ec0ff */
[----:B------:R-:W0:Y:S04]  /*80700*/  LDCU UR63, c[0x0][0x39c] ;  /* 0x00007380ff3f77ac */ /* 0x000e280008000800 */
[----:B------:R-:W-:-:S04]  /*80710*/  @P2 LOP3.LUT R59, R59, 0x80000000, RZ, 0xfc, !PT ;  /* 0x800000003b3b2812 */ /* 0x000fc800078efcff */
[----:B------:R-:W-:-:S04]  /*80720*/  LOP3.LUT R59, R59, 0xbfffffff, RZ, 0xc0, !PT ;  /* 0xbfffffff3b3b7812 */ /* 0x000fc800078ec0ff */
[----:B------:R-:W-:-:S04]  /*80730*/  @P1 LOP3.LUT R59, R59, 0x40000000, RZ, 0xfc, !PT ;  /* 0x400000003b3b1812 */ /* 0x000fc800078efcff */
[----:B------:R-:W-:-:S04]  /*80740*/  LOP3.LUT R59, R59, 0xdfffffff, RZ, 0xc0, !PT ;  /* 0xdfffffff3b3b7812 */ /* 0x000fc800078ec0ff */
[----:B------:R-:W-:Y:S02]  /*80750*/  @P0 LOP3.LUT R59, R59, 0x20000000, RZ, 0xfc, !PT ;  /* 0x200000003b3b0812 */ /* 0x000fe400078efcff */
[----:B------:R-:W-:Y:S01]  /*80760*/  ISETP.GE.AND P0, PT, R27, UR53, PT ;  /* 0x000000351b007c0c */ /* 0x000fe2000bf06270 */
[----:B------:R-:W0:Y:S01]  /*80770*/  LDCU.64 UR52, c[0x0][0x398] ;  /* 0x00007300ff3477ac */ /* 0x000e220008000a00 */
[----:B------:R-:W-:Y:S02]  /*80780*/  @P3 LOP3.LUT R57, R57, 0x1, RZ, 0xfc, !PT ;  /* 0x0000000139393812 */ /* 0x000fe400078efcff */
        /* <DEDUP_REMOVED lines=35> */
[----:B-1----:R-:W-:Y:S01]  /*809c0*/  ISETP.LT.AND P3, PT, R53, UR54, !P0 ;  /* 0x0000003635007c0c */ /* 0x002fe2000c761270 */
[----:B------:R-:W1:Y:S01]  /*809d0*/  LDCU UR54, c[0x0][0x39c] ;  /* 0x00007380ff3677ac */ /* 0x000e620008000800 */
        /* <DEDUP_REMOVED lines=8> */
[----:B------:R-:W-:Y:S02]  /*80a60*/  ISETP.LT.AND P0, PT, R51, UR8, !P0 ;  /* 0x0000000833007c0c */ /* 0x000fe4000c701270 */
        /* <DEDUP_REMOVED lines=8> */
[----:B--2---:R-:W-:Y:S01]  /*80af0*/  ISETP.GE.AND P0, PT, R24, UR51, PT ;  /* 0x0000003318007c0c */ /* 0x004fe2000bf06270 */
[----:B------:R-:W2:Y:S01]  /*80b00*/  LDCU.64 UR50, c[0x0][0x398] ;  /* 0x00007300ff3277ac */ /* 0x000ea20008000a00 */
[----:B------:R-:W-:-:S02]  /*80b10*/  PRMT R22, R42, 0x5410, R22 ;  /* 0x000054102a167816 */ /* 0x000fc40000000016 */
[----:B------:R-:W3:Y:S04]  /*80b20*/  LDL.LU R42, [R1+0x3c] ;  /* 0x00003c00012a7983 */ /* 0x000ee80000300800 */
[----:B------:R-:W3:Y:S01]  /*80b30*/  LDL.LU R25, [R1+0x2b2c] ;  /* 0x002b2c0001197983 */ /* 0x000ee20000300800 */
[----:B----4-:R-:W-:-:S05]  /*80b40*/  PRMT R24, R45, 0x5410, R21 ;  /* 0x000054102d187816 */ /* 0x010fca0000000015 */
[----:B------:R4:W-:Y:S04]  /*80b50*/  STL [R1+0x2b74], R24 ;  /* 0x002b741801007387 */ /* 0x0009e80000100800 */
[----:B------:R-:W4:Y:S04]  /*80b60*/  LDL.LU R45, [R1+0x38] ;  /* 0x00003800012d7983 */ /* 0x000f280000300800 */
[----:B------:R-:W4:Y:S01]  /*80b70*/  LDL.LU R21, [R1+0x2b30] ;  /* 0x002b300001157983 */ /* 0x000f220000300800 */
[----:B0-----:R-:W-:Y:S01]  /*80b80*/  ISETP.LT.AND P3, PT, R53, UR64, !P0 ;  /* 0x0000004035007c0c */ /* 0x001fe2000c761270 */
[----:B------:R-:W0:Y:S01]  /*80b90*/  LDCU UR64, c[0x0][0x39c] ;  /* 0x00007380ff4077ac */ /* 0x000e220008000800 */
[----:B------:R-:W-:-:S02]  /*80ba0*/  ISETP.LT.AND P2, PT, R52, UR4, !P0 ;  /* 0x0000000434007c0c */ /* 0x000fc4000c741270 */
[----:B------:R-:W-:Y:S02]  /*80bb0*/  LOP3.LUT R59, R59, 0xfffeffff, RZ, 0xc0, !PT ;  /* 0xfffeffff3b3b7812 */ /* 0x000fe400078ec0ff */
        /* <DEDUP_REMOVED lines=12> */
[----:B--2---:R-:W-:Y:S01]  /*80c80*/  ISETP.LT.AND P3, PT, R53, UR50, !P0 ;  /* 0x0000003235007c0c */ /* 0x004fe2000c761270 */
[----:B------:R-:W2:Y:S01]  /*80c90*/  LDCU UR50, c[0x0][0x39c] ;  /* 0x00007380ff3277ac */ /* 0x000ea20008000800 */
[----:B------:R-:W-:Y:S02]  /*80ca0*/  ISETP.LT.AND P2, PT, R52, UR9, !P0 ;  /* 0x0000000934007c0c */ /* 0x000fe4000c741270 */
[----:B------:R-:W-:Y:S01]  /*80cb0*/  LOP3.LUT R59, R59, 0xffffefff, RZ, 0xc0, !PT ;  /* 0xffffefff3b3b7812 */ /* 0x000fe200078ec0ff */
[----:B------:R-:W0:Y:S01]  /*80cc0*/  LDCU.64 UR8, c[0x0][0x398] ;  /* 0x00007300ff0877ac */ /* 0x000e220008000a00 */
[----:B------:R-:W-:-:S07]  /*80cd0*/  ISETP.LT.AND P1, PT, R61, UR10, !P0 ;  /* 0x0000000a3d007c0c */ /* 0x000fce000c721270 */
        /* <DEDUP_REMOVED lines=13> */
[----:B---3--:R-:W-:Y:S02]  /*80db0*/  PRMT R23, R42, 0x5410, R20 ;  /* 0x000054102a177816 */ /* 0x008fe40000000014 */
[----:B------:R-:W-:Y:S01]  /*80dc0*/  ISETP.GE.AND P0, PT, R25, UR55, PT ;  /* 0x0000003719007c0c */ /* 0x000fe2000bf06270 */
[----:B------:R-:W3:Y:S01]  /*80dd0*/  LDCU UR55, c[0x0][0x39c] ;  /* 0x00007380ff3777ac */ /* 0x000ee20008000800 */
[----:B------:R-:W2:Y:S01]  /*80de0*/  LDL.LU R25, [R1+0x2b34] ;  /* 0x002b340001197983 */ /* 0x000ea20000300800 */
[----:B----4-:R-:W-:-:S03]  /*80df0*/  PRMT R20, R45, 0x5410, R19 ;  /* 0x000054102d147816 */ /* 0x010fc60000000013 */
[----:B------:R-:W4:Y:S01]  /*80e00*/  LDL.LU R45, [R1+0x34] ;  /* 0x00003400012d7983 */ /* 0x000f220000300800 */
[----:B0-----:R-:W-:Y:S02]  /*80e10*/  ISETP.LT.AND P3, PT, R53, UR8, !P0 ;  /* 0x0000000835007c0c */ /* 0x001fe4000c761270 */
[----:B------:R-:W-:Y:S01]  /*80e20*/  ISETP.LT.AND P2, PT, R52, UR5, !P0 ;  /* 0x0000000534007c0c */ /* 0x000fe2000c741270 */
[----:B------:R-:W3:Y:S01]  /*80e30*/  LDL.LU R24, [R1+0x2b38] ;  /* 0x002b380001187983 */ /* 0x000ee20000300800 */
[----:B------:R-:W-:Y:S01]  /*80e40*/  LOP3.LUT R59, R59, 0xfffffeff, RZ, 0xc0, !PT ;  /* 0xfffffeff3b3b7812 */ /* 0x000fe200078ec0ff */
[----:B------:R-:W0:Y:S01]  /*80e50*/  LDCU.64 UR4, c[0x0][0x398] ;  /* 0x00007300ff0477ac */ /* 0x000e220008000a00 */
        /* <DEDUP_REMOVED lines=11> */
[----:B------:R-:W-:-:S04]  /*80f10*/  LOP3.LUT R59, R59, 0xffffffdf, RZ, 0xc0, !PT ;  /* 0xffffffdf3b3b7812 */ /* 0x000fc800078ec0ff */
[----:B------:R-:W-:Y:S02]  /*80f20*/  @P0 LOP3.LUT R59, R59, 0x20, RZ, 0xfc, !PT ;  /* 0x000000203b3b0812 */ /* 0x000fe400078efcff */
[----:B------:R-:W-:Y:S01]  /*80f30*/  ISETP.GE.AND P0, PT, R21, UR65, PT ;  /* 0x0000004115007c0c */ /* 0x000fe2000bf06270 */
[----:B------:R-:W1:Y:S01]  /*80f40*/  LDCU UR65, c[0x0][0x39c] ;  /* 0x00007380ff4177ac */ /* 0x000e620008000800 */
[----:B------:R-:W-:Y:S02]  /*80f50*/  PRMT R21, R58, 0x5410, R18 ;  /* 0x000054103a157816 */ /* 0x000fe40000000012 */
[----:B------:R-:W3:Y:S04]  /*80f60*/  LDL.LU R58, [R1+0x2ba8] ;  /* 0x002ba800013a7983 */ /* 0x000ee80000300800 */
[----:B------:R-:W3:Y:S01]  /*80f70*/  LDL.LU R18, [R1+0x2b3c] ;  /* 0x002b3c0001127983 */ /* 0x000ee20000300800 */
[----:B------:R-:W-:-:S04]  /*80f80*/  LOP3.LUT R17, R17, 0xffff, RZ, 0xc0, !PT ;  /* 0x0000ffff11117812 */ /* 0x000fc800078ec0ff */
[----:B------:R-:W-:Y:S02]  /*80f90*/  PRMT R17, R17, 0x3340, R0 ;  /* 0x0000334011117816 */ /* 0x000fe40000000000 */
[----:B0-----:R-:W-:Y:S02]  /*80fa0*/  ISETP.LT.AND P3, PT, R53, UR4, !P0 ;  /* 0x0000000435007c0c */ /* 0x001fe4000c761270 */
        /* <DEDUP_REMOVED lines=14> */
[----:B----4-:R-:W-:Y:S02]  /*81090*/  PRMT R19, R45, 0x5410, R17 ;  /* 0x000054102d137816 */ /* 0x010fe40000000011 */
[----:B------:R-:W4:Y:S01]  /*810a0*/  LDL.LU R17, [R1+0x2b40] ;  /* 0x002b400001117983 */ /* 0x000f220000300800 */
[----:B--2---:R-:W-:Y:S01]  /*810b0*/  ISETP.GE.AND P0, PT, R25, UR51, PT ;  /* 0x0000003319007c0c */ /* 0x004fe2000bf06270 */
[----:B------:R-:W2:Y:S03]  /*810c0*/  LDCU UR51, c[0x0][0x39c] ;  /* 0x00007380ff3377ac */ /* 0x000ea60008000800 */
[----:B------:R-:W-:Y:S01]  /*810d0*/  ISETP.LT.AND P2, PT, R52, UR20, !P0 ;  /* 0x0000001434007c0c */ /* 0x000fe2000c741270 */
[----:B------:R-:W1:Y:S01]  /*810e0*/  LDCU UR20, c[0x0][0x39c] ;  /* 0x00007380ff1477ac */ /* 0x000e620008000800 */
[----:B------:R-:W-:-:S02]  /*810f0*/  ISETP.LT.AND P1, PT, R61, UR22, !P0 ;  /* 0x000000163d007c0c */ /* 0x000fc4000c721270 */
[----:B0-----:R-:W-:Y:S01]  /*81100*/  ISETP.LT.AND P3, PT, R53, UR6, !P0 ;  /* 0x0000000635007c0c */ /* 0x001fe2000c761270 */
[----:B------:R-:W0:Y:S01]  /*81110*/  LDCU UR22, c[0x0][0x39c] ;  /* 0x00007380ff1677ac */ /* 0x000e220008000800 */
[----:B------:R-:W-:Y:S02]  /*81120*/  ISETP.LT.AND P0, PT, R51, UR28, !P0 ;  /* 0x0000001c33007c0c */ /* 0x000fe4000c701270 */
[----:B------:R-:W-:Y:S01]  /*81130*/  LOP3.LUT R59, R59, 0xfffffffe, RZ, 0xc0, !PT ;  /* 0xfffffffe3b3b7812 */ /* 0x000fe200078ec0ff */
[----:B------:R-:W0:Y:S01]  /*81140*/  LDCU UR28, c[0x0][0x39c] ;  /* 0x00007380ff1c77ac */ /* 0x000e220008000800 */
[----:B---3--:R-:W-:-:S04]  /*81150*/  LOP3.LUT R58, R58, 0x7fffffff, RZ, 0xc0, !PT ;  /* 0x7fffffff3a3a7812 */ /* 0x008fc800078ec0ff */
[----:B------:R-:W-:-:S04]  /*81160*/  @P2 LOP3.LUT R58, R58, 0x80000000, RZ, 0xfc, !PT ;  /* 0x800000003a3a2812 */ /* 0x000fc800078efcff */
[----:B------:R-:W-:-:S04]  /*81170*/  LOP3.LUT R58, R58, 0xbfffffff, RZ, 0xc0, !PT ;  /* 0xbfffffff3a3a7812 */ /* 0x000fc800078ec0ff */
[----:B------:R-:W-:-:S04]  /*81180*/  @P1 LOP3.LUT R58, R58, 0x40000000, RZ, 0xfc, !PT ;  /* 0x400000003a3a1812 */ /* 0x000fc800078efcff */
[----:B------:R-:W-:-:S04]  /*81190*/  LOP3.LUT R58, R58, 0xdfffffff, RZ, 0xc0, !PT ;  /* 0xdfffffff3a3a7812 */ /* 0x000fc800078ec0ff */
[----:B------:R-:W-:Y:S02]  /*811a0*/  @P0 LOP3.LUT R58, R58, 0x20000000, RZ, 0xfc, !PT ;  /* 0x200000003a3a0812 */ /* 0x000fe400078efcff */
[----:B------:R-:W-:Y:S01]  /*811b0*/  ISETP.GE.AND P0, PT, R24, UR9, PT ;  /* 0x0000000918007c0c */ /* 0x000fe2000bf06270 */
[----:B------:R-:W3:Y:S01]  /*811c0*/  LDCU.64 UR8, c[0x0][0x398] ;  /* 0x00007300ff0877ac */ /* 0x000ee20008000a00 */
[----:B------:R-:W-:Y:S02]  /*811d0*/  @P3 LOP3.LUT R59, R59, 0x1, RZ, 0xfc, !PT ;  /* 0x000000013b3b3812 */ /* 0x000fe400078efcff */
        /* <DEDUP_REMOVED lines=15> */
[----:B------:R-:W-:Y:S02]  /*812d0*/  LOP3.LUT R58, R58, 0xfdffffff, RZ, 0xc0, !PT ;  /* 0xfdffffff3a3a7812 */ /* 0x000fe400078ec0ff */
[----:B------:R-:W-:Y:S02]  /*812e0*/  PRMT R16, R8, 0x5410, R16 ;  /* 0x0000541008107816 */ /* 0x000fe40000000010 */
[----:B------:R-:W-:Y:S01]  /*812f0*/  @P0 LOP3.LUT R58, R58, 0x2000000, RZ, 0xfc, !PT ;  /* 0x020000003a3a0812 */ /* 0x000fe200078efcff */
[----:B------:R-:W2:Y:S01]  /*81300*/  LDL.LU R8, [R1+0x2ba4] ;  /* 0x002ba40001087983 */ /* 0x000ea20000300800 */
[----:B------:R-:W-:Y:S01]  /*81310*/  ISETP.GE.AND P0, PT, R18, UR5, PT ;  /* 0x0000000512007c0c */ /* 0x000fe2000bf06270 */
[----:B------:R-:W0:Y:S02]  /*81320*/  LDCU.64 UR4, c[0x0][0x398] ;  /* 0x00007300ff0477ac */ /* 0x000e240008000a00 */
[----:B------:R-:W2:Y:S01]  /*81330*/  LDL.LU R18, [R1+0x2b44] ;  /* 0x002b440001127983 */ /* 0x000ea20000300800 */
        /* <DEDUP_REMOVED lines=18> */
[----:B------:R-:W3:Y:S01]  /*81460*/  LDL.LU R49, [R1+0x2ba0] ;  /* 0x002ba00001317983 */ /* 0x000ee20000300800 */
[----:B------:R-:W-:Y:S02]  /*81470*/  LOP3.LUT R14, R14, 0xffff, RZ, 0xc0, !PT ;  /* 0x0000ffff0e0e7812 */ /* 0x000fe400078ec0ff */
[----:B------:R-:W-:Y:S02]  /*81480*/  LOP3.LUT R13, R13, 0xffff, RZ, 0xc0, !PT ;  /* 0x0000ffff0d0d7812 */ /* 0x000fe400078ec0ff */
[----:B------:R-:W-:-:S02]  /*81490*/  PRMT R14, R14, 0x3340, R0 ;  /* 0x000033400e0e7816 */ /* 0x000fc40000000000 */
[----:B----4-:R-:W-:Y:S01]  /*814a0*/  ISETP.GE.AND P0, PT, R17, UR7, PT ;  /* 0x0000000711007c0c */ /* 0x010fe2000bf06270 */
[----:B------:R-:W4:Y:S01]  /*814b0*/  LDCU.64 UR6, c[0x0][0x398] ;  /* 0x00007300ff0677ac */ /* 0x000f220008000a00 */
[----:B------:R-:W3:Y:S01]  /*814c0*/  LDL.LU R17, [R1+0x2b48] ;  /* 0x002b480001117983 */ /* 0x000ee20000300800 */
[----:B------:R-:W-:Y:S02]  /*814d0*/  PRMT R13, R13, 0x3340, R0 ;  /* 0x000033400d0d7816 */ /* 0x000fe40000000000 */
[----:B------:R-:W-:Y:S02]  /*814e0*/  PRMT R14, R11, 0x5410, R14 ;  /* 0x000054100b0e7816 */ /* 0x000fe4000000000e */
[----:B------:R-:W3:Y:S01]  /*814f0*/  LDL.LU R11, [R1+0x2b9c] ;  /* 0x002b9c00010b7983 */ /* 0x000ee20000300800 */
[----:B------:R-:W-:-:S03]  /*81500*/  PRMT R13, R10, 0x5410, R13 ;  /* 0x000054100a0d7816 */ /* 0x000fc6000000000d */
[----:B------:R-:W3:Y:S04]  /*81510*/  LDL.LU R24, [R1+0x2b4c] ;  /* 0x002b4c0001187983 */ /* 0x000ee80000300800 */
[----:B------:R-:W3:Y:S01]  /*81520*/  LDL.LU R10, [R1+0x2b98] ;  /* 0x002b9800010a7983 */ /* 0x000ee20000300800 */
[----:B0-----:R-:W-:Y:S02]  /*81530*/  ISETP.LT.AND P3, PT, R53, UR4, !P0 ;  /* 0x0000000435007c0c */ /* 0x001fe4000c761270 */
[----:B------:R-:W-:Y:S01]  /*81540*/  ISETP.LT.AND P2, PT, R52, UR72, !P0 ;  /* 0x0000004834007c0c */ /* 0x000fe2000c741270 */
[----:B------:R-:W0:Y:S01]  /*81550*/  LDCU UR72, c[0x0][0x398] ;  /* 0x00007300ff4877ac */ /* 0x000e220008000800 */
        /* <DEDUP_REMOVED lines=14> */
[----:B------:R-:W2:Y:S03]  /*81640*/  LDCU.64 UR10, c[0x0][0x398] ;  /* 0x00007300ff0a77ac */ /* 0x000ea60008000a00 */
[----:B----4-:R-:W-:Y:S01]  /*81650*/  ISETP.LT.AND P3, PT, R53, UR6, !P0 ;  /* 0x0000000635007c0c */ /* 0x010fe2000c761270 */
[----:B------:R-:W4:Y:S01]  /*81660*/  LDCU UR6, c[0x0][0x398] ;  /* 0x00007300ff0677ac */ /* 0x000f220008000800 */
[----:B0-----:R-:W-:Y:S02]  /*81670*/  ISETP.LT.AND P2, PT, R52, UR72, !P0 ;  /* 0x0000004834007c0c */ /* 0x001fe4000c741270 */
        /* <DEDUP_REMOVED lines=12> */
[----:B------:R-:W-:-:S04]  /*81740*/  SHF.R.U32.HI R12, RZ, 0x8, R12 ;  /* 0x00000008ff0c7819 */ /* 0x000fc8000001160c */
[----:B------:R-:W-:-:S04]  /*81750*/  LOP3.LUT R12, R12, 0xffff, RZ, 0xc0, !PT ;  /* 0x0000ffff0c0c7812 */ /* 0x000fc800078ec0ff */
[----:B------:R-:W-:-:S04]  /*81760*/  PRMT R12, R12, 0x3340, R0 ;  /* 0x000033400c0c7816 */ /* 0x000fc80000000000 */
[----:B------:R-:W-:Y:S02]  /*81770*/  PRMT R18, R48, 0x5410, R12 ;  /* 0x0000541030127816 */ /* 0x000fe4000000000c */
[----:B------:R-:W-:-:S04]  /*81780*/  LOP3.LUT R7, R7, 0xffff, RZ, 0xc0, !PT ;  /* 0x0000ffff07077812 */ /* 0x000fc800078ec0ff */
[----:B------:R-:W-:-:S04]  /*81790*/  PRMT R7, R7, 0x3340, R0 ;  /* 0x0000334007077816 */ /* 0x000fc80000000000 */
[----:B---3--:R-:W-:Y:S02]  /*817a0*/  PRMT R34, R49, 0x5410, R7 ;  /* 0x0000541031227816 */ /* 0x008fe40000000007 */
[----:B------:R-:W-:Y:S01]  /*817b0*/  ISETP.GE.AND P0, PT, R17, UR9, PT ;  /* 0x0000000911007c0c */ /* 0x000fe2000bf06270 */
[----:B------:R-:W3:Y:S01]  /*817c0*/  LDCU.64 UR8, c[0x0][0x398] ;  /* 0x00007300ff0877ac */ /* 0x000ee20008000a00 */
[----:B------:R-:W3:Y:S04]  /*817d0*/  LDL.LU R17, [R1+0x2b50] ;  /* 0x002b500001117983 */ /* 0x000ee80000300800 */
[----:B------:R-:W3:Y:S04]  /*817e0*/  LDL.LU R48, [R1+0x2b94] ;  /* 0x002b940001307983 */ /* 0x000ee80000300800 */
[----:B------:R-:W3:Y:S04]  /*817f0*/  LDL.LU R12, [R1+0x2b54] ;  /* 0x002b5400010c7983 */ /* 0x000ee80000300800 */
[----:B------:R-:W3:Y:S04]  /*81800*/  LDL.LU R49, [R1+0x2b90] ;  /* 0x002b900001317983 */ /* 0x000ee80000300800 */
[----:B------:R-:W4:Y:S01]  /*81810*/  LDL.LU R7, [R1+0x2b58] ;  /* 0x002b580001077983 */ /* 0x000f220000300800 */
[----:B------:R-:W-:-:S02]  /*81820*/  LOP3.LUT R6, R6, 0xffff, RZ, 0xc0, !PT ;  /* 0x0000ffff06067812 */ /* 0x000fc400078ec0ff */
[----:B------:R-:W-:Y:S02]  /*81830*/  LOP3.LUT R5, R5, 0xffff, RZ, 0xc0, !PT ;  /* 0x0000ffff05057812 */ /* 0x000fe400078ec0ff */
[--C-:B------:R-:W-:Y:S02]  /*81840*/  PRMT R6, R6, 0x3340, R0.reuse ;  /* 0x0000334006067816 */ /* 0x100fe40000000000 */
[----:B------:R-:W-:Y:S02]  /*81850*/  PRMT R5, R5, 0x3340, R0 ;  /* 0x0000334005057816 */ /* 0x000fe40000000000 */
[----:B------:R-:W-:Y:S02]  /*81860*/  PRMT R42, R11, 0x5410, R6 ;  /* 0x000054100b2a7816 */ /* 0x000fe40000000006 */
[----:B------:R-:W4:Y:S01]  /*81870*/  LDL.LU R11, [R1+0x2b8c] ;  /* 0x002b8c00010b7983 */ /* 0x000f220000300800 */
[----:B------:R-:W-:-:S03]  /*81880*/  PRMT R45, R10, 0x5410, R5 ;  /* 0x000054100a2d7816 */ /* 0x000fc60000000005 */
[----:B------:R-:W4:Y:S04]  /*81890*/  LDL.LU R10, [R1+0x2b88] ;  /* 0x002b8800010a7983 */ /* 0x000f280000300800 */
[----:B------:R-:W4:Y:S01]  /*818a0*/  LDL.LU R5, [R1+0x2b5c] ;  /* 0x002b5c0001057983 */ /* 0x000f220000300800 */
[----:B--2---:R-:W-:Y:S01]  /*818b0*/  ISETP.LT.AND P3, PT, R53, UR10, !P0 ;  /* 0x0000000a35007c0c */ /* 0x004fe2000c761270 */
[----:B------:R-:W2:Y:S01]  /*818c0*/  LDCU UR10, c[0x0][0x398] ;  /* 0x00007300ff0a77ac */ /* 0x000ea20008000800 */
[----:B------:R-:W-:Y:S02]  /*818d0*/  ISETP.LT.AND P2, PT, R52, UR71, !P0 ;  /* 0x0000004734007c0c */ /* 0x000fe4000c741270 */
[----:B------:R-:W-:Y:S02]  /*818e0*/  LOP3.LUT R58, R58, 0xffffefff, RZ, 0xc0, !PT ;  /* 0xffffefff3a3a7812 */ /* 0x000fe400078ec0ff */
[----:B0-----:R-:W-:Y:S01]  /*818f0*/  ISETP.LT.AND P1, PT, R61, UR72, !P0 ;  /* 0x000000483d007c0c */ /* 0x001fe2000c721270 */
[----:B------:R-:W0:Y:S01]  /*81900*/  LDCU UR72, c[0x0][0x398] ;  /* 0x00007300ff4877ac */ /* 0x000e220008000800 */
[----:B------:R-:W-:-:S02]  /*81910*/  LOP3.LUT R50, R50, 0x7fffffff, RZ, 0xc0, !PT ;  /* 0x7fffffff32327812 */ /* 0x000fc400078ec0ff */
[----:B------:R-:W-:Y:S02]  /*81920*/  LOP3.LUT R4, R4, 0xffff, RZ, 0xc0, !PT ;  /* 0x0000ffff04047812 */ /* 0x000fe400078ec0ff */
[----:B---3--:R-:W-:Y:S02]  /*81930*/  LOP3.LUT R49, R49, 0x7fffffff, RZ, 0xc0, !PT ;  /* 0x7fffffff31317812 */ /* 0x008fe400078ec0ff */
[----:B------:R-:W-:Y:S02]  /*81940*/  LOP3.LUT R32, R32, 0xffff, RZ, 0xc0, !PT ;  /* 0x0000ffff20207812 */ /* 0x000fe400078ec0ff */
[----:B------:R-:W-:Y:S02]  /*81950*/  LOP3.LUT R33, R33, 0xffff, RZ, 0xc0, !PT ;  /* 0x0000ffff21217812 */ /* 0x000fe400078ec0ff */
[----:B------:R-:W-:Y:S02]  /*81960*/  LOP3.LUT R35, R35, 0xffff, RZ, 0xc0, !PT ;  /* 0x0000ffff23237812 */ /* 0x000fe400078ec0ff */
[----:B------:R-:W-:-:S02]  /*81970*/  LOP3.LUT R36, R36, 0xffff, RZ, 0xc0, !PT ;  /* 0x0000ffff24247812 */ /* 0x000fc400078ec0ff */
[----:B------:R-:W-:Y:S01]  /*81980*/  LOP3.LUT R8, R8, 0x7fffffff, RZ, 0xc0, !PT ;  /* 0x7fffffff08087812 */ /* 0x000fe200078ec0ff */
[----:B------:R-:W-:Y:S01]  /*81990*/  VIADD R6, R9, 0xd4 ;  /* 0x000000d409067836 */ /* 0x000fe20000000000 */
[----:B------:R-:W-:Y:S01]  /*819a0*/  @P3 LOP3.LUT R58, R58, 0x1000, RZ, 0xfc, !PT ;  /* 0x000010003a3a3812 */ /* 0x000fe200078efcff */
[----:B------:R-:W3:Y:S03]  /*819b0*/  LDCU UR71, c[0x0][0x39c] ;  /* 0x00007380ff4777ac */ /* 0x000ee60008000800 */
        /* <DEDUP_REMOVED lines=12> */
[----:B0-----:R-:W-:Y:S02]  /*81a80*/  ISETP.LT.AND P2, PT, R52, UR72, !P0 ;  /* 0x0000004834007c0c */ /* 0x001fe4000c741270 */
        /* <DEDUP_REMOVED lines=13> */
[----:B------:R-:W-:-:S04]  /*81b60*/  ISETP.GE.AND P0, PT, R17, UR7, PT ;  /* 0x0000000711007c0c */ /* 0x000fc8000bf06270 */
[----:B-1----:R-:W-:Y:S01]  /*81b70*/  ISETP.LT.AND P3, PT, R53, UR4, !P0 ;  /* 0x0000000435007c0c */ /* 0x002fe2000c761270 */
        /* <DEDUP_REMOVED lines=16> */
[----:B--2---:R-:W-:Y:S01]  /*81c80*/  ISETP.LT.AND P2, PT, R52, UR10, !P0 ;  /* 0x0000000a34007c0c */ /* 0x004fe2000c741270 */
[----:B------:R-:W2:Y:S01]  /*81c90*/  LDCU.64 UR10, c[0x0][0x398] ;  /* 0x00007300ff0a77ac */ /* 0x000ea20008000a00 */
[----:B----4-:R-:W-:Y:S02]  /*81ca0*/  ISETP.LT.AND P1, PT, R61, UR6, !P0 ;  /* 0x000000063d007c0c */ /* 0x010fe4000c721270 */
[----:B------:R-:W-:Y:S01]  /*81cb0*/  ISETP.LT.AND P3, PT, R53, UR62, !P0 ;  /* 0x0000003e35007c0c */ /* 0x000fe2000c761270 */
[----:B------:R-:W4:Y:S01]  /*81cc0*/  LDCU.64 UR6, c[0x0][0x398] ;  /* 0x00007300ff0677ac */ /* 0x000f220008000a00 */
[----:B------:R-:W-:Y:S02]  /*81cd0*/  ISETP.LT.AND P0, PT, R51, UR61, !P0 ;  /* 0x0000003d33007c0c */ /* 0x000fe4000c701270 */
[----:B------:R-:W-:Y:S01]  /*81ce0*/  LOP3.LUT R58, R58, 0xfffffffe, RZ, 0xc0, !PT ;  /* 0xfffffffe3a3a7812 */ /* 0x000fe200078ec0ff */
[----:B------:R-:W0:Y:S04]  /*81cf0*/  LDCU UR61, c[0x0][0x398] ;  /* 0x00007300ff3d77ac */ /* 0x000e280008000800 */
[----:B------:R-:W-:Y:S01]  /*81d00*/  @P2 LOP3.LUT R50, R50, 0x80000000, RZ, 0xfc, !PT ;  /* 0x8000000032322812 */ /* 0x000fe200078efcff */
[----:B------:R-:W0:Y:S03]  /*81d10*/  LDCU UR62, c[0x0][0x398] ;  /* 0x00007300ff3e77ac */ /* 0x000e260008000800 */
[----:B------:R-:W-:-:S04]  /*81d20*/  LOP3.LUT R50, R50, 0xbfffffff, RZ, 0xc0, !PT ;  /* 0xbfffffff32327812 */ /* 0x000fc800078ec0ff */
[----:B------:R-:W-:-:S04]  /*81d30*/  @P1 LOP3.LUT R50, R50, 0x40000000, RZ, 0xfc, !PT ;  /* 0x4000000032321812 */ /* 0x000fc800078efcff */
[----:B------:R-:W-:-:S04]  /*81d40*/  LOP3.LUT R50, R50, 0xdfffffff, RZ, 0xc0, !PT ;  /* 0xdfffffff32327812 */ /* 0x000fc800078ec0ff */
[----:B------:R-:W-:Y:S02]  /*81d50*/  @P0 LOP3.LUT R50, R50, 0x20000000, RZ, 0xfc, !PT ;  /* 0x2000000032320812 */ /* 0x000fe400078efcff */
[----:B------:R-:W-:Y:S02]  /*81d60*/  ISETP.GE.AND P0, PT, R7, UR9, PT ;  /* 0x0000000907007c0c */ /* 0x000fe4000bf06270 */
[----:B------:R-:W-:Y:S02]  /*81d70*/  @P3 LOP3.LUT R58, R58, 0x1, RZ, 0xfc, !PT ;  /* 0x000000013a3a3812 */ /* 0x000fe400078efcff */
[----:B------:R-:W-:Y:S02]  /*81d80*/  ISETP.LT.AND P3, PT, R53, UR60, !P0 ;  /* 0x0000003c35007c0c */ /* 0x000fe4000c761270 */
[----:B------:R-:W-:Y:S01]  /*81d90*/  ISETP.LT.AND P2, PT, R52, UR8, !P0 ;  /* 0x0000000834007c0c */ /* 0x000fe2000c741270 */
[----:B------:R-:W1:Y:S01]  /*81da0*/  LDCU.64 UR8, c[0x0][0x398] ;  /* 0x00007300ff0877ac */ /* 0x000e620008000a00 */
[----:B------:R-:W-:-:S02]  /*81db0*/  LOP3.LUT R50, R50, 0xefffffff, RZ, 0xc0, !PT ;  /* 0xefffffff32327812 */ /* 0x000fc400078ec0ff */
[----:B0-----:R-:W-:Y:S01]  /*81dc0*/  ISETP.LT.AND P1, PT, R61, UR61, !P0 ;  /* 0x0000003d3d007c0c */ /* 0x001fe2000c721270 */
[----:B------:R-:W0:Y:S06]  /*81dd0*/  LDCU.64 UR60, c[0x0][0x398] ;  /* 0x00007300ff3c77ac */ /* 0x000e2c0008000a00 */
[----:B------:R-:W-:-:S04]  /*81de0*/  @P3 LOP3.LUT R50, R50, 0x10000000, RZ, 0xfc, !PT ;  /* 0x1000000032323812 */ /* 0x000fc800078efcff */
[----:B------:R-:W-:-:S04]  /*81df0*/  LOP3.LUT R50, R50, 0xf7ffffff, RZ, 0xc0, !PT ;  /* 0xf7ffffff32327812 */ /* 0x000fc800078ec0ff */
[----:B------:R-:W-:Y:S02]  /*81e00*/  @P2 LOP3.LUT R50, R50, 0x8000000, RZ, 0xfc, !PT ;  /* 0x0800000032322812 */ /* 0x000fe400078efcff */
[----:B------:R-:W-:Y:S02]  /*81e10*/  ISETP.LT.AND P0, PT, R51, UR76, !P0 ;  /* 0x0000004c33007c0c */ /* 0x000fe4000c701270 */
[--C-:B------:R-:W-:Y:S02]  /*81e20*/  PRMT R4, R4, 0x3340, R0.reuse ;  /* 0x0000334004047816 */ /* 0x100fe40000000000 */
[----:B------:R-:W-:Y:S02]  /*81e30*/  LOP3.LUT R11, R11, 0x7fffffff, RZ, 0xc0, !PT ;  /* 0x7fffffff0b0b7812 */ /* 0x000fe400078ec0ff */
[----:B------:R-:W-:Y:S02]  /*81e40*/  LOP3.LUT R10, R10, 0x7fffffff, RZ, 0xc0, !PT ;  /* 0x7fffffff0a0a7812 */ /* 0x000fe400078ec0ff */
[----:B------:R-:W-:-:S02]  /*81e50*/  PRMT R32, R32, 0x3340, R0 ;  /* 0x0000334020207816 */ /* 0x000fc40000000000 */
[--C-:B------:R-:W-:Y:S02]  /*81e60*/  PRMT R33, R33, 0x3340, R0.reuse ;  /* 0x0000334021217816 */ /* 0x100fe40000000000 */
[--C-:B------:R-:W-:Y:S02]  /*81e70*/  PRMT R35, R35, 0x3340, R0.reuse ;  /* 0x0000334023237816 */ /* 0x100fe40000000000 */
[----:B------:R-:W-:Y:S01]  /*81e80*/  PRMT R36, R36, 0x3340, R0 ;  /* 0x0000334024247816 */ /* 0x000fe20000000000 */
[----:B------:R-:W-:Y:S01]  /*81e90*/  VIADD R12, R9, 0xd5 ;  /* 0x000000d5090c7836 */ /* 0x000fe20000000000 */
[----:B------:R-:W-:Y:S01]  /*81ea0*/  LOP3.LUT R50, R50, 0xfbffffff, RZ, 0xc0, !PT ;  /* 0xfbffffff32327812 */ /* 0x000fe200078ec0ff */
[----:B------:R-:W0:Y:S03]  /*81eb0*/  LDCU UR76, c[0x0][0x39c] ;  /* 0x00007380ff4c77ac */ /* 0x000e260008000800 */
[----:B------:R-:W-:-:S04]  /*81ec0*/  @P1 LOP3.LUT R50, R50, 0x4000000, RZ, 0xfc, !PT ;  /* 0x0400000032321812 */ /* 0x000fc800078efcff */
[----:B------:R-:W-:-:S04]  /*81ed0*/  LOP3.LUT R50, R50, 0xfdffffff, RZ, 0xc0, !PT ;  /* 0xfdffffff32327812 */ /* 0x000fc800078ec0ff */
[----:B------:R-:W-:Y:S02]  /*81ee0*/  @P0 LOP3.LUT R50, R50, 0x2000000, RZ, 0xfc, !PT ;  /* 0x0200000032320812 */ /* 0x000fe400078efcff */
[----:B----4-:R-:W-:Y:S01]  /*81ef0*/  ISETP.GE.AND P0, PT, R9, UR7, PT ;  /* 0x0000000709007c0c */ /* 0x010fe2000bf06270 */
[----:B------:R-:W4:Y:S03]  /*81f00*/  LDCU UR7, c[0x0][0x398] ;  /* 0x00007300ff0777ac */ /* 0x000f260008000800 */
[----:B--2---:R-:W-:Y:S01]  /*81f10*/  ISETP.LT.AND P2, PT, R53, UR10, !P0 ;  /* 0x0000000a35007c0c */ /* 0x004fe2000c741270 */
[----:B------:R-:W2:Y:S01]  /*81f20*/  LDCU UR10, c[0x0][0x398] ;  /* 0x00007300ff0a77ac */ /* 0x000ea20008000800 */
[----:B-1----:R-:W-:Y:S02]  /*81f30*/  ISETP.LT.AND P1, PT, R52, UR8, !P0 ;  /* 0x0000000834007c0c */ /* 0x002fe4000c721270 */
[----:B------:R-:W-:Y:S01]  /*81f40*/  LOP3.LUT R50, R50, 0xfeffffff, RZ, 0xc0, !PT ;  /* 0xfeffffff32327812 */ /* 0x000fe200078ec0ff */
[----:B------:R-:W1:Y:S01]  /*81f50*/  LDCU UR8, c[0x0][0x398] ;  /* 0x00007300ff0877ac */ /* 0x000e620008000800 */
[----:B0-----:R-:W-:-:S02]  /*81f60*/  ISETP.LT.AND P0, PT, R61, UR60, !P0 ;  /* 0x0000003c3d007c0c */ /* 0x001fc4000c701270 */
[----:B------:R-:W-:Y:S01]  /*81f70*/  PRMT R4, R48, 0x5410, R4 ;  /* 0x0000541030047816 */ /* 0x000fe20000000004 */
[----:B------:R-:W0:Y:S01]  /*81f80*/  LDCU UR60, c[0x0][0x398] ;  /* 0x00007300ff3c77ac */ /* 0x000e220008000800 */
[----:B------:R-:W3:Y:S03]  /*81f90*/  LDL.LU R48, [R1+0x2b84] ;  /* 0x002b840001307983 */ /* 0x000ee60000300800 */
[----:B------:R-:W-:-:S04]  /*81fa0*/  @P2 LOP3.LUT R50, R50, 0x1000000, RZ, 0xfc, !PT ;  /* 0x0100000032322812 */ /* 0x000fc800078efcff */
[----:B------:R-:W-:-:S04]  /*81fb0*/  LOP3.LUT R50, R50, 0xffefffff, RZ, 0xc0, !PT ;  /* 0xffefffff32327812 */ /* 0x000fc800078ec0ff */
[----:B------:R-:W-:-:S04]  /*81fc0*/  @P1 LOP3.LUT R50, R50, 0x100000, RZ, 0xfc, !PT ;  /* 0x0010000032321812 */ /* 0x000fc800078efcff */
[----:B------:R-:W-:-:S04]  /*81fd0*/  LOP3.LUT R50, R50, 0xfffbffff, RZ, 0xc0, !PT ;  /* 0xfffbffff32327812 */ /* 0x000fc800078ec0ff */
[----:B------:R-:W-:Y:S02]  /*81fe0*/  @P0 LOP3.LUT R50, R50, 0x40000, RZ, 0xfc, !PT ;  /* 0x0004000032320812 */ /* 0x000fe400078efcff */
[----:B------:R-:W-:-:S04]  /*81ff0*/  ISETP.GE.AND P0, PT, R5, UR5, PT ;  /* 0x0000000505007c0c */ /* 0x000fc8000bf06270 */
[----:B------:R-:W-:Y:S01]  /*82000*/  ISETP.LT.AND P3, PT, R53, UR6, !P0 ;  /* 0x0000000635007c0c */ /* 0x000fe2000c761270 */
[----:B------:R0:W-:Y:S01]  /*82010*/  STL [R1+0xc4], R4 ;  /* 0x0000c40401007387 */ /* 0x0001e20000100800 */
[----:B------:R-:W-:Y:S01]  /*82020*/  ISETP.LT.AND P2, PT, R52, UR62, !P0 ;  /* 0x0000003e34007c0c */ /* 0x000fe2000c741270 */
[----:B------:R-:W1:Y:S01]  /*82030*/  LDCU UR6, c[0x0][0x398] ;  /* 0x00007300ff0677ac */ /* 0x000e620008000800 */
[----:B------:R-:W-:Y:S01]  /*82040*/  LOP3.LUT R50, R50, 0xff7fffff, RZ, 0xc0, !PT ;  /* 0xff7fffff32327812 */ /* 0x000fe200078ec0ff */
[----:B------:R-:W3:Y:S01]  /*82050*/  LDL.LU R30, [R1+0x7b0] ;  /* 0x0007b000011e7983 */ /* 0x000ee20000300800 */
[----:B------:R-:W-:Y:S01]  /*82060*/  ISETP.LT.AND P1, PT, R61, UR4, !P0 ;  /* 0x000000043d007c0c */ /* 0x000fe2000c721270 */
[----:B------:R-:W1:Y:S01]  /*82070*/  LDCU.64 UR4, c[0x0][0x398] ;  /* 0x00007300ff0477ac */ /* 0x000e620008000a00 */
[----:B0-----:R-:W-:Y:S01]  /*82080*/  VIADD R4, R9, 0xaf ;  /* 0x000000af09047836 */ /* 0x001fe20000000000 */
[----:B------:R-:W0:Y:S04]  /*82090*/  LDCU UR62, c[0x0][0x39c] ;  /* 0x00007380ff3e77ac */ /* 0x000e280008000800 */
[----:B------:R-:W-:Y:S01]  /*820a0*/  @P3 LOP3.LUT R50, R50, 0x800000, RZ, 0xfc, !PT ;  /* 0x0080000032323812 */ /* 0x000fe200078efcff */
[----:B------:R-:W3:Y:S03]  /*820b0*/  LDL.LU R31, [R1+0x7c0] ;  /* 0x0007c000011f7983 */ /* 0x000ee60000300800 */
[----:B------:R-:W-:Y:S01]  /*820c0*/  LOP3.LUT R50, R50, 0xffbfffff, RZ, 0xc0, !PT ;  /* 0xffbfffff32327812 */ /* 0x000fe200078ec0ff */
[----:B------:R-:W3:Y:S03]  /*820d0*/  LDL.LU R29, [R1+0x7cc] ;  /* 0x0007cc00011d7983 */ /* 0x000ee60000300800 */
[----:B------:R-:W-:-:S02]  /*820e0*/  @P2 LOP3.LUT R50, R50, 0x400000, RZ, 0xfc, !PT ;  /* 0x0040000032322812 */ /* 0x000fc400078efcff */
[----:B------:R-:W-:Y:S01]  /*820f0*/  ISETP.LT.AND P0, PT, R51, UR58, !P0 ;  /* 0x0000003a33007c0c */ /* 0x000fe2000c701270 */
[----:B------:R-:W0:Y:S01]  /*82100*/  LDCU UR58, c[0x0][0x398] ;  /* 0x00007300ff3a77ac */ /* 0x000e220008000800 */
[----:B------:R-:W-:-:S04]  /*82110*/  LOP3.LUT R50, R50, 0xffdfffff, RZ, 0xc0, !PT ;  /* 0xffdfffff32327812 */ /* 0x000fc800078ec0ff */
[----:B------:R-:W-:-:S04]  /*82120*/  @P1 LOP3.LUT R50, R50, 0x200000, RZ, 0xfc, !PT ;  /* 0x0020000032321812 */ /* 0x000fc800078efcff */
[----:B------:R-:W-:-:S04]  /*82130*/  LOP3.LUT R50, R50, 0xfff7ffff, RZ, 0xc0, !PT ;  /* 0xfff7ffff32327812 */ /* 0x000fc800078ec0ff */
[----:B------:R-:W-:Y:S02]  /*82140*/  @P0 LOP3.LUT R50, R50, 0x80000, RZ, 0xfc, !PT ;  /* 0x0008000032320812 */ /* 0x000fe400078efcff */
[----:B------:R-:W-:Y:S02]  /*82150*/  ISETP.GE.AND P0, PT, R4, UR47, PT ;  /* 0x0000002f04007c0c */ /* 0x000fe4000bf06270 */
[----:B------:R-:W-:Y:S01]  /*82160*/  LOP3.LUT R50, R50, 0xfffff7ff, RZ, 0xc0, !PT ;  /* 0xfffff7ff32327812 */ /* 0x000fe200078ec0ff */
[----:B------:R-:W-:Y:S01]  /*82170*/  VIADD R4, R9, 0xb0 ;  /* 0x000000b009047836 */ /* 0x000fe20000000000 */
[----:B------:R-:W-:Y:S01]  /*82180*/  ISETP.LT.AND P3, PT, R61, UR56, !P0 ;  /* 0x000000383d007c0c */ /* 0x000fe2000c761270 */
[----:B------:R-:W0:Y:S01]  /*82190*/  LDCU UR47, c[0x0][0x398] ;  /* 0x00007300ff2f77ac */ /* 0x000e220008000800 */
[----:B-1----:R-:W-:Y:S02]  /*821a0*/  ISETP.LT.AND P2, PT, R51, UR4, !P0 ;  /* 0x0000000433007c0c */ /* 0x002fe4000c741270 */
[----:B----4-:R-:W-:Y:S01]  /*821b0*/  ISETP.LT.AND P1, PT, R52, UR7, !P0 ;  /* 0x0000000734007c0c */ /* 0x010fe2000c721270 */
[----:B------:R-:W1:Y:S01]  /*821c0*/  LDCU UR7, c[0x0][0x398] ;  /* 0x00007300ff0777ac */ /* 0x000e620008000800 */
[----:B------:R-:W4:Y:S07]  /*821d0*/  LDCU UR56, c[0x0][0x398] ;  /* 0x00007300ff3877ac */ /* 0x000f2e0008000800 */
        /* <DEDUP_REMOVED lines=13> */
[----:B--2---:R-:W-:Y:S01]  /*822b0*/  ISETP.LT.AND P3, PT, R51, UR10, !P0 ;  /* 0x0000000a33007c0c */ /* 0x004fe2000c761270 */
[----:B------:R-:W2:Y:S01]  /*822c0*/  LDCU UR41, c[0x0][0x398] ;  /* 0x00007300ff2977ac */ /* 0x000ea20008000800 */
[----:B------:R-:W-:Y:S02]  /*822d0*/  ISETP.LT.AND P2, PT, R61, UR60, !P0 ;  /* 0x0000003c3d007c0c */ /* 0x000fe4000c741270 */
[----:B0-----:R-:W-:Y:S01]  /*822e0*/  ISETP.LT.AND P1, PT, R52, UR58, !P0 ;  /* 0x0000003a34007c0c */ /* 0x001fe2000c721270 */
[----:B------:R-:W0:Y:S08]  /*822f0*/  LDCU UR10, c[0x0][0x398] ;  /* 0x00007300ff0a77ac */ /* 0x000e300008000800 */
[----:B------:R-:W-:Y:S01]  /*82300*/  @P3 LOP3.LUT R50, R50, 0x100, RZ, 0xfc, !PT ;  /* 0x0000010032323812 */ /* 0x000fe200078efcff */
[----:B------:R-:W0:Y:S03]  /*82310*/  LDCU UR58, c[0x0][0x398] ;  /* 0x00007300ff3a77ac */ /* 0x000e260008000800 */
[----:B------:R-:W-:Y:S01]  /*82320*/  LOP3.LUT R50, R50, 0xffffff7f, RZ, 0xc0, !PT ;  /* 0xffffff7f32327812 */ /* 0x000fe200078ec0ff */
[----:B------:R-:W0:Y:S03]  /*82330*/  LDCU UR60, c[0x0][0x398] ;  /* 0x00007300ff3c77ac */ /* 0x000e260008000800 */
        /* <DEDUP_REMOVED lines=12> */
[----:B------:R-:W-:Y:S02]  /*82400*/  ISETP.LT.AND P2, PT, R61, UR8, !P0 ;  /* 0x000000083d007c0c */ /* 0x000fe4000c741270 */
[----:B-1----:R-:W-:Y:S01]  /*82410*/  ISETP.LT.AND P1, PT, R52, UR7, !P0 ;  /* 0x0000000734007c0c */ /* 0x002fe2000c721270 */
[----:B------:R-:W1:Y:S01]  /*82420*/  LDCU UR8, c[0x0][0x398] ;  /* 0x00007300ff0877ac */ /* 0x000e620008000800 */
[----:B------:R-:W0:Y:S07]  /*82430*/  LDCU UR47, c[0x0][0x398] ;  /* 0x00007300ff2f77ac */ /* 0x000e2e0008000800 */
        /* <DEDUP_REMOVED lines=11> */
[----:B------:R-:W-:Y:S01]  /*824f0*/  VIADD R4, R9, 0xb3 ;  /* 0x000000b309047836 */ /* 0x000fe20000000000 */
[----:B------:R-:W-:Y:S01]  /*82500*/  LOP3.LUT R50, R50, 0xfffffffe, RZ, 0xc0, !PT ;  /* 0xfffffffe32327812 */ /* 0x000fe200078ec0ff */
[----:B------:R-:W1:Y:S01]  /*82510*/  LDCU UR31, c[0x0][0x398] ;  /* 0x00007300ff1f77ac */ /* 0x000e620008000800 */
[----:B----4-:R-:W-:Y:S02]  /*82520*/  ISETP.LT.AND P2, PT, R61, UR56, !P0 ;  /* 0x000000383d007c0c */ /* 0x010fe4000c741270 */
[----:B--2---:R-:W-:Y:S01]  /*82530*/  ISETP.LT.AND P1, PT, R52, UR41, !P0 ;  /* 0x0000002934007c0c */ /* 0x004fe2000c721270 */
[----:B------:R-:W2:Y:S01]  /*82540*/  LDCU UR41, c[0x0][0x398] ;  /* 0x00007300ff2977ac */ /* 0x000ea20008000800 */
[----:B0-----:R-:W-:-:S02]  /*82550*/  ISETP.LT.AND P3, PT, R51, UR6, !P0 ;  /* 0x0000000633007c0c */ /* 0x001fc4000c761270 */
[----:B------:R-:W-:Y:S01]  /*82560*/  ISETP.LT.AND P0, PT, R53, UR10, !P0 ;  /* 0x0000000a35007c0c */ /* 0x000fe2000c701270 */
[----:B------:R-:W0:Y:S01]  /*82570*/  LDCU UR6, c[0x0][0x398] ;  /* 0x00007300ff0677ac */ /* 0x000e220008000800 */
[----:B------:R-:W4:Y:S05]  /*82580*/  LDCU UR10, c[0x0][0x398] ;  /* 0x00007300ff0a77ac */ /* 0x000f2a0008000800 */
        /* <DEDUP_REMOVED lines=8> */
[----:B------:R-:W-:Y:S01]  /*82610*/  LOP3.LUT R49, R49, 0xefffffff, RZ, 0xc0, !PT ;  /* 0xefffffff31317812 */ /* 0x000fe200078ec0ff */
[----:B------:R-:W-:Y:S01]  /*82620*/  VIADD R4, R9, 0xb4 ;  /* 0x000000b409047836 */ /* 0x000fe20000000000 */
[----:B------:R-:W-:Y:S01]  /*82630*/  ISETP.LT.AND P3, PT, R51, UR37, !P0 ;  /* 0x0000002533007c0c */ /* 0x000fe2000c761270 */
[----:B------:R-:W0:Y:S01]  /*82640*/  LDCU UR27, c[0x0][0x398] ;  /* 0x00007300ff1b77ac */ /* 0x000e220008000800 */
[----:B-1----:R-:W-:-:S02]  /*82650*/  ISETP.LT.AND P2, PT, R61, UR8, !P0 ;  /* 0x000000083d007c0c */ /* 0x002fc4000c741270 */
[----:B------:R-:W-:Y:S01]  /*82660*/  ISETP.LT.AND P1, PT, R52, UR7, !P0 ;  /* 0x0000000734007c0c */ /* 0x000fe2000c721270 */
        /* <DEDUP_REMOVED lines=15> */
[----:B0-----:R-:W-:Y:S01]  /*82760*/  ISETP.LT.AND P3, PT, R51, UR6, !P0 ;  /* 0x0000000633007c0c */ /* 0x001fe2000c761270 */
[----:B------:R-:W0:Y:S01]  /*82770*/  LDCU UR6, c[0x0][0x398] ;  /* 0x00007300ff0677ac */ /* 0x000e220008000800 */
[----:B----4-:R-:W-:Y:S02]  /*82780*/  ISETP.LT.AND P2, PT, R61, UR10, !P0 ;  /* 0x0000000a3d007c0c */ /* 0x010fe4000c741270 */
[----:B------:R-:W-:Y:S01]  /*82790*/  ISETP.LT.AND P1, PT, R52, UR31, !P0 ;  /* 0x0000001f34007c0c */ /* 0x000fe2000c721270 */
[----:B------:R-:W4:Y:S01]  /*827a0*/  LDCU UR10, c[0x0][0x398] ;  /* 0x00007300ff0a77ac */ /* 0x000f220008000800 */
[----:B------:R-:W0:Y:S07]  /*827b0*/  LDCU UR15, c[0x0][0x398] ;  /* 0x00007300ff0f77ac */ /* 0x000e2e0008000800 */
[----:B------:R-:W-:Y:S01]  /*827c0*/  @P3 LOP3.LUT R49, R49, 0x1000000, RZ, 0xfc, !PT ;  /* 0x0100000031313812 */ /* 0x000fe200078efcff */
[----:B------:R-:W0:Y:S03]  /*827d0*/  LDCU UR31, c[0x0][0x398] ;  /* 0x00007300ff1f77ac */ /* 0x000e260008000800 */
[----:B------:R-:W-:-:S04]  /*827e0*/  LOP3.LUT R49, R49, 0xff7fffff, RZ, 0xc0, !PT ;  /* 0xff7fffff31317812 */ /* 0x000fc800078ec0ff */
[----:B------:R-:W-:Y:S02]  /*827f0*/  @P2 LOP3.LUT R49, R49, 0x800000, RZ, 0xfc, !PT ;  /* 0x0080000031312812 */ /* 0x000fe400078efcff */
[----:B--2---:R-:W-:Y:S01]  /*82800*/  ISETP.LT.AND P0, PT, R53, UR41, !P0 ;  /* 0x0000002935007c0c */ /* 0x004fe2000c701270 */
[----:B------:R-:W2:Y:S01]  /*82810*/  LDCU UR41, c[0x0][0x398] ;  /* 0x00007300ff2977ac */ /* 0x000ea20008000800 */
        /* <DEDUP_REMOVED lines=10> */
[----:B------:R-:W-:Y:S01]  /*828c0*/  ISETP.LT.AND P1, PT, R52, UR8, !P0 ;  /* 0x0000000834007c0c */ /* 0x000fe2000c721270 */
[----:B------:R-:W1:Y:S01]  /*828d0*/  LDCU UR7, c[0x0][0x398] ;  /* 0x00007300ff0777ac */ /* 0x000e620008000800 */
[----:B---3--:R-:W-:Y:S01]  /*828e0*/  LOP3.LUT R48, R48, 0x7fffffff, RZ, 0xc0, !PT ;  /* 0x7fffffff30307812 */ /* 0x008fe200078ec0ff */
[----:B------:R-:W3:Y:S06]  /*828f0*/  LDCU UR49, c[0x0][0x398] ;  /* 0x00007300ff3177ac */ /* 0x000eec0008000800 */
        /* <DEDUP_REMOVED lines=56> */
[----:B------:R-:W-:Y:S01]  /*82c80*/  LOP3.LUT R0, R0, 0x7fffffff, RZ, 0xc0, !PT ;  /* 0x7fffffff00007812 */ /* 0x000fe200078ec0ff */
[----:B------:R-:W0:Y:S06]  /*82c90*/  LDCU UR6, c[0x0][0x39c] ;  /* 0x00007380ff0677ac */ /* 0x000e2c0008000800 */
        /* <DEDUP_REMOVED lines=12> */
[----:B-1----:R-:W-:Y:S02]  /*82d60*/  ISETP.LT.AND P3, PT, R51, UR7, !P0 ;  /* 0x0000000733007c0c */ /* 0x002fe4000c761270 */
[----:B------:R-:W-:Y:S01]  /*82d70*/  LOP3.LUT R49, R49, 0xffffffef, RZ, 0xc0, !PT ;  /* 0xffffffef31317812 */ /* 0x000fe200078ec0ff */
[----:B------:R-:W-:Y:S01]  /*82d80*/  VIADD R4, R9, 0xba ;  /* 0x000000ba09047836 */ /* 0x000fe20000000000 */
[----:B------:R-:W-:Y:S01]  /*82d90*/  ISETP.LT.AND P2, PT, R61, UR8, !P0 ;  /* 0x000000083d007c0c */ /* 0x000fe2000c741270 */
[----:B------:R-:W1:Y:S01]  /*82da0*/  LDCU UR7, c[0x0][0x39c] ;  /* 0x00007380ff0777ac */ /* 0x000e620008000800 */
[----:B------:R-:W-:-:S07]  /*82db0*/  ISETP.LT.AND P1, PT, R52, UR9, !P0 ;  /* 0x0000000934007c0c */ /* 0x000fce000c721270 */
[----:B------:R-:W-:Y:S01]  /*82dc0*/  @P3 LOP3.LUT R49, R49, 0x10, RZ, 0xfc, !PT ;  /* 0x0000001031313812 */ /* 0x000fe200078efcff */
[----:B------:R-:W0:Y:S03]  /*82dd0*/  LDCU UR9, c[0x0][0x398] ;  /* 0x00007300ff0977ac */ /* 0x000e260008000800 */
[----:B------:R-:W-:Y:S01]  /*82de0*/  LOP3.LUT R49, R49, 0xfffffff7, RZ, 0xc0, !PT ;  /* 0xfffffff731317812 */ /* 0x000fe200078ec0ff */
[----:B------:R-:W0:Y:S03]  /*82df0*/  LDCU UR8, c[0x0][0x39c] ;  /* 0x00007380ff0877ac */ /* 0x000e260008000800 */
[----:B------:R-:W-:Y:S02]  /*82e00*/  @P2 LOP3.LUT R49, R49, 0x8, RZ, 0xfc, !PT ;  /* 0x0000000831312812 */ /* 0x000fe400078efcff */
[----:B------:R-:W-:Y:S01]  /*82e10*/  ISETP.LT.AND P0, PT, R53, UR27, !P0 ;  /* 0x0000001b35007c0c */ /* 0x000fe2000c701270 */
[----:B------:R-:W1:Y:S01]  /*82e20*/  LDCU UR27, c[0x0][0x398] ;  /* 0x00007300ff1b77ac */ /* 0x000e620008000800 */
[----:B------:R-:W-:-:S04]  /*82e30*/  LOP3.LUT R49, R49, 0xfffffffb, RZ, 0xc0, !PT ;  /* 0xfffffffb31317812 */ /* 0x000fc800078ec0ff */
[----:B------:R-:W-:-:S04]  /*82e40*/  @P1 LOP3.LUT R49, R49, 0x4, RZ, 0xfc, !PT ;  /* 0x0000000431311812 */ /* 0x000fc800078efcff */
[----:B------:R-:W-:-:S04]  /*82e50*/  LOP3.LUT R49, R49, 0xfffffffd, RZ, 0xc0, !PT ;  /* 0xfffffffd31317812 */ /* 0x000fc800078ec0ff */
[----:B------:R-:W-:Y:S02]  /*82e60*/  @P0 LOP3.LUT R49, R49, 0x2, RZ, 0xfc, !PT ;  /* 0x0000000231310812 */ /* 0x000fe400078efcff */
[----:B0-----:R-:W-:Y:S01]  /*82e70*/  ISETP.GE.AND P0, PT, R4, UR62, PT ;  /* 0x0000003e04007c0c */ /* 0x001fe2000bf06270 */
[----:B------:R-:W-:Y:S01]  /*82e80*/  VIADD R4, R9, 0xbb ;  /* 0x000000bb09047836 */ /* 0x000fe20000000000 */
[----:B------:R-:W-:Y:S01]  /*82e90*/  LOP3.LUT R49, R49, 0xfffffffe, RZ, 0xc0, !PT ;  /* 0xfffffffe31317812 */ /* 0x000fe200078ec0ff */
[----:B------:R-:W0:Y:S01]  /*82ea0*/  LDCU UR62, c[0x0][0x398] ;  /* 0x00007300ff3e77ac */ /* 0x000e220008000800 */
[----:B----4-:R-:W-:Y:S02]  /*82eb0*/  ISETP.LT.AND P2, PT, R61, UR11, !P0 ;  /* 0x0000000b3d007c0c */ /* 0x010fe4000c741270 */
[----:B------:R-:W-:Y:S01]  /*82ec0*/  ISETP.LT.AND P1, PT, R52, UR15, !P0 ;  /* 0x0000000f34007c0c */ /* 0x000fe2000c721270 */
[----:B------:R-:W4:Y:S01]  /*82ed0*/  LDCU UR11, c[0x0][0x398] ;  /* 0x00007300ff0b77ac */ /* 0x000f220008000800 */
[----:B------:R-:W-:-:S02]  /*82ee0*/  ISETP.LT.AND P3, PT, R51, UR10, !P0 ;  /* 0x0000000a33007c0c */ /* 0x000fc4000c761270 */
[----:B------:R-:W-:Y:S01]  /*82ef0*/  ISETP.LT.AND P0, PT, R53, UR31, !P0 ;  /* 0x0000001f35007c0c */ /* 0x000fe2000c701270 */
[----:B------:R-:W0:Y:S01]  /*82f00*/  LDCU UR10, c[0x0][0x398] ;  /* 0x00007300ff0a77ac */ /* 0x000e220008000800 */
[----:B------:R-:W0:Y:S05]  /*82f10*/  LDCU UR15, c[0x0][0x398] ;  /* 0x00007300ff0f77ac */ /* 0x000e2a0008000800 */
        /* <DEDUP_REMOVED lines=48> */
[----:B-1----:R-:W-:Y:S01]  /*83220*/  ISETP.LT.AND P3, PT, R51, UR27, !P0 ;  /* 0x0000001b33007c0c */ /* 0x002fe2000c761270 */
[----:B------:R-:W1:Y:S01]  /*83230*/  LDCU UR27, c[0x0][0x398] ;  /* 0x00007300ff1b77ac */ /* 0x000e620008000800 */
[----:B------:R-:W-:Y:S02]  /*83240*/  ISETP.LT.AND P2, PT, R61, UR37, !P0 ;  /* 0x000000253d007c0c */ /* 0x000fe4000c741270 */
[----:B--2---:R-:W-:Y:S01]  /*83250*/  ISETP.LT.AND P1, PT, R52, UR41, !P0 ;  /* 0x0000002934007c0c */ /* 0x004fe2000c721270 */
[----:B------:R-:W2:Y:S01]  /*83260*/  LDCU UR37, c[0x0][0x398] ;  /* 0x00007300ff2577ac */ /* 0x000ea20008000800 */
        /* <DEDUP_REMOVED lines=17> */
[----:B---3--:R-:W-:Y:S01]  /*83380*/  ISETP.LT.AND P1, PT, R52, UR49, !P0 ;  /* 0x0000003134007c0c */ /* 0x008fe2000c721270 */
[----:B------:R-:W3:Y:S08]  /*83390*/  LDCU UR10, c[0x0][0x398] ;  /* 0x00007300ff0a77ac */ /* 0x000ef00008000800 */
[----:B------:R-:W-:Y:S01]  /*833a0*/  @P3 LOP3.LUT R48, R48, 0x10000, RZ, 0xfc, !PT ;  /* 0x0001000030303812 */ /* 0x000fe200078efcff */
[----:B------:R-:W4:Y:S03]  /*833b0*/  LDCU UR11, c[0x0][0x398] ;  /* 0x00007300ff0b77ac */ /* 0x000f260008000800 */
        /* <DEDUP_REMOVED lines=14> */
[----:B--2---:R-:W-:Y:S02]  /*834a0*/  ISETP.LT.AND P2, PT, R61, UR37, !P0 ;  /* 0x000000253d007c0c */ /* 0x004fe4000c741270 */
[----:B------:R-:W-:Y:S01]  /*834b0*/  ISETP.LT.AND P1, PT, R52, UR41, !P0 ;  /* 0x0000002934007c0c */ /* 0x000fe2000c721270 */
        /* <DEDUP_REMOVED lines=18> */
[----:B0-----:R-:W-:Y:S01]  /*835e0*/  ISETP.LT.AND P1, PT, R52, UR40, !P0 ;  /* 0x0000002834007c0c */ /* 0x001fe2000c721270 */
[----:B------:R-:W0:Y:S01]  /*835f0*/  LDCU UR31, c[0x0][0x398] ;  /* 0x00007300ff1f77ac */ /* 0x000e220008000800 */
        /* <DEDUP_REMOVED lines=14> */
[----:B---3--:R-:W-:Y:S01]  /*836e0*/  ISETP.LT.AND P3, PT, R51, UR10, !P0 ;  /* 0x0000000a33007c0c */ /* 0x008fe2000c761270 */
[----:B------:R-:W3:Y:S01]  /*836f0*/  LDCU UR10, c[0x0][0x398] ;  /* 0x00007300ff0a77ac */ /* 0x000ee20008000800 */
        /* <DEDUP_REMOVED lines=17> */
[----:B------:R-:W0:Y:S01]  /*83810*/  LDCU UR52, c[0x0][0x398] ;  /* 0x00007300ff3477ac */ /* 0x000e220008000800 */
[----:B--2---:R-:W-:Y:S02]  /*83820*/  ISETP.LT.AND P2, PT, R61, UR37, !P0 ;  /* 0x000000253d007c0c */ /* 0x004fe4000c741270 */
[----:B------:R-:W-:Y:S01]  /*83830*/  ISETP.LT.AND P1, PT, R52, UR49, !P0 ;  /* 0x0000003134007c0c */ /* 0x000fe2000c721270 */
[----:B------:R-:W2:Y:S01]  /*83840*/  LDCU UR37, c[0x0][0x398] ;  /* 0x00007300ff2577ac */ /* 0x000ea20008000800 */
        /* <DEDUP_REMOVED lines=14> */
[----:B-1----:R-:W-:Y:S01]  /*83930*/  ISETP.LT.AND P3, PT, R51, UR27, !P0 ;  /* 0x0000001b33007c0c */ /* 0x002fe2000c761270 */
[----:B------:R-:W1:Y:S01]  /*83940*/  LDCU UR27, c[0x0][0x398] ;  /* 0x00007300ff1b77ac */ /* 0x000e620008000800 */
[----:B0-----:R-:W-:-:S02]  /*83950*/  ISETP.LT.AND P2, PT, R61, UR31, !P0 ;  /* 0x0000001f3d007c0c */ /* 0x001fc4000c741270 */
[----:B------:R-:W-:Y:S01]  /*83960*/  ISETP.LT.AND P1, PT, R52, UR40, !P0 ;  /* 0x0000002834007c0c */ /* 0x000fe2000c721270 */
        /* <DEDUP_REMOVED lines=18> */
[----:B----4-:R-:W-:Y:S01]  /*83a90*/  ISETP.LT.AND P1, PT, R52, UR47, !P0 ;  /* 0x0000002f34007c0c */ /* 0x010fe2000c721270 */
        /* <DEDUP_REMOVED lines=55> */
[----:B0-----:R-:W-:Y:S02]  /*83e10*/  ISETP.LT.AND P2, PT, R61, UR31, !P0 ;  /* 0x0000001f3d007c0c */ /* 0x001fe4000c741270 */
[----:B------:R-:W-:Y:S01]  /*83e20*/  ISETP.LT.AND P1, PT, R52, UR40, !P0 ;  /* 0x0000002834007c0c */ /* 0x000fe2000c721270 */
        /* <DEDUP_REMOVED lines=54> */
[----:B------:R-:W-:Y:S02]  /*84190*/  ISETP.LT.AND P2, PT, R61, UR11, !P0 ;  /* 0x0000000b3d007c0c */ /* 0x000fe4000c741270 */
[----:B------:R-:W-:Y:S01]  /*841a0*/  ISETP.LT.AND P1, PT, R52, UR12, !P0 ;  /* 0x0000000c34007c0c */ /* 0x000fe2000c721270 */
[----:B------:R-:W0:Y:S01]  /*841b0*/  LDCU UR11, c[0x0][0x398] ;  /* 0x00007300ff0b77ac */ /* 0x000e220008000800 */
[----:B---3--:R-:W-:-:S02]  /*841c0*/  ISETP.LT.AND P3, PT, R51, UR10, !P0 ;  /* 0x0000000a33007c0c */ /* 0x008fc4000c761270 */
[----:B------:R-:W-:Y:S01]  /*841d0*/  ISETP.LT.AND P0, PT, R53, UR58, !P0 ;  /* 0x0000003a35007c0c */ /* 0x000fe2000c701270 */
[----:B------:R-:W3:Y:S01]  /*841e0*/  LDCU UR58, c[0x0][0x398] ;  /* 0x00007300ff3a77ac */ /* 0x000ee20008000800 */
        /* <DEDUP_REMOVED lines=13> */
[----:B------:R-:W-:-:S02]  /*842c0*/  ISETP.LT.AND P2, PT, R61, UR15, !P0 ;  /* 0x0000000f3d007c0c */ /* 0x000fc4000c741270 */
[----:B------:R-:W-:Y:S01]  /*842d0*/  ISETP.LT.AND P1, PT, R52, UR60, !P0 ;  /* 0x0000003c34007c0c */ /* 0x000fe2000c721270 */
[----:B------:R-:W0:Y:S01]  /*842e0*/  LDCU UR15, c[0x0][0x398] ;  /* 0x00007300ff0f77ac */ /* 0x000e220008000800 */
[----:B------:R-:W0:Y:S07]  /*842f0*/  LDCU UR28, c[0x0][0x398] ;  /* 0x00007300ff1c77ac */ /* 0x000e2e0008000800 */
        /* <DEDUP_REMOVED lines=101> */
[----:B------:R-:W-:Y:S02]  /*84950*/  PRMT R4, R30, 0x5410, R32 ;  /* 0x000054101e047816 */ /* 0x000fe40000000020 */
[----:B------:R-:W-:Y:S01]  /*84960*/  @P1 LOP3.LUT R10, R10, 0x40, RZ, 0xfc, !PT ;  /* 0x000000400a0a1812 */ /* 0x000fe200078efcff */
[----:B------:R-:W2:Y:S03]  /*84970*/  LDL.LU R30, [R1+0x54] ;  /* 0x00005400011e7983 */ /* 0x000ea60000300800 */
[----:B------:R-:W-:Y:S01]  /*84980*/  LOP3.LUT R10, R10, 0xffffffdf, RZ, 0xc0, !PT ;  /* 0xffffffdf0a0a7812 */ /* 0x000fe200078ec0ff */
[----:B------:R0:W-:Y:S03]  /*84990*/  STL [R1+0xc0], R4 ;  /* 0x0000c00401007387 */ /* 0x0001e60000100800 */
[----:B------:R-:W-:Y:S01]  /*849a0*/  @P0 LOP3.LUT R10, R10, 0x20, RZ, 0xfc, !PT ;  /* 0x000000200a0a0812 */ /* 0x000fe200078efcff */
[----:B------:R-:W3:Y:S01]  /*849b0*/  LDL.LU R28, [R1+0x1028] ;  /* 0x00102800011c7983 */ /* 0x000ee20000300800 */
[----:B0-----:R-:W-:-:S05]  /*849c0*/  VIADD R4, R9, 0xd1 ;  /* 0x000000d109047836 */ /* 0x001fca0000000000 */
[----:B------:R-:W-:Y:S01]  /*849d0*/  ISETP.GE.AND P0, PT, R4, UR38, PT ;  /* 0x0000002604007c0c */ /* 0x000fe2000bf06270 */
[----:B------:R-:W0:Y:S01]  /*849e0*/  LDCU UR38, c[0x0][0x398] ;  /* 0x00007300ff2677ac */ /* 0x000e220008000800 */
[----:B------:R-:W-:Y:S02]  /*849f0*/  PRMT R4, R31, 0x5410, R33 ;  /* 0x000054101f047816 */ /* 0x000fe40000000021 */
[----:B------:R-:W3:Y:S01]  /*84a00*/  LDL.LU R31, [R1+0x1024] ;  /* 0x00102400011f7983 */ /* 0x000ee20000300800 */
[----:B------:R-:W-:Y:S01]  /*84a10*/  ISETP.LT.AND P3, PT, R51, UR15, !P0 ;  /* 0x0000000f33007c0c */ /* 0x000fe2000c761270 */
[----:B------:R-:W0:Y:S01]  /*84a20*/  LDCU UR15, c[0x0][0x398] ;  /* 0x00007300ff0f77ac */ /* 0x000e220008000800 */
[----:B------:R-:W-:Y:S02]  /*84a30*/  ISETP.LT.AND P2, PT, R61, UR16, !P0 ;  /* 0x000000103d007c0c */ /* 0x000fe4000c741270 */
[----:B------:R-:W-:Y:S02]  /*84a40*/  LOP3.LUT R10, R10, 0xffffffef, RZ, 0xc0, !PT ;  /* 0xffffffef0a0a7812 */ /* 0x000fe400078ec0ff */
[----:B-1----:R-:W-:Y:S01]  /*84a50*/  ISETP.LT.AND P1, PT, R52, UR18, !P0 ;  /* 0x0000001234007c0c */ /* 0x002fe2000c721270 */
[----:B------:R1:W-:Y:S01]  /*84a60*/  STL [R1+0xf4], R4 ;  /* 0x0000f40401007387 */ /* 0x0003e20000100800 */
[----:B------:R-:W0:Y:S05]  /*84a70*/  LDCU UR16, c[0x0][0x398] ;  /* 0x00007300ff1077ac */ /* 0x000e2a0008000800 */
[----:B------:R-:W-:Y:S01]  /*84a80*/  @P3 LOP3.LUT R10, R10, 0x10, RZ, 0xfc, !PT ;  /* 0x000000100a0a3812 */ /* 0x000fe200078efcff */
[----:B------:R-:W0:Y:S03]  /*84a90*/  LDCU UR18, c[0x0][0x398] ;  /* 0x00007300ff1277ac */ /* 0x000e260008000800 */
[----:B------:R-:W-:-:S04]  /*84aa0*/  LOP3.LUT R10, R10, 0xfffffff7, RZ, 0xc0, !PT ;  /* 0xfffffff70a0a7812 */ /* 0x000fc800078ec0ff */
[----:B------:R-:W-:Y:S02]  /*84ab0*/  @P2 LOP3.LUT R10, R10, 0x8, RZ, 0xfc, !PT ;  /* 0x000000080a0a2812 */ /* 0x000fe400078efcff */
[----:B------:R-:W-:Y:S01]  /*84ac0*/  ISETP.LT.AND P0, PT, R53, UR62, !P0 ;  /* 0x0000003e35007c0c */ /* 0x000fe2000c701270 */
[----:B-1----:R-:W-:Y:S01]  /*84ad0*/  VIADD R4, R9, 0xd2 ;  /* 0x000000d209047836 */ /* 0x002fe20000000000 */
[----:B------:R-:W-:Y:S01]  /*84ae0*/  LOP3.LUT R10, R10, 0xfffffffb, RZ, 0xc0, !PT ;  /* 0xfffffffb0a0a7812 */ /* 0x000fe200078ec0ff */
[----:B------:R-:W1:Y:S03]  /*84af0*/  LDCU UR62, c[0x0][0x398] ;  /* 0x00007300ff3e77ac */ /* 0x000e660008000800 */
[----:B------:R-:W-:-:S04]  /*84b00*/  @P1 LOP3.LUT R10, R10, 0x4, RZ, 0xfc, !PT ;  /* 0x000000040a0a1812 */ /* 0x000fc800078efcff */
[----:B------:R-:W-:-:S04]  /*84b10*/  LOP3.LUT R10, R10, 0xfffffffd, RZ, 0xc0, !PT ;  /* 0xfffffffd0a0a7812 */ /* 0x000fc800078ec0ff */
[----:B------:R-:W-:Y:S02]  /*84b20*/  @P0 LOP3.LUT R10, R10, 0x2, RZ, 0xfc, !PT ;  /* 0x000000020a0a0812 */ /* 0x000fe400078efcff */
[----:B------:R-:W-:Y:S01]  /*84b30*/  ISETP.GE.AND P0, PT, R4, UR36, PT ;  /* 0x0000002404007c0c */ /* 0x000fe2000bf06270 */
[----:B------:R-:W0:Y:S01]  /*84b40*/  LDCU UR36, c[0x0][0x398] ;  /* 0x00007300ff2477ac */ /* 0x000e220008000800 */
[----:B------:R-:W-:-:S05]  /*84b50*/  PRMT R4, R29, 0x5410, R35 ;  /* 0x000054101d047816 */ /* 0x000fca0000000023 */
[----:B------:R1:W-:Y:S04]  /*84b60*/  STL [R1+0xfc], R4 ;  /* 0x0000fc0401007387 */ /* 0x0003e80000100800 */
[----:B------:R-:W4:Y:S01]  /*84b70*/  LDL.LU R29, [R1+0x1030] ;  /* 0x00103000011d7983 */ /* 0x000f220000300800 */
[----:B------:R-:W-:Y:S01]  /*84b80*/  ISETP.LT.AND P2, PT, R61, UR31, !P0 ;  /* 0x0000001f3d007c0c */ /* 0x000fe2000c741270 */
[----:B------:R-:W0:Y:S01]  /*84b90*/  LDCU UR31, c[0x0][0x398] ;  /* 0x00007300ff1f77ac */ /* 0x000e220008000800 */
[----:B------:R-:W-:Y:S02]  /*84ba0*/  ISETP.LT.AND P1, PT, R52, UR60, !P0 ;  /* 0x0000003c34007c0c */ /* 0x000fe4000c721270 */
[----:B------:R-:W-:Y:S01]  /*84bb0*/  ISETP.LT.AND P3, PT, R51, UR27, !P0 ;  /* 0x0000001b33007c0c */ /* 0x000fe2000c761270 */
[----:B-1----:R-:W-:Y:S01]  /*84bc0*/  VIADD R4, R9, 0xd3 ;  /* 0x000000d309047836 */ /* 0x002fe20000000000 */
[----:B------:R-:W-:Y:S01]  /*84bd0*/  ISETP.LT.AND P0, PT, R53, UR61, !P0 ;  /* 0x0000003d35007c0c */ /* 0x000fe2000c701270 */
[----:B------:R-:W1:Y:S01]  /*84be0*/  LDCU UR27, c[0x0][0x398] ;  /* 0x00007300ff1b77ac */ /* 0x000e620008000800 */
[----:B------:R-:W-:Y:S01]  /*84bf0*/  LOP3.LUT R10, R10, 0xfffffffe, RZ, 0xc0, !PT ;  /* 0xfffffffe0a0a7812 */ /* 0x000fe200078ec0ff */
[----:B------:R-:W0:Y:S04]  /*84c00*/  LDCU UR60, c[0x0][0x398] ;  /* 0x00007300ff3c77ac */ /* 0x000e280008000800 */
[----:B------:R-:W-:Y:S01]  /*84c10*/  @P2 LOP3.LUT R8, R8, 0x80000000, RZ, 0xfc, !PT ;  /* 0x8000000008082812 */ /* 0x000fe200078efcff */
[----:B------:R-:W0:Y:S03]  /*84c20*/  LDCU UR61, c[0x0][0x398] ;  /* 0x00007300ff3d77ac */ /* 0x000e260008000800 */
[----:B------:R-:W-:-:S02]  /*84c30*/  LOP3.LUT R8, R8, 0xbfffffff, RZ, 0xc0, !PT ;  /* 0xbfffffff08087812 */ /* 0x000fc400078ec0ff */
[----:B--2---:R-:W-:Y:S02]  /*84c40*/  PRMT R17, R30, 0x5410, R36 ;  /* 0x000054101e117816 */ /* 0x004fe40000000024 */
[----:B------:R-:W2:Y:S01]  /*84c50*/  LDL.LU R30, [R1+0x102c] ;  /* 0x00102c00011e7983 */ /* 0x000ea20000300800 */
[----:B---3--:R-:W-:-:S03]  /*84c60*/  PRMT R5, R16, 0x5210, R31 ;  /* 0x0000521010057816 */ /* 0x008fc6000000001f */
[----:B------:R-:W3:Y:S01]  /*84c70*/  LDL R31, [R1+0x120] ;  /* 0x00012000011f7983 */ /* 0x000ee20000100800 */
[----:B------:R-:W-:Y:S02]  /*84c80*/  @P1 LOP3.LUT R8, R8, 0x40000000, RZ, 0xfc, !PT ;  /* 0x4000000008081812 */ /* 0x000fe400078efcff */
[----:B------:R-:W-:Y:S01]  /*84c90*/  @P3 LOP3.LUT R10, R10, 0x1, RZ, 0xfc, !PT ;  /* 0x000000010a0a3812 */ /* 0x000fe200078efcff */
[----:B------:R-:W3:Y:S01]  /*84ca0*/  LDL.LU R26, [R1+0x624] ;  /* 0x00062400011a7983 */ /* 0x000ee20000300800 */
        /* <DEDUP_REMOVED lines=22> */
[----:B----4-:R-:W-:Y:S01]  /*84e10*/  ISETP.LT.AND P3, PT, R51, UR47, !P0 ;  /* 0x0000002f33007c0c */ /* 0x010fe2000c761270 */
[----:B------:R-:W4:Y:S01]  /*84e20*/  LDCU UR47, c[0x0][0x398] ;  /* 0x00007300ff2f77ac */ /* 0x000f220008000800 */
        /* <DEDUP_REMOVED lines=13> */
[----:B------:R-:W-:Y:S02]  /*84f00*/  PRMT R4, R15, 0x5210, R28 ;  /* 0x000052100f047816 */ /* 0x000fe4000000001c */
[----:B------:R-:W-:Y:S02]  /*84f10*/  @P0 LOP3.LUT R8, R8, 0x200000, RZ, 0xfc, !PT ;  /* 0x0020000008080812 */ /* 0x000fe400078efcff */
[----:B------:R-:W-:Y:S02]  /*84f20*/  PRMT R6, R13, 0x5210, R29 ;  /* 0x000052100d067816 */ /* 0x000fe4000000001d */
[----:B------:R-:W-:Y:S01]  /*84f30*/  ISETP.GE.AND P0, PT, R12, UR51, PT ;  /* 0x000000330c007c0c */ /* 0x000fe2000bf06270 */
[----:B------:R-:W0:Y:S01]  /*84f40*/  LDCU UR51, c[0x0][0x398] ;  /* 0x00007300ff3377ac */ /* 0x000e220008000800 */
[----:B--2---:R-:W-:-:S02]  /*84f50*/  PRMT R7, R14, 0x5210, R30 ;  /* 0x000052100e077816 */ /* 0x004fc4000000001e */
[----:B------:R-:W2:Y:S04]  /*84f60*/  LDL.LU R30, [R1+0x620] ;  /* 0x00062000011e7983 */ /* 0x000ea80000300800 */
[----:B---3--:R-:W3:Y:S01]  /*84f70*/  LDS.128 R12, [R31] ;  /* 0x000000001f0c7984 */ /* 0x008ee20000000c00 */
[----:B------:R-:W-:Y:S01]  /*84f80*/  ISETP.LT.AND P3, PT, R51, UR56, !P0 ;  /* 0x0000003833007c0c */ /* 0x000fe2000c761270 */
[----:B------:R-:W-:Y:S02]  /*84f90*/  NOP ;  /* 0x0000000000007918 */ /* 0x000fe40000000000 */
[----:B---3--:R3:W-:Y:S01]  /*84fa0*/  STL.64 [R1+0x30], R12 ;  /* 0x0000300c01007387 */ /* 0x0087e20000100a00 */
[----:B------:R-:W-:Y:S01]  /*84fb0*/  ISETP.LT.AND P2, PT, R61, UR53, !P0 ;  /* 0x000000353d007c0c */ /* 0x000fe2000c741270 */
[----:B------:R-:W0:Y:S02]  /*84fc0*/  LDCU UR53, c[0x0][0x398] ;  /* 0x00007300ff3577ac */ /* 0x000e240008000800 */
[----:B------:R-:W-:Y:S01]  /*84fd0*/  STL.64 [R1+0x38], R14 ;  /* 0x0000380e01007387 */ /* 0x000fe20000100a00 */
[----:B------:R-:W-:Y:S01]  /*84fe0*/  LOP3.LUT R8, R8, 0xffefffff, RZ, 0xc0, !PT ;  /* 0xffefffff08087812 */ /* 0x000fe200078ec0ff */
[----:B------:R-:W0:Y:S02]  /*84ff0*/  LDCU UR56, c[0x0][0x398] ;  /* 0x00007300ff3877ac */ /* 0x000e240008000800 */
[----:B------:R-:W4:Y:S04]  /*85000*/  LDL.LU R27, [R1+0x88] ;  /* 0x00008800011b7983 */ /* 0x000f280000300800 */
[----:B------:R-:W4:Y:S01]  /*85010*/  LDL.LU R28, [R1+0x80] ;  /* 0x00008000011c7983 */ /* 0x000f220000300800 */
[----:B------:R-:W-:-:S02]  /*85020*/  @P3 LOP3.LUT R8, R8, 0x100000, RZ, 0xfc, !PT ;  /* 0x0010000008083812 */ /* 0x000fc400078efcff */
[----:B------:R-:W-:Y:S01]  /*85030*/  ISETP.LT.AND P1, PT, R52, UR54, !P0 ;  /* 0x0000003634007c0c */ /* 0x000fe2000c721270 */
[----:B------:R0:W-:Y:S01]  /*85040*/  STSM.16.M88.4 [R31], R4 ;  /* 0x000000041f007844 */ /* 0x0001e20000000200 */
[----:B------:R-:W-:Y:S01]  /*85050*/  LOP3.LUT R8, R8, 0xfff7ffff, RZ, 0xc0, !PT ;  /* 0xfff7ffff08087812 */ /* 0x000fe200078ec0ff */
[----:B---3--:R-:W-:Y:S01]  /*85060*/  VIADD R12, R9, 0xda ;  /* 0x000000da090c7836 */ /* 0x008fe20000000000 */
[----:B------:R-:W-:Y:S01]  /*85070*/  LOP3.LUT R16, R26, 0xffff, RZ, 0xc0, !PT ;  /* 0x0000ffff1a107812 */ /* 0x000fe200078ec0ff */
[----:B------:R-:W3:Y:S01]  /*85080*/  LDL.LU R29, [R1+0x8c] ;  /* 0x00008c00011d7983 */ /* 0x000ee20000300800 */
[----:B------:R-:W-:Y:S01]  /*85090*/  @P2 LOP3.LUT R8, R8, 0x80000, RZ, 0xfc, !PT ;  /* 0x0008000008082812 */ /* 0x000fe200078efcff */
[----:B------:R-:W1:Y:S01]  /*850a0*/  LDCU UR54, c[0x0][0x398] ;  /* 0x00007300ff3677ac */ /* 0x000e620008000800 */
[----:B------:R-:W-:Y:S02]  /*850b0*/  ISETP.LT.AND P0, PT, R53, UR58, !P0 ;  /* 0x0000003a35007c0c */ /* 0x000fe4000c701270 */
[----:B------:R-:W-:Y:S01]  /*850c0*/  LOP3.LUT R8, R8, 0xfffbffff, RZ, 0xc0, !PT ;  /* 0xfffbffff08087812 */ /* 0x000fe200078ec0ff */
[----:B------:R-:W1:Y:S03]  /*850d0*/  LDCU UR58, c[0x0][0x398] ;  /* 0x00007300ff3a77ac */ /* 0x000e660008000800 */
[----:B------:R-:W-:Y:S01]  /*850e0*/  @P1 LOP3.LUT R8, R8, 0x40000, RZ, 0xfc, !PT ;  /* 0x0004000008081812 */ /* 0x000fe200078efcff */
[----:B0-----:R-:W-:-:S03]  /*850f0*/  VIADD R4, R9, 0xd6 ;  /* 0x000000d609047836 */ /* 0x001fc60000000000 */
[----:B------:R-:W-:-:S04]  /*85100*/  LOP3.LUT R8, R8, 0xfffdffff, RZ, 0xc0, !PT ;  /* 0xfffdffff08087812 */ /* 0x000fc800078ec0ff */
[----:B------:R-:W-:Y:S02]  /*85110*/  @P0 LOP3.LUT R8, R8, 0x20000, RZ, 0xfc, !PT ;  /* 0x0002000008080812 */ /* 0x000fe400078efcff */
[----:B------:R-:W-:Y:S02]  /*85120*/  ISETP.GE.AND P0, PT, R4, UR42, PT ;  /* 0x0000002a04007c0c */ /* 0x000fe4000bf06270 */
[----:B------:R-:W-:Y:S01]  /*85130*/  LOP3.LUT R8, R8, 0xfffeffff, RZ, 0xc0, !PT ;  /* 0xfffeffff08087812 */ /* 0x000fe200078ec0ff */
[----:B------:R-:W-:Y:S01]  /*85140*/  VIADD R5, R9, 0xd7 ;  /* 0x000000d709057836 */ /* 0x000fe20000000000 */
[----:B------:R-:W-:Y:S01]  /*85150*/  ISETP.LT.AND P3, PT, R51, UR20, !P0 ;  /* 0x0000001433007c0c */ /* 0x000fe2000c761270 */
[----:B------:R-:W-:Y:S01]  /*85160*/  VIADD R4, R9, 0xd8 ;  /* 0x000000d809047836 */ /* 0x000fe20000000000 */
[----:B------:R-:W-:Y:S01]  /*85170*/  ISETP.LT.AND P2, PT, R61, UR28, !P0 ;  /* 0x0000001c3d007c0c */ /* 0x000fe2000c741270 */
[----:B------:R-:W-:Y:S01]  /*85180*/  VIADD R6, R9, 0xd9 ;  /* 0x000000d909067836 */ /* 0x000fe20000000000 */
[----:B------:R-:W-:Y:S01]  /*85190*/  ISETP.LT.AND P1, PT, R52, UR37, !P0 ;  /* 0x0000002534007c0c */ /* 0x000fe2000c721270 */
[----:B------:R-:W0:Y:S01]  /*851a0*/  LDCU UR20, c[0x0][0x398] ;  /* 0x00007300ff1477ac */ /* 0x000e220008000800 */
[----:B------:R-:W0:Y:S07]  /*851b0*/  LDCU UR42, c[0x0][0x398] ;  /* 0x00007300ff2a77ac */ /* 0x000e2e0008000800 */
        /* <DEDUP_REMOVED lines=48> */
[----:B------:R-:W0:Y:S01]  /*854c0*/  LDCU UR44, c[0x0][0x398] ;  /* 0x00007300ff2c77ac */ /* 0x000e220008000800 */
[----:B--2---:R-:W-:Y:S02]  /*854d0*/  LOP3.LUT R15, R30, 0xffff, RZ, 0xc0, !PT ;  /* 0x0000ffff1e0f7812 */ /* 0x004fe400078ec0ff */
[----:B------:R-:W2:Y:S01]  /*854e0*/  LDL.LU R30, [R1+0x64] ;  /* 0x00006400011e7983 */ /* 0x000ea20000300800 */
[----:B----4-:R-:W-:Y:S01]  /*854f0*/  LOP3.LUT R14, R27, 0xffff, RZ, 0xc0, !PT ;  /* 0x0000ffff1b0e7812 */ /* 0x010fe200078ec0ff */
[----:B------:R-:W-:Y:S01]  /*85500*/  NOP ;  /* 0x0000000000007918 */ /* 0x000fe20000000000 */
[----:B------:R-:W-:Y:S01]  /*85510*/  LOP3.LUT R13, R28, 0xffff, RZ, 0xc0, !PT ;  /* 0x0000ffff1c0d7812 */ /* 0x000fe200078ec0ff */
[----:B------:R-:W4:Y:S01]  /*85520*/  LDS.128 R24, [R31] ;  /* 0x000000001f187984 */ /* 0x000f220000000c00 */
[----:B------:R-:W-:-:S02]  /*85530*/  PRMT R6, R2, 0x4210, R14 ;  /* 0x0000421002067816 */ /* 0x000fc4000000000e */
[----:B------:R-:W-:Y:S01]  /*85540*/  PRMT R7, R3, 0x4210, R13 ;  /* 0x0000421003077816 */ /* 0x000fe2000000000d */
[----:B------:R-:W2:Y:S04]  /*85550*/  LDL.LU R2, [R1+0x2b80] ;  /* 0x002b800001027983 */ /* 0x000ea80000300800 */
[----:B------:R-:W2:Y:S01]  /*85560*/  LDL.LU R3, [R1+0x2b7c] ;  /* 0x002b7c0001037983 */ /* 0x000ea20000300800 */
        /* <DEDUP_REMOVED lines=17> */
[----:B---3--:R-:W-:Y:S02]  /*85680*/  PRMT R4, R29, 0x4210, R16 ;  /* 0x000042101d047816 */ /* 0x008fe40000000010 */
[----:B------:R-:W-:Y:S01]  /*85690*/  LOP3.LUT R8, R8, 0xfffffffe, RZ, 0xc0, !PT ;  /* 0xfffffffe08087812 */ /* 0x000fe200078ec0ff */
[----:B------:R-:W-:Y:S01]  /*856a0*/  VIADD R12, R9, 0xdd ;  /* 0x000000dd090c7836 */ /* 0x000fe20000000000 */
[----:B------:R-:W-:Y:S01]  /*856b0*/  ISETP.LT.AND P2, PT, R61, UR30, !P0 ;  /* 0x0000001e3d007c0c */ /* 0x000fe2000c741270 */
[----:B----4-:R-:W-:Y:S01]  /*856c0*/  STL.64 [R1+0x20], R24 ;  /* 0x0000201801007387 */ /* 0x010fe20000100a00 */
[----:B------:R-:W-:Y:S01]  /*856d0*/  ISETP.LT.AND P1, PT, R52, UR31, !P0 ;  /* 0x0000001f34007c0c */ /* 0x000fe2000c721270 */
[----:B------:R-:W3:Y:S01]  /*856e0*/  LDCU UR30, c[0x0][0x398] ;  /* 0x00007300ff1e77ac */ /* 0x000ee20008000800 */
[----:B------:R-:W-:-:S02]  /*856f0*/  ISETP.LT.AND P3, PT, R51, UR36, !P0 ;  /* 0x0000002433007c0c */ /* 0x000fc4000c761270 */
[----:B------:R-:W-:Y:S01]  /*85700*/  ISETP.LT.AND P0, PT, R53, UR32, !P0 ;  /* 0x0000002035007c0c */ /* 0x000fe2000c701270 */
[----:B------:R-:W-:Y:S01]  /*85710*/  STL.64 [R1+0x28], R26 ;  /* 0x0000281a01007387 */ /* 0x000fe20000100a00 */
[----:B------:R-:W4:Y:S03]  /*85720*/  LDCU UR36, c[0x0][0x398] ;  /* 0x00007300ff2477ac */ /* 0x000f260008000800 */
[----:B------:R-:W3:Y:S01]  /*85730*/  LDL.LU R29, [R1+0x614] ;  /* 0x00061400011d7983 */ /* 0x000ee20000300800 */
[----:B------:R-:W0:Y:S01]  /*85740*/  LDCU UR31, c[0x0][0x398] ;  /* 0x00007300ff1f77ac */ /* 0x000e220008000800 */
[----:B------:R-:W0:Y:S04]  /*85750*/  LDCU UR32, c[0x0][0x398] ;  /* 0x00007300ff2077ac */ /* 0x000e280008000800 */
[----:B------:R-:W-:Y:S01]  /*85760*/  @P3 LOP3.LUT R8, R8, 0x1, RZ, 0xfc, !PT ;  /* 0x0000000108083812 */ /* 0x000fe200078efcff */
[----:B------:R-:W0:Y:S01]  /*85770*/  LDCU UR66, c[0x0][0x398] ;  /* 0x00007300ff4277ac */ /* 0x000e220008000800 */
[----:B--2---:R-:W-:Y:S01]  /*85780*/  PRMT R5, R30, 0x4210, R15 ;  /* 0x000042101e057816 */ /* 0x004fe2000000000f */
[----:B------:R-:W-:-:S04]  /*85790*/  NOP ;  /* 0x0000000000007918 */ /* 0x000fc80000000000 */
[----:B------:R2:W-:Y:S04]  /*857a0*/  STSM.16.M88.4 [R31], R4 ;  /* 0x000000041f007844 */ /* 0x0005e80000000200 */
[----:B------:R-:W4:Y:S01]  /*857b0*/  LDL.LU R30, [R1+0x610] ;  /* 0x00061000011e7983 */ /* 0x000f220000300800 */
[C---:B--2---:R-:W-:Y:S02]  /*857c0*/  VIADD R4, R9.reuse, 0xdb ;  /* 0x000000db09047836 */ /* 0x044fe40000000000 */
[----:B------:R-:W-:Y:S01]  /*857d0*/  VIADD R6, R9, 0xdc ;  /* 0x000000dc09067836 */ /* 0x000fe20000000000 */
[----:B------:R-:W-:-:S04]  /*857e0*/  LOP3.LUT R3, R3, 0x7fffffff, RZ, 0xc0, !PT ;  /* 0x7fffffff03037812 */ /* 0x000fc800078ec0ff */
[----:B------:R-:W-:-:S04]  /*857f0*/  @P2 LOP3.LUT R3, R3, 0x80000000, RZ, 0xfc, !PT ;  /* 0x8000000003032812 */ /* 0x000fc800078efcff */
[----:B------:R-:W-:-:S04]  /*85800*/  LOP3.LUT R3, R3, 0xbfffffff, RZ, 0xc0, !PT ;  /* 0xbfffffff03037812 */ /* 0x000fc800078ec0ff */
[----:B------:R-:W-:-:S04]  /*85810*/  @P1 LOP3.LUT R3, R3, 0x40000000, RZ, 0xfc, !PT ;  /* 0x4000000003031812 */ /* 0x000fc800078efcff */
[----:B------:R-:W-:-:S04]  /*85820*/  LOP3.LUT R3, R3, 0xdfffffff, RZ, 0xc0, !PT ;  /* 0xdfffffff03037812 */ /* 0x000fc800078ec0ff */
[----:B------:R-:W-:Y:S02]  /*85830*/  @P0 LOP3.LUT R3, R3, 0x20000000, RZ, 0xfc, !PT ;  /* 0x2000000003030812 */ /* 0x000fe400078efcff */
[----:B------:R-:W-:Y:S01]  /*85840*/  ISETP.GE.AND P0, PT, R4, UR65, PT ;  /* 0x0000004104007c0c */ /* 0x000fe2000bf06270 */
[----:B------:R-:W2:Y:S03]  /*85850*/  LDCU UR65, c[0x0][0x398] ;  /* 0x00007300ff4177ac */ /* 0x000ea60008000800 */
        /* <DEDUP_REMOVED lines=36> */
[----:B------:R-:W-:Y:S02]  /*85aa0*/  PRMT R7, R18, 0x5210, R13 ;  /* 0x0000521012077816 */ /* 0x000fe4000000000d */
[----:B------:R-:W-:Y:S01]  /*85ab0*/  ISETP.GE.AND P0, PT, R12, UR69, PT ;  /* 0x000000450c007c0c */ /* 0x000fe2000bf06270 */
[----:B------:R-:W-:Y:S01]  /*85ac0*/  NOP ;  /* 0x0000000000007918 */ /* 0x000fe20000000000 */
[----:B------:R-:W0:Y:S01]  /*85ad0*/  LDS.128 R12, [R31] ;  /* 0x000000001f0c7984 */ /* 0x000e220000000c00 */
[----:B------:R-:W-:Y:S01]  /*85ae0*/  PRMT R4, R20, 0x5210, R16 ;  /* 0x0000521014047816 */ /* 0x000fe20000000010 */
[----:B------:R-:W-:Y:S01]  /*85af0*/  NOP ;  /* 0x0000000000007918 */ /* 0x000fe20000000000 */
[----:B------:R-:W-:Y:S01]  /*85b00*/  LOP3.LUT R3, R3, 0xffefffff, RZ, 0xc0, !PT ;  /* 0xffefffff03037812 */ /* 0x000fe200078ec0ff */
[----:B------:R-:W-:Y:S01]  /*85b10*/  VIADD R21, R9, 0xf6 ;  /* 0x000000f609157836 */ /* 0x000fe20000000000 */
[----:B------:R-:W0:Y:S02]  /*85b20*/  LDCU UR69, c[0x0][0x398] ;  /* 0x00007300ff4577ac */ /* 0x000e240008000800 */
[----:B0-----:R-:W-:Y:S04]  /*85b30*/  STL.64 [R1+0x10], R12 ;  /* 0x0000100c01007387 */ /* 0x001fe80000100a00 */
[----:B------:R3:W-:Y:S04]  /*85b40*/  STL.64 [R1+0x18], R14 ;  /* 0x0000180e01007387 */ /* 0x0007e80000100a00 */
[----:B------:R-:W2:Y:S04]  /*85b50*/  LDL.LU R26, [R1+0xb0] ;  /* 0x0000b000011a7983 */ /* 0x000ea80000300800 */
[----:B------:R-:W2:Y:S04]  /*85b60*/  LDL.LU R27, [R1+0xa8] ;  /* 0x0000a800011b7983 */ /* 0x000ea80000300800 */
[----:B------:R-:W2:Y:S01]  /*85b70*/  LDL.LU R28, [R1+0x7a0] ;  /* 0x0007a000011c7983 */ /* 0x000ea20000300800 */
[----:B---3--:R-:W-:-:S03]  /*85b80*/  LOP3.LUT R14, R29, 0xffff, RZ, 0xc0, !PT ;  /* 0x0000ffff1d0e7812 */ /* 0x008fc600078ec0ff */
[----:B------:R0:W-:Y:S04]  /*85b90*/  STSM.16.M88.4 [R31], R4 ;  /* 0x000000041f007844 */ /* 0x0001e80000000200 */
[----:B------:R-:W3:Y:S01]  /*85ba0*/  LDL.LU R29, [R1+0xb4] ;  /* 0x0000b400011d7983 */ /* 0x000ee20000300800 */
[----:B----4-:R-:W-:-:S03]  /*85bb0*/  LOP3.LUT R16, R30, 0xffff, RZ, 0xc0, !PT ;  /* 0x0000ffff1e107812 */ /* 0x010fc600078ec0ff */
[----:B------:R-:W4:Y:S01]  /*85bc0*/  LDL.LU R30, [R1+0xac] ;  /* 0x0000ac00011e7983 */ /* 0x000f220000300800 */
[----:B------:R-:W-:Y:S02]  /*85bd0*/  ISETP.LT.AND P3, PT, R51, UR52, !P0 ;  /* 0x0000003433007c0c */ /* 0x000fe4000c761270 */
[----:B------:R-:W-:Y:S02]  /*85be0*/  ISETP.LT.AND P2, PT, R61, UR51, !P0 ;  /* 0x000000333d007c0c */ /* 0x000fe4000c741270 */
[----:B------:R-:W-:Y:S01]  /*85bf0*/  ISETP.LT.AND P1, PT, R52, UR53, !P0 ;  /* 0x0000003534007c0c */ /* 0x000fe2000c721270 */
[----:B0-----:R-:W-:Y:S01]  /*85c00*/  VIADD R4, R9, 0xde ;  /* 0x000000de09047836 */ /* 0x001fe20000000000 */
[----:B------:R-:W0:Y:S07]  /*85c10*/  LDCU UR52, c[0x0][0x398] ;  /* 0x00007300ff3477ac */ /* 0x000e2e0008000800 */
[----:B------:R-:W-:Y:S01]  /*85c20*/  @P3 LOP3.LUT R3, R3, 0x100000, RZ, 0xfc, !PT ;  /* 0x0010000003033812 */ /* 0x000fe200078efcff */
[----:B------:R-:W-:Y:S01]  /*85c30*/  VIADD R5, R9, 0xdf ;  /* 0x000000df09057836 */ /* 0x000fe20000000000 */
[----:B------:R-:W0:Y:S02]  /*85c40*/  LDCU UR53, c[0x0][0x398] ;  /* 0x00007300ff3577ac */ /* 0x000e240008000800 */
[----:B------:R-:W-:-:S02]  /*85c50*/  LOP3.LUT R3, R3, 0xfff7ffff, RZ, 0xc0, !PT ;  /* 0xfff7ffff03037812 */ /* 0x000fc400078ec0ff */
[----:B--2---:R-:W-:Y:S02]  /*85c60*/  LOP3.LUT R15, R27, 0xffff, RZ, 0xc0, !PT ;  /* 0x0000ffff1b0f7812 */ /* 0x004fe400078ec0ff */
[----:B------:R-:W-:Y:S01]  /*85c70*/  LOP3.LUT R13, R26, 0xffff, RZ, 0xc0, !PT ;  /* 0x0000ffff1a0d7812 */ /* 0x000fe200078ec0ff */
[----:B------:R-:W-:Y:S01]  /*85c80*/  NOP ;  /* 0x0000000000007918 */ /* 0x000fe20000000000 */
[----:B------:R-:W-:Y:S01]  /*85c90*/  PRMT R7, R2, 0x4210, R15 ;  /* 0x0000421002077816 */ /* 0x000fe2000000000f */
[----:B------:R-:W2:Y:S01]  /*85ca0*/  LDS.128 R24, [R31] ;  /* 0x000000001f187984 */ /* 0x000ea20000000c00 */
[----:B------:R-:W-:Y:S01]  /*85cb0*/  VIADD R6, R9, 0xe1 ;  /* 0x000000e109067836 */ /* 0x000fe20000000000 */
[----:B------:R-:W0:Y:S02]  /*85cc0*/  LDCU UR51, c[0x0][0x398] ;  /* 0x00007300ff3377ac */ /* 0x000e240008000800 */
[----:B------:R-:W4:Y:S01]  /*85cd0*/  LDL.LU R2, [R1+0x2b78] ;  /* 0x002b780001027983 */ /* 0x000f220000300800 */
[----:B------:R-:W-:-:S02]  /*85ce0*/  @P2 LOP3.LUT R3, R3, 0x80000, RZ, 0xfc, !PT ;  /* 0x0008000003032812 */ /* 0x000fc400078efcff */
[----:B------:R-:W-:Y:S01]  /*85cf0*/  ISETP.LT.AND P0, PT, R53, UR54, !P0 ;  /* 0x0000003635007c0c */ /* 0x000fe2000c701270 */
[----:B------:R-:W-:Y:S01]  /*85d00*/  VIADD R12, R9, 0xe2 ;  /* 0x000000e2090c7836 */ /* 0x000fe20000000000 */
[----:B------:R-:W-:Y:S01]  /*85d10*/  LOP3.LUT R3, R3, 0xfffbffff, RZ, 0xc0, !PT ;  /* 0xfffbffff03037812 */ /* 0x000fe200078ec0ff */
[----:B------:R-:W0:Y:S03]  /*85d20*/  LDCU UR54, c[0x0][0x398] ;  /* 0x00007300ff3677ac */ /* 0x000e260008000800 */
[----:B------:R-:W-:-:S04]  /*85d30*/  @P1 LOP3.LUT R3, R3, 0x40000, RZ, 0xfc, !PT ;  /* 0x0004000003031812 */ /* 0x000fc800078efcff */
[----:B------:R-:W-:-:S04]  /*85d40*/  LOP3.LUT R3, R3, 0xfffdffff, RZ, 0xc0, !PT ;  /* 0xfffdffff03037812 */ /* 0x000fc800078ec0ff */
[----:B------:R-:W-:Y:S02]  /*85d50*/  @P0 LOP3.LUT R3, R3, 0x20000, RZ, 0xfc, !PT ;  /* 0x0002000003030812 */ /* 0x000fe400078efcff */
[----:B------:R-:W-:Y:S02]  /*85d60*/  ISETP.GE.AND P0, PT, R4, UR68, PT ;  /* 0x0000004404007c0c */ /* 0x000fe4000bf06270 */
[----:B------:R-:W-:Y:S01]  /*85d70*/  LOP3.LUT R3, R3, 0xfffeffff, RZ, 0xc0, !PT ;  /* 0xfffeffff03037812 */ /* 0x000fe200078ec0ff */
[----:B--2---:R2:W-:Y:S01]  /*85d80*/  STL.64 [R1], R24 ;  /* 0x0000001801007387 */ /* 0x0045e20000100a00 */
[----:B------:R-:W-:Y:S01]  /*85d90*/  ISETP.LT.AND P3, PT, R51, UR56, !P0 ;  /* 0x0000003833007c0c */ /* 0x000fe2000c761270 */
[----:B------:R-:W-:Y:S01]  /*85da0*/  VIADD R4, R9, 0xe0 ;  /* 0x000000e009047836 */ /* 0x000fe20000000000 */
[----:B------:R-:W-:Y:S01]  /*85db0*/  ISETP.LT.AND P2, PT, R61, UR57, !P0 ;  /* 0x000000393d007c0c */ /* 0x000fe2000c741270 */
[C---:B------:R-:W-:Y:S01]  /*85dc0*/  VIADD R20, R9.reuse, 0xf7 ;  /* 0x000000f709147836 */ /* 0x040fe20000000000 */
[----:B------:R-:W-:Y:S01]  /*85dd0*/  ISETP.LT.AND P1, PT, R52, UR58, !P0 ;  /* 0x0000003a34007c0c */ /* 0x000fe2000c721270 */
[----:B------:R0:W-:Y:S01]  /*85de0*/  STL.64 [R1+0x8], R26 ;  /* 0x0000081a01007387 */ /* 0x0001e20000100a00 */
[----:B------:R-:W0:Y:S01]  /*85df0*/  LDCU UR56, c[0x0][0x398] ;  /* 0x00007300ff3877ac */ /* 0x000e220008000800 */
[----:B------:R-:W-:-:S02]  /*85e00*/  VIADD R19, R9, 0xf8 ;  /* 0x000000f809137836 */ /* 0x000fc40000000000 */
[----:B------:R-:W-:Y:S01]  /*85e10*/  VIADD R18, R9, 0xf9 ;  /* 0x000000f909127836 */ /* 0x000fe20000000000 */
[----:B------:R-:W0:Y:S03]  /*85e20*/  LDCU UR68, c[0x0][0x398] ;  /* 0x00007300ff4477ac */ /* 0x000e260008000800 */
[----:B------:R-:W-:Y:S01]  /*85e30*/  @P3 LOP3.LUT R3, R3, 0x10000, RZ, 0xfc, !PT ;  /* 0x0001000003033812 */ /* 0x000fe200078efcff */
[----:B--2---:R-:W2:Y:S01]  /*85e40*/  LDL.LU R24, [R1+0x2b74] ;  /* 0x002b740001187983 */ /* 0x004ea20000300800 */
[----:B------:R-:W0:Y:S02]  /*85e50*/  LDCU UR57, c[0x0][0x398] ;  /* 0x00007300ff3977ac */ /* 0x000e240008000800 */
        /* <DEDUP_REMOVED lines=10> */
[----:B------:R-:W-:-:S03]  /*85f00*/  NOP ;  /* 0x0000000000007918 */ /* 0x000fc60000000000 */
[----:B------:R-:W-:Y:S01]  /*85f10*/  ISETP.LT.AND P3, PT, R51, UR62, !P0 ;  /* 0x0000003e33007c0c */ /* 0x000fe2000c761270 */
[----:B------:R-:W0:Y:S01]  /*85f20*/  LDCU UR62, c[0x0][0x398] ;  /* 0x00007300ff3e77ac */ /* 0x000e220008000800 */
[----:B------:R-:W-:Y:S02]  /*85f30*/  ISETP.LT.AND P2, PT, R61, UR61, !P0 ;  /* 0x0000003d3d007c0c */ /* 0x000fe4000c741270 */
[----:B------:R-:W-:Y:S01]  /*85f40*/  LOP3.LUT R3, R3, 0xffffefff, RZ, 0xc0, !PT ;  /* 0xffffefff03037812 */ /* 0x000fe200078ec0ff */
[----:B------:R-:W0:Y:S01]  /*85f50*/  LDCU UR61, c[0x0][0x398] ;  /* 0x00007300ff3d77ac */ /* 0x000e220008000800 */
[----:B------:R-:W-:Y:S02]  /*85f60*/  ISETP.LT.AND P1, PT, R52, UR74, !P0 ;  /* 0x0000004a34007c0c */ /* 0x000fe4000c721270 */
[----:B---3--:R-:W-:Y:S02]  /*85f70*/  PRMT R5, R29, 0x4210, R16 ;  /* 0x000042101d057816 */ /* 0x008fe40000000010 */
[----:B----4-:R-:W-:Y:S01]  /*85f80*/  LOP3.LUT R2, R2, 0x7fffffff, RZ, 0xc0, !PT ;  /* 0x7fffffff02027812 */ /* 0x010fe200078ec0ff */
[----:B0-----:R-:W-:-:S02]  /*85f90*/  VIADD R27, R9, 0xf1 ;  /* 0x000000f1091b7836 */ /* 0x001fc40000000000 */
[----:B------:R-:W-:Y:S01]  /*85fa0*/  @P3 LOP3.LUT R3, R3, 0x1000, RZ, 0xfc, !PT ;  /* 0x0000100003033812 */ /* 0x000fe200078efcff */
[----:B------:R-:W-:Y:S01]  /*85fb0*/  VIADD R26, R9, 0xf2 ;  /* 0x000000f2091a7836 */ /* 0x000fe20000000000 */
[----:B------:R-:W0:Y:S02]  /*85fc0*/  LDCU UR67, c[0x0][0x398] ;  /* 0x00007300ff4377ac */ /* 0x000e240008000800 */
[----:B------:R-:W-:Y:S01]  /*85fd0*/  LOP3.LUT R3, R3, 0xfffff7ff, RZ, 0xc0, !PT ;  /* 0xfffff7ff03037812 */ /* 0x000fe200078ec0ff */
[----:B------:R-:W-:Y:S01]  /*85fe0*/  VIADD R25, R9, 0xf3 ;  /* 0x000000f309197836 */ /* 0x000fe20000000000 */
[----:B------:R-:W3:Y:S02]  /*85ff0*/  LDCU UR74, c[0x0][0x398] ;  /* 0x00007300ff4a77ac */ /* 0x000ee40008000800 */
[----:B------:R-:W-:Y:S02]  /*86000*/  @P2 LOP3.LUT R3, R3, 0x800, RZ, 0xfc, !PT ;  /* 0x0000080003032812 */ /* 0x000fe400078efcff */
[----:B------:R-:W-:Y:S01]  /*86010*/  ISETP.LT.AND P0, PT, R53, UR63, !P0 ;  /* 0x0000003f35007c0c */ /* 0x000fe2000c701270 */
[----:B------:R-:W4:Y:S01]  /*86020*/  LDCU UR63, c[0x0][0x398] ;  /* 0x00007300ff3f77ac */ /* 0x000f220008000800 */
        /* <DEDUP_REMOVED lines=11> */
[----:B------:R-:W-:-:S02]  /*860e0*/  ISETP.LT.AND P1, PT, R52, UR12, !P0 ;  /* 0x0000000c34007c0c */ /* 0x000fc4000c721270 */
[----:B------:R-:W-:Y:S01]  /*860f0*/  PRMT R4, R28, 0x4210, R14 ;  /* 0x000042101c047816 */ /* 0x000fe2000000000e */
[----:B------:R-:W0:Y:S01]  /*86100*/  LDCU UR12, c[0x0][0x398] ;  /* 0x00007300ff0c77ac */ /* 0x000e220008000800 */
[----:B------:R-:W0:Y:S05]  /*86110*/  LDCU UR10, c[0x0][0x398] ;  /* 0x00007300ff0a77ac */ /* 0x000e2a0008000800 */
[----:B------:R-:W-:-:S04]  /*86120*/  @P3 LOP3.LUT R3, R3, 0x100, RZ, 0xfc, !PT ;  /* 0x0000010003033812 */ /* 0x000fc800078efcff */
[----:B------:R-:W-:-:S04]  /*86130*/  LOP3.LUT R3, R3, 0xffffff7f, RZ, 0xc0, !PT ;  /* 0xffffff7f03037812 */ /* 0x000fc800078ec0ff */
[----:B------:R-:W-:Y:S02]  /*86140*/  @P2 LOP3.LUT R3, R3, 0x80, RZ, 0xfc, !PT ;  /* 0x0000008003032812 */ /* 0x000fe400078efcff */
[----:B------:R-:W-:Y:S01]  /*86150*/  ISETP.LT.AND P0, PT, R53, UR13, !P0 ;  /* 0x0000000d35007c0c */ /* 0x000fe2000c701270 */
[----:B------:R-:W-:Y:S01]  /*86160*/  VIADD R28, R9, 0xf0 ;  /* 0x000000f0091c7836 */ /* 0x000fe20000000000 */
[----:B------:R-:W-:Y:S01]  /*86170*/  LOP3.LUT R3, R3, 0xffffffbf, RZ, 0xc0, !PT ;  /* 0xffffffbf03037812 */ /* 0x000fe200078ec0ff */
[----:B------:R-:W0:Y:S03]  /*86180*/  LDCU UR13, c[0x0][0x398] ;  /* 0x00007300ff0d77ac */ /* 0x000e260008000800 */
        /* <DEDUP_REMOVED lines=22> */
[----:B------:R-:W-:Y:S02]  /*862f0*/  PRMT R6, R30, 0x4210, R13 ;  /* 0x000042101e067816 */ /* 0x000fe4000000000d */
[----:B------:R-:W-:Y:S01]  /*86300*/  LOP3.LUT R3, R3, 0xfffffffe, RZ, 0xc0, !PT ;  /* 0xfffffffe03037812 */ /* 0x000fe200078ec0ff */
[----:B------:R-:W-:Y:S01]  /*86310*/  VIADD R12, R9, 0xe6 ;  /* 0x000000e6090c7836 */ /* 0x000fe20000000000 */
[----:B------:R-:W-:Y:S01]  /*86320*/  ISETP.LT.AND P2, PT, R61, UR26, !P0 ;  /* 0x0000001a3d007c0c */ /* 0x000fe2000c741270 */
[----:B------:R-:W0:Y:S01]  /*86330*/  LDCU UR72, c[0x0][0x398] ;  /* 0x00007300ff4877ac */ /* 0x000e220008000800 */
[----:B------:R-:W-:-:S02]  /*86340*/  ISETP.LT.AND P1, PT, R52, UR24, !P0 ;  /* 0x0000001834007c0c */ /* 0x000fc4000c721270 */
[----:B------:R-:W-:Y:S01]  /*86350*/  ISETP.LT.AND P3, PT, R51, UR14, !P0 ;  /* 0x0000000e33007c0c */ /* 0x000fe2000c761270 */
[----:B------:R0:W-:Y:S01]  /*86360*/  STSM.16.M88.4 [R31], R4 ;  /* 0x000000041f007844 */ /* 0x0001e20000000200 */
[----:B------:R-:W-:Y:S01]  /*86370*/  ISETP.LT.AND P0, PT, R53, UR22, !P0 ;  /* 0x0000001635007c0c */ /* 0x000fe2000c701270 */
[C---:B------:R-:W-:Y:S01]  /*86380*/  VIADD R30, R9.reuse, 0xee ;  /* 0x000000ee091e7836 */ /* 0x040fe20000000000 */
[----:B------:R-:W1:Y:S01]  /*86390*/  LDCU UR26, c[0x0][0x398] ;  /* 0x00007300ff1a77ac */ /* 0x000e620008000800 */
[----:B------:R-:W1:Y:S04]  /*863a0*/  LDCU UR24, c[0x0][0x398] ;  /* 0x00007300ff1877ac */ /* 0x000e680008000800 */
[----:B------:R-:W-:Y:S01]  /*863b0*/  @P2 LOP3.LUT R2, R2, 0x80000000, RZ, 0xfc, !PT ;  /* 0x8000000002022812 */ /* 0x000fe200078efcff */
[----:B------:R-:W1:Y:S03]  /*863c0*/  LDCU UR22, c[0x0][0x398] ;  /* 0x00007300ff1677ac */ /* 0x000e660008000800 */
[----:B------:R-:W-:Y:S01]  /*863d0*/  LOP3.LUT R2, R2, 0xbfffffff, RZ, 0xc0, !PT ;  /* 0xbfffffff02027812 */ /* 0x000fe200078ec0ff */
[----:B------:R-:W2:Y:S03]  /*863e0*/  LDCU UR14, c[0x0][0x398] ;  /* 0x00007300ff0e77ac */ /* 0x000ea60008000800 */
[----:B------:R-:W-:Y:S01]  /*863f0*/  @P1 LOP3.LUT R2, R2, 0x40000000, RZ, 0xfc, !PT ;  /* 0x4000000002021812 */ /* 0x000fe200078efcff */
[----:B0-----:R-:W-:-:S03]  /*86400*/  VIADD R5, R9, 0xe3 ;  /* 0x000000e309057836 */ /* 0x001fc60000000000 */
[----:B------:R-:W-:-:S04]  /*86410*/  LOP3.LUT R2, R2, 0xdfffffff, RZ, 0xc0, !PT ;  /* 0xdfffffff02027812 */ /* 0x000fc800078ec0ff */
[----:B------:R-:W-:Y:S02]  /*86420*/  @P0 LOP3.LUT R2, R2, 0x20000000, RZ, 0xfc, !PT ;  /* 0x2000000002020812 */ /* 0x000fe400078efcff */
[----:B------:R-:W-:Y:S02]  /*86430*/  ISETP.GE.AND P0, PT, R5, UR73, PT ;  /* 0x0000004905007c0c */ /* 0x000fe4000bf06270 */
[----:B------:R-:W-:Y:S01]  /*86440*/  @P3 LOP3.LUT R3, R3, 0x1, RZ, 0xfc, !PT ;  /* 0x0000000103033812 */ /* 0x000fe200078efcff */
[----:B------:R-:W-:Y:S01]  /*86450*/  VIADD R7, R9, 0xe4 ;  /* 0x000000e409077836 */ /* 0x000fe20000000000 */
[----:B-1----:R-:W-:Y:S02]  /*86460*/  ISETP.LT.AND P3, PT, R51, UR27, !P0 ;  /* 0x0000001b33007c0c */ /* 0x002fe4000c761270 */
[----:B------:R-:W-:Y:S02]  /*86470*/  PRMT R6, R23, 0x5210, R13 ;  /* 0x0000521017067816 */ /* 0x000fe4000000000d */
[----:B------:R-:W-:Y:S01]  /*86480*/  PRMT R4, R22, 0x5210, R14 ;  /* 0x0000521016047816 */ /* 0x000fe2000000000e */
[----:B------:R-:W-:Y:S01]  /*86490*/  VIADD R31, R9, 0xed ;  /* 0x000000ed091f7836 */ /* 0x000fe20000000000 */
[----:B------:R-:W-:Y:S01]  /*864a0*/  ISETP.LT.AND P2, PT, R61, UR28, !P0 ;  /* 0x0000001c3d007c0c */ /* 0x000fe2000c741270 */
[----:B------:R-:W0:Y:S01]  /*864b0*/  LDCU UR73, c[0x0][0x398] ;  /* 0x00007300ff4977ac */ /* 0x000e220008000800 */
[----:B------:R-:W-:-:S02]  /*864c0*/  LOP3.LUT R2, R2, 0xefffffff, RZ, 0xc0, !PT ;  /* 0xefffffff02027812 */ /* 0x000fc400078ec0ff */
[----:B------:R-:W-:Y:S01]  /*864d0*/  ISETP.LT.AND P1, PT, R52, UR36, !P0 ;  /* 0x0000002434007c0c */ /* 0x000fe2000c721270 */
[C---:B------:R-:W-:Y:S01]  /*864e0*/  VIADD R13, R9.reuse, 0xe5 ;  /* 0x000000e5090d7836 */ /* 0x040fe20000000000 */
[----:B--2---:R-:W-:Y:S01]  /*864f0*/  PRMT R5, R24, 0x5210, R16 ;  /* 0x0000521018057816 */ /* 0x004fe20000000010 */
[C---:B------:R-:W-:Y:S01]  /*86500*/  VIADD R14, R9.reuse, 0xe9 ;  /* 0x000000e9090e7836 */ /* 0x040fe20000000000 */
[----:B------:R-:W-:Y:S01]  /*86510*/  @P3 LOP3.LUT R2, R2, 0x10000000, RZ, 0xfc, !PT ;  /* 0x1000000002023812 */ /* 0x000fe200078efcff */
[C---:B------:R-:W-:Y:S01]  /*86520*/  VIADD R22, R9.reuse, 0xec ;  /* 0x000000ec09167836 */ /* 0x040fe20000000000 */
[----:B------:R-:W1:Y:S02]  /*86530*/  LDCU UR36, c[0x0][0x398] ;  /* 0x00007300ff2477ac */ /* 0x000e640008000800 */
[----:B------:R-:W-:Y:S01]  /*86540*/  LOP3.LUT R2, R2, 0xf7ffffff, RZ, 0xc0, !PT ;  /* 0xf7ffffff02027812 */ /* 0x000fe200078ec0ff */
[----:B------:R-:W-:Y:S01]  /*86550*/  VIADD R23, R9, 0xf5 ;  /* 0x000000f509177836 */ /* 0x000fe20000000000 */
[----:B------:R-:W2:Y:S02]  /*86560*/  LDCU UR28, c[0x0][0x398] ;  /* 0x00007300ff1c77ac */ /* 0x000ea40008000800 */
[----:B------:R-:W-:-:S02]  /*86570*/  @P2 LOP3.LUT R2, R2, 0x8000000, RZ, 0xfc, !PT ;  /* 0x0800000002022812 */ /* 0x000fc400078efcff */
[----:B------:R-:W-:Y:S01]  /*86580*/  ISETP.LT.AND P0, PT, R53, UR37, !P0 ;  /* 0x0000002535007c0c */ /* 0x000fe2000c701270 */
[C---:B------:R-:W-:Y:S01]  /*86590*/  VIADD R16, R9.reuse, 0xe7 ;  /* 0x000000e709107836 */ /* 0x040fe20000000000 */
[----:B------:R-:W-:Y:S01]  /*865a0*/  LOP3.LUT R2, R2, 0xfbffffff, RZ, 0xc0, !PT ;  /* 0xfbffffff02027812 */ /* 0x000fe200078ec0ff */
[----:B------:R-:W-:Y:S01]  /*865b0*/  VIADD R24, R9, 0xf4 ;  /* 0x000000f409187836 */ /* 0x000fe20000000000 */
[----:B------:R-:W0:Y:S02]  /*865c0*/  LDCU UR37, c[0x0][0x398] ;  /* 0x00007300ff2577ac */ /* 0x000e240008000800 */
[----:B------:R-:W-:Y:S01]  /*865d0*/  @P1 LOP3.LUT R2, R2, 0x4000000, RZ, 0xfc, !PT ;  /* 0x0400000002021812 */ /* 0x000fe200078efcff */
[----:B------:R-:W0:Y:S03]  /*865e0*/  LDCU UR27, c[0x0][0x398] ;  /* 0x00007300ff1b77ac */ /* 0x000e260008000800 */
        /* <DEDUP_REMOVED lines=21> */
[----:B------:R-:W0:Y:S03]  /*86740*/  LDCU UR4, c[0x0][0x39c] ;  /* 0x00007380ff0477ac */ /* 0x000e260008000800 */
[----:B------:R-:W-:Y:S02]  /*86750*/  ISETP.LT.AND P3, PT, R51, UR38, !P0 ;  /* 0x0000002633007c0c */ /* 0x000fe4000c761270 */
[----:B------:R-:W-:Y:S02]  /*86760*/  LOP3.LUT R2, R2, 0xffefffff, RZ, 0xc0, !PT ;  /* 0xffefffff02027812 */ /* 0x000fe400078ec0ff */
[----:B------:R-:W-:Y:S01]  /*86770*/  PRMT R7, R17, 0x5210, R15 ;  /* 0x0000521011077816 */ /* 0x000fe2000000000f */
[----:B------:R-:W-:Y:S01]  /*86780*/  VIADD R13, R9, 0xea ;  /* 0x000000ea090d7836 */ /* 0x000fe20000000000 */
[----:B------:R-:W-:Y:S01]  /*86790*/  ISETP.LT.AND P2, PT, R61, UR40, !P0 ;  /* 0x000000283d007c0c */ /* 0x000fe2000c741270 */
[----:B------:R-:W0:Y:S01]  /*867a0*/  LDCU UR38, c[0x0][0x398] ;  /* 0x00007300ff2677ac */ /* 0x000e220008000800 */
[----:B------:R-:W-:-:S05]  /*867b0*/  ISETP.LT.AND P1, PT, R52, UR41, !P0 ;  /* 0x0000002934007c0c */ /* 0x000fca000c721270 */
[----:B------:R-:W-:Y:S01]  /*867c0*/  @P3 LOP3.LUT R2, R2, 0x100000, RZ, 0xfc, !PT ;  /* 0x0010000002023812 */ /* 0x000fe200078efcff */
[C---:B------:R-:W-:Y:S01]  /*867d0*/  VIADD R15, R9.reuse, 0xe8 ;  /* 0x000000e8090f7836 */ /* 0x040fe20000000000 */
[----:B------:R-:W0:Y:S02]  /*867e0*/  LDCU UR41, c[0x0][0x398] ;  /* 0x00007300ff2977ac */ /* 0x000e240008000800 */
[----:B------:R-:W-:Y:S01]  /*867f0*/  LOP3.LUT R2, R2, 0xfff7ffff, RZ, 0xc0, !PT ;  /* 0xfff7ffff02027812 */ /* 0x000fe200078ec0ff */
[----:B------:R-:W-:Y:S01]  /*86800*/  VIADD R17, R9, 0xfa ;  /* 0x000000fa09117836 */ /* 0x000fe20000000000 */
[----:B------:R-:W0:Y:S02]  /*86810*/  LDCU UR40, c[0x0][0x398] ;  /* 0x00007300ff2877ac */ /* 0x000e240008000800 */
        /* <DEDUP_REMOVED lines=10> */
[----:B------:R-:W-:Y:S01]  /*868c0*/  LOP3.LUT R2, R2, 0xfffeffff, RZ, 0xc0, !PT ;  /* 0xfffeffff02027812 */ /* 0x000fe200078ec0ff */
[----:B------:R-:W-:Y:S01]  /*868d0*/  VIADD R12, R9, 0xeb ;  /* 0x000000eb090c7836 */ /* 0x000fe20000000000 */
[----:B------:R-:W-:Y:S01]  /*868e0*/  ISETP.LT.AND P2, PT, R61, UR48, !P0 ;  /* 0x000000303d007c0c */ /* 0x000fe2000c741270 */
[----:B------:R-:W0:Y:S01]  /*868f0*/  LDCU UR48, c[0x0][0x398] ;  /* 0x00007300ff3077ac */ /* 0x000e220008000800 */
[----:B------:R-:W-:Y:S01]  /*86900*/  ISETP.LT.AND P1, PT, R52, UR49, !P0 ;  /* 0x0000003134007c0c */ /* 0x000fe2000c721270 */
[----:B------:R-:W0:Y:S06]  /*86910*/  LDCU UR47, c[0x0][0x398] ;  /* 0x00007300ff2f77ac */ /* 0x000e2c0008000800 */
        /* <DEDUP_REMOVED lines=72> */
[----:B----4-:R-:W-:Y:S01]  /*86da0*/  ISETP.LT.AND P1, PT, R52, UR63, !P0 ;  /* 0x0000003f34007c0c */ /* 0x010fe2000c721270 */
[----:B------:R-:W4:Y:S01]  /*86db0*/  LDCU UR63, c[0x0][0x398] ;  /* 0x00007300ff3f77ac */ /* 0x000f220008000800 */
[----:B------:R-:W-:-:S02]  /*86dc0*/  ISETP.LT.AND P3, PT, R51, UR61, !P0 ;  /* 0x0000003d33007c0c */ /* 0x000fc4000c761270 */
[----:B------:R-:W-:Y:S01]  /*86dd0*/  ISETP.LT.AND P0, PT, R53, UR64, !P0 ;  /* 0x0000004035007c0c */ /* 0x000fe2000c701270 */
[----:B------:R-:W0:Y:S01]  /*86de0*/  LDCU UR64, c[0x0][0x398] ;  /* 0x00007300ff4077ac */ /* 0x000e220008000800 */
[----:B------:R-:W0:Y:S05]  /*86df0*/  LDCU UR62, c[0x0][0x398] ;  /* 0x00007300ff3e77ac */ /* 0x000e2a0008000800 */
[----:B------:R-:W-:Y:S01]  /*86e00*/  @P2 LOP3.LUT R0, R0, 0x80000000, RZ, 0xfc, !PT ;  /* 0x8000000000002812 */ /* 0x000fe200078efcff */
[----:B------:R-:W1:Y:S03]  /*86e10*/  LDCU UR61, c[0x0][0x398] ;  /* 0x00007300ff3d77ac */ /* 0x000e660008000800 */
[----:B------:R-:W-:-:S04]  /*86e20*/  LOP3.LUT R0, R0, 0xbfffffff, RZ, 0xc0, !PT ;  /* 0xbfffffff00007812 */ /* 0x000fc800078ec0ff */
[----:B------:R-:W-:-:S04]  /*86e30*/  @P1 LOP3.LUT R0, R0, 0x40000000, RZ, 0xfc, !PT ;  /* 0x4000000000001812 */ /* 0x000fc800078efcff */
[----:B------:R-:W-:-:S04]  /*86e40*/  LOP3.LUT R0, R0, 0xdfffffff, RZ, 0xc0, !PT ;  /* 0xdfffffff00007812 */ /* 0x000fc800078ec0ff */
[----:B------:R-:W-:Y:S02]  /*86e50*/  @P0 LOP3.LUT R0, R0, 0x20000000, RZ, 0xfc, !PT ;  /* 0x2000000000000812 */ /* 0x000fe400078efcff */
[----:B0-----:R-:W-:Y:S01]  /*86e60*/  ISETP.GE.AND P0, PT, R12, UR4, PT ;  /* 0x000000040c007c0c */ /* 0x001fe2000bf06270 */
[----:B------:R-:W-:Y:S01]  /*86e70*/  VIADD R12, R9, 0xff ;  /* 0x000000ff090c7836 */ /* 0x000fe20000000000 */
[----:B------:R-:W-:Y:S01]  /*86e80*/  @P3 LOP3.LUT R2, R2, 0x1, RZ, 0xfc, !PT ;  /* 0x0000000102023812 */ /* 0x000fe200078efcff */
[----:B------:R-:W3:Y:S01]  /*86e90*/  LDL.LU R9, [R1+0x2b70] ;  /* 0x002b700001097983 */ /* 0x000ee20000300800 */
[----:B------:R-:W-:Y:S01]  /*86ea0*/  ISETP.LT.AND P3, PT, R51, UR11, !P0 ;  /* 0x0000000b33007c0c */ /* 0x000fe2000c761270 */
[----:B------:R-:W0:Y:S01]  /*86eb0*/  LDCU UR4, c[0x0][0x39c] ;  /* 0x00007380ff0477ac */ /* 0x000e220008000800 */
[----:B------:R-:W-:Y:S02]  /*86ec0*/  ISETP.LT.AND P2, PT, R61, UR12, !P0 ;  /* 0x0000000c3d007c0c */ /* 0x000fe4000c741270 */
[----:B------:R-:W-:Y:S01]  /*86ed0*/  LOP3.LUT R0, R0, 0xefffffff, RZ, 0xc0, !PT ;  /* 0xefffffff00007812 */ /* 0x000fe200078ec0ff */
        /* <DEDUP_REMOVED lines=15> */
[----:B------:R-:W-:Y:S01]  /*86fd0*/  ISETP.LT.AND P3, PT, R51, UR10, !P0 ;  /* 0x0000000a33007c0c */ /* 0x000fe2000c761270 */
[----:B------:R-:W0:Y:S01]  /*86fe0*/  LDCU UR10, c[0x0][0x398] ;  /* 0x00007300ff0a77ac */ /* 0x000e220008000800 */
[----:B------:R-:W-:Y:S02]  /*86ff0*/  ISETP.LT.AND P2, PT, R61, UR16, !P0 ;  /* 0x000000103d007c0c */ /* 0x000fe4000c741270 */
[----:B------:R-:W-:Y:S01]  /*87000*/  LOP3.LUT R0, R0, 0xfeffffff, RZ, 0xc0, !PT ;  /* 0xfeffffff00007812 */ /* 0x000fe200078ec0ff */
[----:B------:R-:W0:Y:S01]  /*87010*/  LDCU UR16, c[0x0][0x398] ;  /* 0x00007300ff1077ac */ /* 0x000e220008000800 */
[----:B------:R-:W-:Y:S01]  /*87020*/  ISETP.LT.AND P1, PT, R52, UR18, !P0 ;  /* 0x0000001234007c0c */ /* 0x000fe2000c721270 */
[----:B------:R-:W0:Y:S06]  /*87030*/  LDCU UR18, c[0x0][0x39c] ;  /* 0x00007380ff1277ac */ /* 0x000e2c0008000800 */
        /* <DEDUP_REMOVED lines=8> */
[----:B0-----:R-:W-:Y:S01]  /*870c0*/  ISETP.GE.AND P0, PT, R31, UR18, PT ;  /* 0x000000121f007c0c */ /* 0x001fe2000bf06270 */
[----:B------:R-:W0:Y:S03]  /*870d0*/  LDCU UR18, c[0x0][0x39c] ;  /* 0x00007380ff1277ac */ /* 0x000e260008000800 */
        /* <DEDUP_REMOVED lines=8> */
[----:B------:R-:W-:Y:S02]  /*87160*/  LOP3.LUT R0, R0, 0xfffbffff, RZ, 0xc0, !PT ;  /* 0xfffbffff00007812 */ /* 0x000fe400078ec0ff */
[----:B0-----:R-:W-:Y:S01]  /*87170*/  ISETP.GE.AND P0, PT, R30, UR18, PT ;  /* 0x000000121e007c0c */ /* 0x001fe2000bf06270 */
[----:B------:R-:W0:Y:S01]  /*87180*/  LDCU UR18, c[0x0][0x39c] ;  /* 0x00007380ff1277ac */ /* 0x000e220008000800 */
[----:B------:R-:W-:Y:S02]  /*87190*/  @P1 LOP3.LUT R0, R0, 0x40000, RZ, 0xfc, !PT ;  /* 0x0004000000001812 */ /* 0x000fe400078efcff */
[----:B------:R-:W-:-:S02]  /*871a0*/  ISETP.LT.AND P1, PT, R51, UR24, !P0 ;  /* 0x0000001833007c0c */ /* 0x000fc4000c721270 */
        /* <DEDUP_REMOVED lines=9> */
[----:B------:R-:W-:Y:S02]  /*87240*/  LOP3.LUT R0, R0, 0xffffbfff, RZ, 0xc0, !PT ;  /* 0xffffbfff00007812 */ /* 0x000fe400078ec0ff */
[----:B0-----:R-:W-:Y:S02]  /*87250*/  ISETP.GE.AND P0, PT, R29, UR18, PT ;  /* 0x000000121d007c0c */ /* 0x001fe4000bf06270 */
[----:B------:R-:W-:Y:S02]  /*87260*/  @P2 LOP3.LUT R0, R0, 0x4000, RZ, 0xfc, !PT ;  /* 0x0000400000002812 */ /* 0x000fe400078efcff */
[----:B------:R-:W-:-:S02]  /*87270*/  ISETP.LT.AND P2, PT, R51, UR37, !P0 ;  /* 0x0000002533007c0c */ /* 0x000fc4000c741270 */
[----:B------:R-:W-:-:S04]  /*87280*/  LOP3.LUT R0, R0, 0xffffdfff, RZ, 0xc0, !PT ;  /* 0xffffdfff00007812 */ /* 0x000fc800078ec0ff */
[----:B------:R-:W-:Y:S02]  /*87290*/  @P1 LOP3.LUT R0, R0, 0x2000, RZ, 0xfc, !PT ;  /* 0x0000200000001812 */ /* 0x000fe400078efcff */
[----:B-1----:R-:W-:Y:S02]  /*872a0*/  ISETP.LT.AND P3, PT, R61, UR36, !P0 ;  /* 0x000000243d007c0c */ /* 0x002fe4000c761270 */
[----:B------:R-:W-:-:S04]  /*872b0*/  LOP3.LUT R0, R0, 0xffffefff, RZ, 0xc0, !PT ;  /* 0xffffefff00007812 */ /* 0x000fc800078ec0ff */
[----:B------:R-:W-:Y:S02]  /*872c0*/  @P2 LOP3.LUT R0, R0, 0x1000, RZ, 0xfc, !PT ;  /* 0x0000100000002812 */ /* 0x000fe400078efcff */
[----:B--2---:R-:W-:Y:S02]  /*872d0*/  ISETP.LT.AND P1, PT, R52, UR28, !P0 ;  /* 0x0000001c34007c0c */ /* 0x004fe4000c721270 */
[----:B------:R-:W-:-:S04]  /*872e0*/  LOP3.LUT R0, R0, 0xfffff7ff, RZ, 0xc0, !PT ;  /* 0xfffff7ff00007812 */ /* 0x000fc800078ec0ff */
[----:B------:R-:W-:Y:S02]  /*872f0*/  @P3 LOP3.LUT R0, R0, 0x800, RZ, 0xfc, !PT ;  /* 0x0000080000003812 */ /* 0x000fe400078efcff */
[----:B------:R-:W-:Y:S02]  /*87300*/  ISETP.LT.AND P2, PT, R53, UR27, !P0 ;  /* 0x0000001b35007c0c */ /* 0x000fe4000c741270 */
[----:B------:R-:W-:Y:S02]  /*87310*/  LOP3.LUT R0, R0, 0xfffffbff, RZ, 0xc0, !PT ;  /* 0xfffffbff00007812 */ /* 0x000fe400078ec0ff */
[----:B------:R-:W-:Y:S02]  /*87320*/  ISETP.GE.AND P0, PT, R28, UR4, PT ;  /* 0x000000041c007c0c */ /* 0x000fe4000bf06270 */
        /* <DEDUP_REMOVED lines=28> */
[----:B------:R-:W-:Y:S02]  /*874f0*/  ISETP.LT.AND P1, PT, R51, UR40, !P0 ;  /* 0x0000002833007c0c */ /* 0x000fe4000c721270 */
[----:B------:R-:W-:-:S04]  /*87500*/  LOP3.LUT R0, R0, 0xfffffffd, RZ, 0xc0, !PT ;  /* 0xfffffffd00007812 */ /* 0x000fc800078ec0ff */
[----:B------:R-:W-:Y:S02]  /*87510*/  @P2 LOP3.LUT R0, R0, 0x2, RZ, 0xfc, !PT ;  /* 0x0000000200002812 */ /* 0x000fe400078efcff */
[----:B------:R-:W-:Y:S02]  /*87520*/  ISETP.LT.AND P2, PT, R52, UR72, !P0 ;  /* 0x0000004834007c0c */ /* 0x000fe4000c741270 */
[----:B------:R-:W-:-:S04]  /*87530*/  LOP3.LUT R0, R0, 0xfffffffe, RZ, 0xc0, !PT ;  /* 0xfffffffe00007812 */ /* 0x000fc800078ec0ff */
[----:B------:R-:W-:Y:S02]  /*87540*/  @P1 LOP3.LUT R0, R0, 0x1, RZ, 0xfc, !PT ;  /* 0x0000000100001812 */ /* 0x000fe400078efcff */
[----:B------:R-:W-:Y:S02]  /*87550*/  ISETP.LT.AND P1, PT, R53, UR50, !P0 ;  /* 0x0000003235007c0c */ /* 0x000fe4000c721270 */
[----:B------:R-:W-:Y:S02]  /*87560*/  ISETP.GE.AND P0, PT, R25, UR8, PT ;  /* 0x0000000819007c0c */ /* 0x000fe4000bf06270 */
[----:B---3--:R-:W-:-:S04]  /*87570*/  LOP3.LUT R9, R9, 0x7fffffff, RZ, 0xc0, !PT ;  /* 0x7fffffff09097812 */ /* 0x008fc800078ec0ff */
[----:B------:R-:W-:-:S04]  /*87580*/  @P3 LOP3.LUT R9, R9, 0x80000000, RZ, 0xfc, !PT ;  /* 0x8000000009093812 */ /* 0x000fc800078efcff */
        /* <DEDUP_REMOVED lines=67> */
[----:B----4-:R-:W-:-:S02]  /*879c0*/  ISETP.LT.AND P1, PT, R51, UR63, !P0 ;  /* 0x0000003f33007c0c */ /* 0x010fc4000c721270 */
        /* <DEDUP_REMOVED lines=19> */
[----:B------:R-:W-:Y:S01]  /*87b00*/  LOP3.LUT R9, R9, 0xfffffff7, RZ, 0xc0, !PT ;  /* 0xfffffff709097812 */ /* 0x000fe200078ec0ff */
[----:B------:R-:W2:Y:S03]  /*87b10*/  LDL.LU R52, [R1+0x2b6c] ;  /* 0x002b6c0001347983 */ /* 0x000ea60000300800 */
[----:B------:R-:W-:Y:S02]  /*87b20*/  @P2 LOP3.LUT R9, R9, 0x8, RZ, 0xfc, !PT ;  /* 0x0000000809092812 */ /* 0x000fe400078efcff */
[----:B------:R-:W-:-:S02]  /*87b30*/  ISETP.LT.AND P0, PT, R53, UR77, !P0 ;  /* 0x0000004d35007c0c */ /* 0x000fc4000c701270 */
[----:B------:R-:W-:Y:S01]  /*87b40*/  LOP3.LUT R9, R9, 0xfffffffb, RZ, 0xc0, !PT ;  /* 0xfffffffb09097812 */ /* 0x000fe200078ec0ff */
[----:B------:R-:W2:Y:S01]  /*87b50*/  LDL.LU R53, [R1+0x2b68] ;  /* 0x002b680001357983 */ /* 0x000ea20000300800 */
[----:B------:R-:W-:Y:S02]  /*87b60*/  ISETP.GE.AND P5, PT, R17, UR25, PT ;  /* 0x0000001911007c0c */ /* 0x000fe4000bfa6270 */
[----:B------:R-:W-:Y:S02]  /*87b70*/  @P1 LOP3.LUT R9, R9, 0x4, RZ, 0xfc, !PT ;  /* 0x0000000409091812 */ /* 0x000fe400078efcff */
[----:B------:R-:W-:Y:S02]  /*87b80*/  ISETP.LT.AND P6, PT, R51, UR10, !P5 ;  /* 0x0000000a33007c0c */ /* 0x000fe4000efc1270 */
[----:B------:R-:W-:Y:S01]  /*87b90*/  LOP3.LUT R9, R9, 0xfffffffd, RZ, 0xc0, !PT ;  /* 0xfffffffd09097812 */ /* 0x000fe200078ec0ff */
[----:B------:R-:W3:Y:S03]  /*87ba0*/  LDL.LU R51, [R1+0x2b64] ;  /* 0x002b640001337983 */ /* 0x000ee60000300800 */
[----:B------:R-:W-:-:S04]  /*87bb0*/  @P0 LOP3.LUT R9, R9, 0x2, RZ, 0xfc, !PT ;  /* 0x0000000209090812 */ /* 0x000fc800078efcff */
[----:B------:R-:W-:-:S04]  /*87bc0*/  LOP3.LUT R9, R9, 0xfffffffe, RZ, 0xc0, !PT ;  /* 0xfffffffe09097812 */ /* 0x000fc800078ec0ff */
[----:B------:R-:W-:Y:S02]  /*87bd0*/  @P6 LOP3.LUT R9, R9, 0x1, RZ, 0xfc, !PT ;  /* 0x0000000109096812 */ /* 0x000fe400078efcff */
[----:B------:R-:W-:Y:S02]  /*87be0*/  ISETP.LT.AND P6, PT, R61, UR16, !P5 ;  /* 0x000000103d007c0c */ /* 0x000fe4000efc1270 */
[----:B------:R-:W4:Y:S01]  /*87bf0*/  LDL.LU R61, [R1+0x2b60] ;  /* 0x002b6000013d7983 */ /* 0x000f220000300800 */
[----:B------:R-:W-:Y:S02]  /*87c00*/  ISETP.GE.AND P4, PT, R16, UR23, PT ;  /* 0x0000001710007c0c */ /* 0x000fe4000bf86270 */
[----:B------:R-:W-:Y:S02]  /*87c10*/  ISETP.GE.AND P3, PT, R15, UR21, PT ;  /* 0x000000150f007c0c */ /* 0x000fe4000bf66270 */
[----:B------:R-:W-:Y:S02]  /*87c20*/  ISETP.GE.AND P2, PT, R14, UR19, PT ;  /* 0x000000130e007c0c */ /* 0x000fe4000bf46270 */
[----:B------:R-:W-:-:S02]  /*87c30*/  ISETP.GE.AND P1, PT, R13, UR17, PT ;  /* 0x000000110d007c0c */ /* 0x000fc4000bf26270 */
[----:B------:R-:W-:Y:S01]  /*87c40*/  ISETP.GE.AND P0, PT, R12, UR5, PT ;  /* 0x000000050c007c0c */ /* 0x000fe2000bf06270 */
[----:B------:R-:W-:Y:S01]  /*87c50*/  NOP ;  /* 0x0000000000007918 */ /* 0x000fe20000000000 */
[----:B------:R-:W3:Y:S01]  /*87c60*/  LDL.LU R28, [R1+0x10c] ;  /* 0x00010c00011c7983 */ /* 0x000ee20000300800 */
[----:B------:R-:W0:Y:S03]  /*87c70*/  LDCU UR4, c[0x0][0x398] ;  /* 0x00007300ff0477ac */ /* 0x000e260008000800 */
[----:B------:R-:W3:Y:S01]  /*87c80*/  LDL.LU R29, [R1+0x604] ;  /* 0x00060400011d7983 */ /* 0x000ee20000300800 */
[----:B------:R-:W1:Y:S03]  /*87c90*/  LDCU UR5, c[0x0][0x398] ;  /* 0x00007300ff0577ac */ /* 0x000e660008000800 */
        /* <DEDUP_REMOVED lines=14> */
[----:B------:R-:W-:Y:S04]  /*87d80*/  STL.64 [R1+0x2c10], R54 ;  /* 0x002c103601007387 */ /* 0x000fe80000100a00 */
[----:B--2---:R-:W-:Y:S04]  /*87d90*/  STL.64 [R1+0x2c08], R52 ;  /* 0x002c083401007387 */ /* 0x004fe80000100a00 */
[----:B----4-:R2:W-:Y:S04]  /*87da0*/  STL [R1+0x2c00], R61 ;  /* 0x002c003d01007387 */ /* 0x0105e80000100800 */
[----:B--2---:R-:W2:Y:S04]  /*87db0*/  LDL.LU R61, [R1+0x124] ;  /* 0x00012400013d7983 */ /* 0x004ea80000300800 */
[----:B------:R-:W-:Y:S04]  /*87dc0*/  STL [R1+0x2bd0], R48 ;  /* 0x002bd03001007387 */ /* 0x000fe80000100800 */
[----:B------:R-:W-:Y:S04]  /*87dd0*/  STL [R1+0x2bc4], R11 ;  /* 0x002bc40b01007387 */ /* 0x000fe80000100800 */
[----:B------:R-:W-:Y:S04]  /*87de0*/  STL [R1+0x2bc0], R10 ;  /* 0x002bc00a01007387 */ /* 0x000fe80000100800 */
[----:B------:R-:W-:Y:S04]  /*87df0*/  STL [R1+0x2b98], R8 ;  /* 0x002b980801007387 */ /* 0x000fe80000100800 */
[----:B------:R-:W-:Y:S04]  /*87e00*/  STL [R1+0x2b94], R0 ;  /* 0x002b940001007387 */ /* 0x000fe80000100800 */
[----:B------:R-:W-:Y:S04]  /*87e10*/  STL [R1+0x2b90], R9 ;  /* 0x002b900901007387 */ /* 0x000fe80000100800 */
[----:B------:R4:W-:Y:S04]  /*87e20*/  STL.64 [R1+0x2b68], R2 ;  /* 0x002b680201007387 */ /* 0x0009e80000100a00 */
[----:B----4-:R-:W4:Y:S04]  /*87e30*/  LDL R3, [R1+0x120] ;  /* 0x0001200001037983 */ /* 0x010f280000100800 */
[----:B------:R-:W4:Y:S01]  /*87e40*/  LDL.LU R2, [R1+0xd0] ;  /* 0x0000d00001027983 */ /* 0x000f220000300800 */
[----:B---3--:R-:W-:-:S04]  /*87e50*/  LOP3.LUT R28, R28, 0xffff7fff, RZ, 0xc0, !PT ;  /* 0xffff7fff1c1c7812 */ /* 0x008fc800078ec0ff */
[----:B------:R-:W-:Y:S02]  /*87e60*/  @P6 LOP3.LUT R28, R28, 0x8000, RZ, 0xfc, !PT ;  /* 0x000080001c1c6812 */ /* 0x000fe400078efcff */
[----:B------:R-:W-:Y:S02]  /*87e70*/  LOP3.LUT P6, RZ, R50, 0x80000, RZ, 0xc0, !PT ;  /* 0x0008000032ff7812 */ /* 0x000fe400078cc0ff */
[----:B------:R-:W-:-:S04]  /*87e80*/  LOP3.LUT R28, R28, 0xffffbfff, RZ, 0xc0, !PT ;  /* 0xffffbfff1c1c7812 */ /* 0x000fc800078ec0ff */
[----:B------:R-:W-:-:S04]  /*87e90*/  @P5 LOP3.LUT R28, R28, 0x4000, RZ, 0xfc, !PT ;  /* 0x000040001c1c5812 */ /* 0x000fc800078efcff */
        /* <DEDUP_REMOVED lines=9> */
[----:B------:R-:W-:Y:S02]  /*87f30*/  @P0 LOP3.LUT R28, R28, 0x200, RZ, 0xfc, !PT ;  /* 0x000002001c1c0812 */ /* 0x000fe400078efcff */
[----:B--2---:R-:W-:-:S04]  /*87f40*/  LOP3.LUT R61, R61, 0xffffdfff, RZ, 0xc0, !PT ;  /* 0xffffdfff3d3d7812 */ /* 0x004fc800078ec0ff */
[----:B------:R-:W-:-:S04]  /*87f50*/  @P6 LOP3.LUT R61, R61, 0x2000, RZ, 0xfc, !PT ;  /* 0x000020003d3d6812 */ /* 0x000fc800078efcff */
[----:B------:R-:W-:Y:S01]  /*87f60*/  LOP3.LUT R61, R61, 0xffffbfff, RZ, 0xc0, !PT ;  /* 0xffffbfff3d3d7812 */ /* 0x000fe200078ec0ff */
[----:B----4-:R-:W2:Y:S01]  /*87f70*/  LDS.128 R8, [R3] ;  /* 0x0000000003087984 */ /* 0x010ea20000000c00 */
[----:B------:R-:W-:-:S03]  /*87f80*/  NOP ;  /* 0x0000000000007918 */ /* 0x000fc60000000000 */
[----:B------:R3:W-:Y:S01]  /*87f90*/  STSM.16.M88.4 [R3], R4 ;  /* 0x0000000403007844 */ /* 0x0007e20000000200 */
[C---:B------:R-:W-:Y:S02]  /*87fa0*/  LOP3.LUT P6, RZ, R2.reuse, 0x8, RZ, 0xc0, !PT ;  /* 0x0000000802ff7812 */ /* 0x040fe400078cc0ff */
[C---:B------:R-:W-:Y:S02]  /*87fb0*/  LOP3.LUT P0, RZ, R2.reuse, 0x10, RZ, 0xc0, !PT ;  /* 0x0000001002ff7812 */ /* 0x040fe4000780c0ff */
[C---:B------:R-:W-:Y:S02]  /*87fc0*/  LOP3.LUT P1, RZ, R2.reuse, 0x20, RZ, 0xc0, !PT ;  /* 0x0000002002ff7812 */ /* 0x040fe4000782c0ff */
[C---:B------:R-:W-:Y:S02]  /*87fd0*/  LOP3.LUT P2, RZ, R2.reuse, 0x40, RZ, 0xc0, !PT ;  /* 0x0000004002ff7812 */ /* 0x040fe4000784c0ff */
[C---:B------:R-:W-:Y:S02]  /*87fe0*/  LOP3.LUT P3, RZ, R2.reuse, 0x80, RZ, 0xc0, !PT ;  /* 0x0000008002ff7812 */ /* 0x040fe4000786c0ff */
[----:B------:R-:W-:-:S02]  /*87ff0*/  LOP3.LUT P4, RZ, R2, 0x100, RZ, 0xc0, !PT ;  /* 0x0000010002ff7812 */ /* 0x000fc4000788c0ff */
[----:B------:R-:W-:Y:S02]  /*88000*/  LOP3.LUT P5, RZ, R2, 0x200, RZ, 0xc0, !PT ;  /* 0x0000020002ff7812 */ /* 0x000fe400078ac0ff */
[----:B------:R-:W-:Y:S02]  /*88010*/  @P6 LOP3.LUT R61, R61, 0x4000, RZ, 0xfc, !PT ;  /* 0x000040003d3d6812 */ /* 0x000fe400078efcff */
[----:B---3--:R-:W-:Y:S02]  /*88020*/  LOP3.LUT R4, R29, 0xffff, RZ, 0xc0, !PT ;  /* 0x0000ffff1d047812 */ /* 0x008fe400078ec0ff */
[----:B------:R-:W-:Y:S02]  /*88030*/  LOP3.LUT R6, R32, 0xffff, RZ, 0xc0, !PT ;  /* 0x0000ffff20067812 */ /* 0x000fe400078ec0ff */
[----:B------:R-:W-:Y:S01]  /*88040*/  LOP3.LUT R5, R30, 0xffff, RZ, 0xc0, !PT ;  /* 0x0000ffff1e057812 */ /* 0x000fe200078ec0ff */
[----:B--2---:R-:W-:Y:S01]  /*88050*/  IMAD.MOV.U32 R48, RZ, RZ, R11 ;  /* 0x000000ffff307224 */ /* 0x004fe200078e000b */
[----:B------:R-:W-:Y:S01]  /*88060*/  STL.64 [R1+0xb0], R8 ;  /* 0x0000b00801007387 */ /* 0x000fe20000100a00 */
[----:B------:R-:W-:-:S02]  /*88070*/  LOP3.LUT R7, R31, 0xffff, RZ, 0xc0, !PT ;  /* 0x0000ffff1f077812 */ /* 0x000fc400078ec0ff */
[----:B------:R-:W-:Y:S01]  /*88080*/  LOP3.LUT P6, RZ, R2, 0x4, RZ, 0xc0, !PT ;  /* 0x0000000402ff7812 */ /* 0x000fe200078cc0ff */
[----:B------:R2:W-:Y:S01]  /*88090*/  STL [R1+0x10c], R28 ;  /* 0x00010c1c01007387 */ /* 0x0005e20000100800 */
[----:B------:R-:W-:-:S03]  /*880a0*/  LOP3.LUT R61, R61, 0xffff7fff, RZ, 0xc0, !PT ;  /* 0xffff7fff3d3d7812 */ /* 0x000fc600078ec0ff */
[----:B------:R-:W-:Y:S01]  /*880b0*/  STL [R1+0xb8], R10 ;  /* 0x0000b80a01007387 */ /* 0x000fe20000100800 */
[----:B------:R-:W-:-:S03]  /*880c0*/  NOP ;  /* 0x0000000000007918 */ /* 0x000fc60000000000 */
[----:B------:R-:W-:Y:S01]  /*880d0*/  STL [R1+0x2bd4], R48 ;  /* 0x002bd43001007387 */ /* 0x000fe20000100800 */
[----:B------:R-:W-:Y:S02]  /*880e0*/  PRMT R12, R22, 0x4210, R4 ;  /* 0x00004210160c7816 */ /* 0x000fe40000000004 */
[----:B------:R-:W-:Y:S01]  /*880f0*/  PRMT R13, R36, 0x4210, R5 ;  /* 0x00004210240d7816 */ /* 0x000fe20000000005 */
[----:B------:R-:W3:Y:S01]  /*88100*/  LDL.LU R25, [R1+0x5f4] ;  /* 0x0005f40001197983 */ /* 0x000ee20000300800 */
[----:B------:R-:W-:Y:S02]  /*88110*/  PRMT R14, R35, 0x4210, R6 ;  /* 0x00004210230e7816 */ /* 0x000fe40000000006 */
[----:B------:R-:W-:Y:S01]  /*88120*/  PRMT R15, R33, 0x4210, R7 ;  /* 0x00004210210f7816 */ /* 0x000fe20000000007 */
[----:B------:R-:W4:Y:S01]  /*88130*/  LDL.LU R26, [R1+0x5f0] ;  /* 0x0005f000011a7983 */ /* 0x000f220000300800 */
[----:B------:R-:W-:-:S03]  /*88140*/  @P6 LOP3.LUT R61, R61, 0x8000, RZ, 0xfc, !PT ;  /* 0x000080003d3d6812 */ /* 0x000fc600078efcff */
[----:B------:R-:W0:Y:S01]  /*88150*/  LDS.128 R8, [R3] ;  /* 0x0000000003087984 */ /* 0x000e220000000c00 */
[----:B------:R-:W-:-:S03]  /*88160*/  NOP ;  /* 0x0000000000007918 */ /* 0x000fc60000000000 */
[----:B--2---:R-:W2:Y:S01]  /*88170*/  LDL.LU R28, [R1+0x5b8] ;  /* 0x0005b800011c7983 */ /* 0x004ea20000300800 */
[----:B------:R-:W-:Y:S02]  /*88180*/  PRMT R4, R38, 0x5210, R4 ;  /* 0x0000521026047816 */ /* 0x000fe40000000004 */
[----:B------:R-:W-:Y:S01]  /*88190*/  PRMT R5, R37, 0x5210, R5 ;  /* 0x0000521025057816 */ /* 0x000fe20000000005 */
[----:B------:R-:W2:Y:S01]  /*881a0*/  LDL.LU R29, [R1+0x5b4] ;  /* 0x0005b400011d7983 */ /* 0x000ea20000300800 */
[----:B------:R-:W-:Y:S02]  /*881b0*/  PRMT R6, R39, 0x5210, R6 ;  /* 0x0000521027067816 */ /* 0x000fe40000000006 */
[----:B------:R-:W-:Y:S01]  /*881c0*/  PRMT R7, R34, 0x5210, R7 ;  /* 0x0000521022077816 */ /* 0x000fe20000000007 */
[----:B------:R-:W2:Y:S01]  /*881d0*/  LDL.LU R32, [R1+0x7d0] ;  /* 0x0007d00001207983 */ /* 0x000ea20000300800 */
[----:B------:R-:W-:Y:S02]  /*881e0*/  LOP3.LUT P6, RZ, R50, 0x1000000, RZ, 0xc0, !PT ;  /* 0x0100000032ff7812 */ /* 0x000fe400078cc0ff */
[----:B------:R-:W-:Y:S01]  /*881f0*/  LOP3.LUT R61, R61, 0xfffeffff, RZ, 0xc0, !PT ;  /* 0xfffeffff3d3d7812 */ /* 0x000fe200078ec0ff */
[----:B------:R-:W2:Y:S04]  /*88200*/  LDL.LU R27, [R1+0x7c8] ;  /* 0x0007c800011b7983 */ /* 0x000ea80000300800 */
[----:B------:R-:W2:Y:S04]  /*88210*/  LDL.LU R30, [R1+0x7c4] ;  /* 0x0007c400011e7983 */ /* 0x000ea80000300800 */
[----:B------:R-:W2:Y:S02]  /*88220*/  LDL.LU R31, [R1+0x7a4] ;  /* 0x0007a400011f7983 */ /* 0x000ea40000300800 */
[----:B------:R-:W-:-:S02]  /*88230*/  @P6 LOP3.LUT R61, R61, 0x10000, RZ, 0xfc, !PT ;  /* 0x000100003d3d6812 */ /* 0x000fc400078efcff */
[----:B------:R-:W-:Y:S01]  /*88240*/  STSM.16.M88.4 [R3], R12 ;  /* 0x0000000c03007844 */ /* 0x000fe20000000200 */
[----:B------:R-:W-:Y:S02]  /*88250*/  LOP3.LUT P6, RZ, R50, 0x100000, RZ, 0xc0, !PT ;  /* 0x0010000032ff7812 */ /* 0x000fe400078cc0ff */
[----:B------:R-:W-:Y:S01]  /*88260*/  LOP3.LUT R61, R61, 0xfffdffff, RZ, 0xc0, !PT ;  /* 0xfffdffff3d3d7812 */ /* 0x000fe200078ec0ff */
[----:B0-----:R-:W-:Y:S01]  /*88270*/  STL [R1+0xa0], R8 ;  /* 0x0000a00801007387 */ /* 0x001fe20000100800 */
[----:B------:R-:W-:-:S03]  /*88280*/  IMAD.MOV.U32 R48, RZ, RZ, R9 ;  /* 0x000000ffff307224 */ /* 0x000fc600078e0009 */
[----:B------:R-:W-:Y:S01]  /*88290*/  STL.64 [R1+0xa8], R10 ;  /* 0x0000a80a01007387 */ /* 0x000fe20000100a00 */
[----:B------:R-:W-:-:S03]  /*882a0*/  NOP ;  /* 0x0000000000007918 */ /* 0x000fc60000000000 */
[----:B------:R-:W0:Y:S01]  /*882b0*/  LDS.128 R8, [R3] ;  /* 0x0000000003087984 */ /* 0x000e220000000c00 */
[----:B------:R-:W-:-:S03]  /*882c0*/  NOP ;  /* 0x0000000000007918 */ /* 0x000fc60000000000 */
[----:B------:R-:W-:Y:S01]  /*882d0*/  STL.64 [R1+0x2bd8], R48 ;  /* 0x002bd83001007387 */ /* 0x000fe20000100a00 */
[----:B------:R-:W-:Y:S02]  /*882e0*/  @P6 LOP3.LUT R61, R61, 0x20000, RZ, 0xfc, !PT ;  /* 0x000200003d3d6812 */ /* 0x000fe400078efcff */
[----:B------:R-:W-:Y:S01]  /*882f0*/  LOP3.LUT P6, RZ, R50, 0x40000, RZ, 0xc0, !PT ;  /* 0x0004000032ff7812 */ /* 0x000fe200078cc0ff */
[----:B------:R-:W2:Y:S01]  /*88300*/  LDL.LU R22, [R1+0x5f8] ;  /* 0x0005f80001167983 */ /* 0x000ea20000300800 */
[----:B------:R-:W-:-:S03]  /*88310*/  LOP3.LUT R61, R61, 0xfffbffff, RZ, 0xc0, !PT ;  /* 0xfffbffff3d3d7812 */ /* 0x000fc600078ec0ff */
[----:B------:R-:W2:Y:S04]  /*88320*/  LDL.LU R36, [R1+0x5e4] ;  /* 0x0005e40001247983 */ /* 0x000ea80000300800 */
[----:B------:R3:W-:Y:S04]  /*88330*/  STSM.16.M88.4 [R3], R4 ;  /* 0x0000000403007844 */ /* 0x0007e80000000200 */
[----:B------:R-:W-:Y:S02]  /*88340*/  @P6 LOP3.LUT R61, R61, 0x40000, RZ, 0xfc, !PT ;  /* 0x000400003d3d6812 */ /* 0x000fe400078efcff */
[----:B------:R-:W-:Y:S01]  /*88350*/  LOP3.LUT P6, RZ, R51, 0x10000000, RZ, 0xc0, !PT ;  /* 0x1000000033ff7812 */ /* 0x000fe200078cc0ff */
[----:B0-----:R-:W-:Y:S04]  /*88360*/  STL.64 [R1+0x90], R8 ;  /* 0x0000900801007387 */ /* 0x001fe80000100a00 */
[----:B------:R-:W-:Y:S01]  /*88370*/  STL.64 [R1+0x98], R10 ;  /* 0x0000980a01007387 */ /* 0x000fe20000100a00 */
[----:B------:R-:W-:-:S03]  /*88380*/  NOP ;  /* 0x0000000000007918 */ /* 0x000fc60000000000 */
[----:B------:R-:W2:Y:S04]  /*88390*/  LDL.LU R35, [R1+0x5c0] ;  /* 0x0005c00001237983 */ /* 0x000ea80000300800 */
[----:B------:R-:W2:Y:S04]  /*883a0*/  LDL.LU R33, [R1+0x5bc] ;  /* 0x0005bc0001217983 */ /* 0x000ea80000300800 */
[----:B------:R-:W0:Y:S01]  /*883b0*/  LDS.128 R8, [R3] ;  /* 0x0000000003087984 */ /* 0x000e220000000c00 */
[----:B---3--:R-:W-:Y:S02]  /*883c0*/  LOP3.LUT R4, R25, 0xffff, RZ, 0xc0, !PT ;  /* 0x0000ffff19047812 */ /* 0x008fe400078ec0ff */
[----:B----4-:R-:W-:-:S02]  /*883d0*/  LOP3.LUT R5, R26, 0xffff, RZ, 0xc0, !PT ;  /* 0x0000ffff1a057812 */ /* 0x010fc400078ec0ff */
[----:B------:R-:W3:Y:S01]  /*883e0*/  LDL.LU R26, [R1+0x7e4] ;  /* 0x0007e400011a7983 */ /* 0x000ee20000300800 */
[----:B--2---:R-:W-:-:S03]  /*883f0*/  LOP3.LUT R6, R28, 0xffff, RZ, 0xc0, !PT ;  /* 0x0000ffff1c067812 */ /* 0x004fc600078ec0ff */
[----:B------:R-:W2:Y:S01]  /*88400*/  LDL.LU R28, [R1+0x7dc] ;  /* 0x0007dc00011c7983 */ /* 0x000ea20000300800 */
[----:B------:R-:W-:-:S03]  /*88410*/  LOP3.LUT R7, R29, 0xffff, RZ, 0xc0, !PT ;  /* 0x0000ffff1d077812 */ /* 0x000fc600078ec0ff */
[----:B------:R-:W4:Y:S01]  /*88420*/  LDL.LU R29, [R1+0x7d8] ;  /* 0x0007d800011d7983 */ /* 0x000f220000300800 */
[----:B------:R-:W-:-:S03]  /*88430*/  PRMT R12, R32, 0x4210, R4 ;  /* 0x00004210200c7816 */ /* 0x000fc60000000004 */
[----:B------:R-:W2:Y:S01]  /*88440*/  LDL.LU R32, [R1+0x7bc] ;  /* 0x0007bc0001207983 */ /* 0x000ea20000300800 */
[----:B------:R-:W-:Y:S02]  /*88450*/  PRMT R13, R27, 0x4210, R5 ;  /* 0x000042101b0d7816 */ /* 0x000fe40000000005 */
[----:B------:R-:W-:Y:S02]  /*88460*/  PRMT R14, R30, 0x4210, R6 ;  /* 0x000042101e0e7816 */ /* 0x000fe40000000006 */
[----:B------:R-:W-:Y:S01]  /*88470*/  PRMT R15, R31, 0x4210, R7 ;  /* 0x000042101f0f7816 */ /* 0x000fe20000000007 */
[----:B------:R-:W-:-:S04]  /*88480*/  NOP ;  /* 0x0000000000007918 */ /* 0x000fc80000000000 */
[----:B------:R-:W-:Y:S04]  /*88490*/  STSM.16.M88.4 [R3], R12 ;  /* 0x0000000c03007844 */ /* 0x000fe80000000200 */
[----:B0-----:R-:W-:Y:S04]  /*884a0*/  STL.64 [R1+0x80], R8 ;  /* 0x0000800801007387 */ /* 0x001fe80000100a00 */
[----:B------:R-:W-:Y:S01]  /*884b0*/  STL.64 [R1+0x88], R10 ;  /* 0x0000880a01007387 */ /* 0x000fe20000100a00 */
[----:B------:R-:W-:-:S03]  /*884c0*/  NOP ;  /* 0x0000000000007918 */ /* 0x000fc60000000000 */
[----:B------:R-:W0:Y:S01]  /*884d0*/  LDS.128 R8, [R3] ;  /* 0x0000000003087984 */ /* 0x000e220000000c00 */
[----:B------:R-:W-:Y:S02]  /*884e0*/  PRMT R4, R41, 0x5210, R4 ;  /* 0x0000521029047816 */ /* 0x000fe40000000004 */
[----:B------:R-:W-:Y:S02]  /*884f0*/  PRMT R5, R44, 0x5210, R5 ;  /* 0x000052102c057816 */ /* 0x000fe40000000005 */
[----:B------:R-:W-:Y:S02]  /*88500*/  PRMT R6, R40, 0x5210, R6 ;  /* 0x0000521028067816 */ /* 0x000fe40000000006 */
[----:B------:R-:W-:Y:S01]  /*88510*/  PRMT R7, R43, 0x5210, R7 ;  /* 0x000052102b077816 */ /* 0x000fe20000000007 */
[----:B------:R-:W-:-:S04]  /*88520*/  NOP ;  /* 0x0000000000007918 */ /* 0x000fc80000000000 */
[----:B------:R1:W-:Y:S01]  /*88530*/  STSM.16.M88.4 [R3], R4 ;  /* 0x0000000403007844 */ /* 0x0003e20000000200 */
[----:B------:R-:W-:-:S03]  /*88540*/  NOP ;  /* 0x0000000000007918 */ /* 0x000fc60000000000 */
[----:B------:R-:W2:Y:S01]  /*88550*/  LDS.128 R16, [R3] ;  /* 0x0000000003107984 */ /* 0x000ea20000000c00 */
[----:B-1----:R-:W-:Y:S02]  /*88560*/  LOP3.LUT R4, R22, 0xffff, RZ, 0xc0, !PT ;  /* 0x0000ffff16047812 */ /* 0x002fe400078ec0ff */
[----:B------:R-:W-:Y:S01]  /*88570*/  LOP3.LUT R5, R36, 0xffff, RZ, 0xc0, !PT ;  /* 0x0000ffff24057812 */ /* 0x000fe200078ec0ff */
[----:B0-----:R-:W-:Y:S04]  /*88580*/  STL [R1+0x74], R9 ;  /* 0x0000740901007387 */ /* 0x001fe80000100800 */
[----:B------:R0:W-:Y:S04]  /*88590*/  STL.64 [R1+0x78], R10 ;  /* 0x0000780a01007387 */ /* 0x0001e80000100a00 */
[----:B------:R-:W4:Y:S04]  /*885a0*/  LDL.LU R27, [R1+0x608] ;  /* 0x00060800011b7983 */ /* 0x000f280000300800 */
[----:B------:R-:W4:Y:S01]  /*885b0*/  LDL.LU R30, [R1+0x5fc] ;  /* 0x0005fc00011e7983 */ /* 0x000f220000300800 */
[----:B------:R-:W-:-:S03]  /*885c0*/  LOP3.LUT R6, R35, 0xffff, RZ, 0xc0, !PT ;  /* 0x0000ffff23067812 */ /* 0x000fc600078ec0ff */
[----:B------:R-:W4:Y:S01]  /*885d0*/  LDL.LU R31, [R1+0x5c8] ;  /* 0x0005c800011f7983 */ /* 0x000f220000300800 */
[----:B------:R-:W-:-:S03]  /*885e0*/  LOP3.LUT R7, R33, 0xffff, RZ, 0xc0, !PT ;  /* 0x0000ffff21077812 */ /* 0x000fc600078ec0ff */
[----:B------:R-:W4:Y:S04]  /*885f0*/  LDL.LU R22, [R1+0x5c4] ;  /* 0x0005c40001167983 */ /* 0x000f280000300800 */
[----:B------:R-:W4:Y:S04]  /*88600*/  LDL.LU R36, [R1+0x7f4] ;  /* 0x0007f40001247983 */ /* 0x000f280000300800 */
[----:B------:R-:W4:Y:S04]  /*88610*/  LDL.LU R35, [R1+0x7f0] ;  /* 0x0007f00001237983 */ /* 0x000f280000300800 */
[----:B------:R-:W4:Y:S01]  /*88620*/  LDL.LU R33, [R1+0x7ec] ;  /* 0x0007ec0001217983 */ /* 0x000f220000300800 */
[----:B--2---:R-:W-:-:S03]  /*88630*/  PRMT R15, R32, 0x4210, R7 ;  /* 0x00004210200f7816 */ /* 0x004fc60000000007 */
[----:B------:R-:W2:Y:S01]  /*88640*/  LDL.LU R32, [R1+0x7e8] ;  /* 0x0007e80001207983 */ /* 0x000ea20000300800 */
[----:B---3--:R-:W-:Y:S02]  /*88650*/  PRMT R12, R26, 0x4210, R4 ;  /* 0x000042101a0c7816 */ /* 0x008fe40000000004 */
[----:B------:R-:W-:Y:S02]  /*88660*/  PRMT R13, R28, 0x4210, R5 ;  /* 0x000042101c0d7816 */ /* 0x000fe40000000005 */
[----:B----4-:R-:W-:Y:S01]  /*88670*/  PRMT R14, R29, 0x4210, R6 ;  /* 0x000042101d0e7816 */ /* 0x010fe20000000006 */
[----:B------:R-:W-:Y:S01]  /*88680*/  NOP ;  /* 0x0000000000007918 */ /* 0x000fe20000000000 */
[----:B------:R-:W-:Y:S01]  /*88690*/  STL.64 [R1+0x60], R16 ;  /* 0x0000601001007387 */ /* 0x000fe20000100a00 */
[----:B0-----:R-:W-:-:S03]  /*886a0*/  IMAD.MOV.U32 R10, RZ, RZ, R18 ;  /* 0x000000ffff0a7224 */ /* 0x001fc600078e0012 */
[----:B------:R-:W-:Y:S04]  /*886b0*/  STSM.16.M88.4 [R3], R12 ;  /* 0x0000000c03007844 */ /* 0x000fe80000000200 */
[----:B------:R-:W-:Y:S01]  /*886c0*/  STL [R1+0x6c], R19 ;  /* 0x00006c1301007387 */ /* 0x000fe20000100800 */
[----:B------:R-:W-:-:S03]  /*886d0*/  NOP ;  /* 0x0000000000007918 */ /* 0x000fc60000000000 */
[----:B------:R-:W0:Y:S01]  /*886e0*/  LDS.128 R16, [R3] ;  /* 0x0000000003107984 */ /* 0x000e220000000c00 */
[----:B------:R-:W-:Y:S02]  /*886f0*/  PRMT R4, R47, 0x5210, R4 ;  /* 0x000052102f047816 */ /* 0x000fe40000000004 */
[----:B------:R-:W-:Y:S01]  /*88700*/  PRMT R5, R46, 0x5210, R5 ;  /* 0x000052102e057816 */ /* 0x000fe20000000005 */
[----:B------:R-:W-:Y:S01]  /*88710*/  IMAD.MOV.U32 R11, RZ, RZ, R8 ;  /* 0x000000ffff0b7224 */ /* 0x000fe200078e0008 */
[----:B------:R-:W-:Y:S01]  /*88720*/  PRMT R6, R60, 0x5210, R6 ;  /* 0x000052103c067816 */ /* 0x000fe20000000006 */
[----:B------:R-:W3:Y:S01]  /*88730*/  LDL.LU R26, [R1+0xcc] ;  /* 0x0000cc00011a7983 */ /* 0x000ee20000300800 */
[----:B------:R-:W-:Y:S01]  /*88740*/  PRMT R7, R42, 0x5210, R7 ;  /* 0x000052102a077816 */ /* 0x000fe20000000007 */
[----:B------:R-:W-:-:S04]  /*88750*/  NOP ;  /* 0x0000000000007918 */ /* 0x000fc80000000000 */
[----:B------:R-:W-:Y:S01]  /*88760*/  STSM.16.M88.4 [R3], R4 ;  /* 0x0000000403007844 */ /* 0x000fe20000000200 */
[----:B------:R-:W-:-:S03]  /*88770*/  NOP ;  /* 0x0000000000007918 */ /* 0x000fc60000000000 */
[----:B------:R-:W1:Y:S04]  /*88780*/  LDS.128 R4, [R3] ;  /* 0x0000000003047984 */ /* 0x000e680000000c00 */
[----:B------:R-:W4:Y:S04]  /*88790*/  LDL.LU R28, [R1+0xc8] ;  /* 0x0000c800011c7983 */ /* 0x000f280000300800 */
[----:B------:R-:W4:Y:S04]  /*887a0*/  LDL.LU R29, [R1+0xf0] ;  /* 0x0000f000011d7983 */ /* 0x000f280000300800 */
[----:B------:R-:W-:Y:S01]  /*887b0*/  STL.64 [R1+0x2bc8], R10 ;  /* 0x002bc80a01007387 */ /* 0x000fe20000100a00 */
[----:B0-----:R-:W-:-:S03]  /*887c0*/  IMAD.MOV.U32 R0, RZ, RZ, R19 ;  /* 0x000000ffff007224 */ /* 0x001fc600078e0013 */
[----:B------:R0:W-:Y:S04]  /*887d0*/  STL.64 [R1+0x50], R16 ;  /* 0x0000501001007387 */ /* 0x0001e80000100a00 */
[----:B------:R0:W-:Y:S04]  /*887e0*/  STL [R1+0x58], R18 ;  /* 0x0000581201007387 */ /* 0x0001e80000100800 */
[----:B------:R0:W-:Y:S01]  /*887f0*/  STL [R1+0x2ba8], R0 ;  /* 0x002ba80001007387 */ /* 0x0001e20000100800 */
[----:B------:R-:W-:Y:S02]  /*88800*/  LOP3.LUT R12, R27, 0xffff, RZ, 0xc0, !PT ;  /* 0x0000ffff1b0c7812 */ /* 0x000fe400078ec0ff */
[----:B------:R-:W-:-:S02]  /*88810*/  LOP3.LUT R13, R30, 0xffff, RZ, 0xc0, !PT ;  /* 0x0000ffff1e0d7812 */ /* 0x000fc400078ec0ff */
[----:B------:R-:W4:Y:S01]  /*88820*/  LDL.LU R30, [R1+0x628] ;  /* 0x00062800011e7983 */ /* 0x000f220000300800 */
[----:B------:R-:W-:-:S03]  /*88830*/  LOP3.LUT R14, R31, 0xffff, RZ, 0xc0, !PT ;  /* 0x0000ffff1f0e7812 */ /* 0x000fc600078ec0ff */
[----:B------:R-:W4:Y:S01]  /*88840*/  LDL.LU R31, [R1+0x61c] ;  /* 0x00061c00011f7983 */ /* 0x000f220000300800 */
[----:B------:R-:W-:-:S03]  /*88850*/  LOP3.LUT R15, R22, 0xffff, RZ, 0xc0, !PT ;  /* 0x0000ffff160f7812 */ /* 0x000fc600078ec0ff */
[----:B------:R-:W4:Y:S01]  /*88860*/  LDL.LU R22, [R1+0x5d0] ;  /* 0x0005d00001167983 */ /* 0x000f220000300800 */
[----:B0-----:R-:W-:-:S03]  /*88870*/  PRMT R16, R36, 0x4210, R12 ;  /* 0x0000421024107816 */ /* 0x001fc6000000000c */
[----:B------:R-:W4:Y:S01]  /*88880*/  LDL.LU R36, [R1+0x5cc] ;  /* 0x0005cc0001247983 */ /* 0x000f220000300800 */
[----:B------:R-:W-:-:S03]  /*88890*/  PRMT R17, R35, 0x4210, R13 ;  /* 0x0000421023117816 */ /* 0x000fc6000000000d */
[----:B------:R-:W4:Y:S01]  /*888a0*/  LDL.LU R35, [R1+0x804] ;  /* 0x0008040001237983 */ /* 0x000f220000300800 */
[----:B------:R-:W-:-:S03]  /*888b0*/  PRMT R18, R33, 0x4210, R14 ;  /* 0x0000421021127816 */ /* 0x000fc6000000000e */
[----:B------:R-:W4:Y:S04]  /*888c0*/  LDL.LU R27, [R1+0x800] ;  /* 0x00080000011b7983 */ /* 0x000f280000300800 */
[----:B------:R-:W4:Y:S04]  /*888d0*/  LDL.LU R33, [R1+0x7fc] ;  /* 0x0007fc0001217983 */ /* 0x000f280000300800 */
[----:B-1----:R-:W-:Y:S01]  /*888e0*/  STL [R1+0x40], R4 ;  /* 0x0000400401007387 */ /* 0x002fe20000100800 */
[----:B--2---:R-:W-:Y:S01]  /*888f0*/  PRMT R19, R32, 0x4210, R15 ;  /* 0x0000421020137816 */ /* 0x004fe2000000000f */
[----:B------:R-:W-:-:S02]  /*88900*/  NOP ;  /* 0x0000000000007918 */ /* 0x000fc40000000000 */
[----:B------:R-:W2:Y:S01]  /*88910*/  LDL.LU R32, [R1+0x7f8] ;  /* 0x0007f80001207983 */ /* 0x000ea20000300800 */
[----:B------:R-:W-:Y:S02]  /*88920*/  IMAD.MOV.U32 R0, RZ, RZ, R5 ;  /* 0x000000ffff007224 */ /* 0x000fe400078e0005 */
[----:B------:R-:W-:Y:S01]  /*88930*/  IMAD.MOV.U32 R8, RZ, RZ, R6 ;  /* 0x000000ffff087224 */ /* 0x000fe200078e0006 */
[----:B------:R-:W-:Y:S01]  /*88940*/  STSM.16.M88.4 [R3], R16 ;  /* 0x0000001003007844 */ /* 0x000fe20000000200 */
[----:B------:R-:W-:Y:S01]  /*88950*/  IMAD.MOV.U32 R9, RZ, RZ, R7 ;  /* 0x000000ffff097224 */ /* 0x000fe200078e0007 */
[----:B------:R-:W-:Y:S02]  /*88960*/  NOP ;  /* 0x0000000000007918 */ /* 0x000fe40000000000 */
[----:B------:R-:W0:Y:S04]  /*88970*/  LDS.128 R4, [R3] ;  /* 0x0000000003047984 */ /* 0x000e280000000c00 */
[----:B------:R-:W-:Y:S04]  /*88980*/  STL.64 [R1+0x2ba0], R8 ;  /* 0x002ba00801007387 */ /* 0x000fe80000100a00 */
[----:B------:R-:W2:Y:S04]  /*88990*/  LDL.LU R24, [R1+0x514] ;  /* 0x0005140001187983 */ /* 0x000ea80000300800 */
[----:B------:R-:W2:Y:S01]  /*889a0*/  LDL.LU R25, [R1+0x510] ;  /* 0x0005100001197983 */ /* 0x000ea20000300800 */
[----:B---3--:R-:W-:-:S03]  /*889b0*/  PRMT R12, R26, 0x5210, R12 ;  /* 0x000052101a0c7816 */ /* 0x008fc6000000000c */
[----:B------:R-:W3:Y:S01]  /*889c0*/  LDL.LU R26, [R1+0xf8] ;  /* 0x0000f800011a7983 */ /* 0x000ee20000300800 */
[----:B------:R-:W-:Y:S02]  /*889d0*/  PRMT R15, R45, 0x5210, R15 ;  /* 0x000052102d0f7816 */ /* 0x000fe4000000000f */
[----:B----4-:R-:W-:Y:S02]  /*889e0*/  PRMT R13, R28, 0x5210, R13 ;  /* 0x000052101c0d7816 */ /* 0x010fe4000000000d */
[----:B------:R-:W4:Y:S01]  /*889f0*/  LDL.LU R28, [R1+0xc4] ;  /* 0x0000c400011c7983 */ /* 0x000f220000300800 */
[----:B------:R-:W-:Y:S01]  /*88a00*/  PRMT R14, R29, 0x5210, R14 ;  /* 0x000052101d0e7816 */ /* 0x000fe2000000000e */
[----:B------:R-:W-:Y:S02]  /*88a10*/  NOP ;  /* 0x0000000000007918 */ /* 0x000fe40000000000 */
[----:B0-----:R-:W-:Y:S04]  /*88a20*/  STL.64 [R1+0x2bb0], R4 ;  /* 0x002bb00401007387 */ /* 0x001fe80000100a00 */
[----:B------:R-:W-:Y:S04]  /*88a30*/  STL.64 [R1+0x2b80], R6 ;  /* 0x002b800601007387 */ /* 0x000fe80000100a00 */
[----:B------:R-:W3:Y:S01]  /*88a40*/  LDL.LU R29, [R1+0x780] ;  /* 0x00078000011d7983 */ /* 0x000ee20000300800 */
[----:B------:R-:W-:-:S03]  /*88a50*/  LOP3.LUT R20, R30, 0xffff, RZ, 0xc0, !PT ;  /* 0x0000ffff1e147812 */ /* 0x000fc600078ec0ff */
[----:B------:R-:W3:Y:S01]  /*88a60*/  LDL.LU R30, [R1+0x62c] ;  /* 0x00062c00011e7983 */ /* 0x000ee20000300800 */
[----:B------:R-:W-:-:S03]  /*88a70*/  LOP3.LUT R21, R31, 0xffff, RZ, 0xc0, !PT ;  /* 0x0000ffff1f157812 */ /* 0x000fc600078ec0ff */
[----:B------:R-:W3:Y:S01]  /*88a80*/  LDL.LU R31, [R1+0x5d8] ;  /* 0x0005d800011f7983 */ /* 0x000ee20000300800 */
[----:B------:R-:W-:Y:S02]  /*88a90*/  LOP3.LUT R22, R22, 0xffff, RZ, 0xc0, !PT ;  /* 0x0000ffff16167812 */ /* 0x000fe400078ec0ff */
[----:B------:R-:W-:Y:S02]  /*88aa0*/  LOP3.LUT R23, R36, 0xffff, RZ, 0xc0, !PT ;  /* 0x0000ffff24177812 */ /* 0x000fe400078ec0ff */
[----:B------:R-:W3:Y:S01]  /*88ab0*/  LDL.LU R36, [R1+0x5d4] ;  /* 0x0005d40001247983 */ /* 0x000ee20000300800 */
[----:B------:R-:W-:-:S03]  /*88ac0*/  PRMT R16, R35, 0x4210, R20 ;  /* 0x0000421023107816 */ /* 0x000fc60000000014 */
[----:B------:R-:W3:Y:S01]  /*88ad0*/  LDL.LU R35, [R1+0x810] ;  /* 0x0008100001237983 */ /* 0x000ee20000300800 */
[----:B------:R-:W-:Y:S02]  /*88ae0*/  PRMT R17, R27, 0x4210, R21 ;  /* 0x000042101b117816 */ /* 0x000fe40000000015 */
[----:B------:R-:W-:Y:S02]  /*88af0*/  PRMT R18, R33, 0x4210, R22 ;  /* 0x0000421021127816 */ /* 0x000fe40000000016 */
[----:B------:R-:W3:Y:S04]  /*88b00*/  LDL.LU R33, [R1+0x80c] ;  /* 0x00080c0001217983 */ /* 0x000ee80000300800 */
[----:B------:R-:W-:Y:S01]  /*88b10*/  STSM.16.M88.4 [R3], R12 ;  /* 0x0000000c03007844 */ /* 0x000fe20000000200 */
[----:B------:R-:W-:-:S03]  /*88b20*/  NOP ;  /* 0x0000000000007918 */ /* 0x000fc60000000000 */
[----:B------:R-:W0:Y:S01]  /*88b30*/  LDS.128 R12, [R3] ;  /* 0x00000000030c7984 */ /* 0x000e220000000c00 */
[----:B--2---:R-:W-:Y:S01]  /*88b40*/  PRMT R19, R32, 0x4210, R23 ;  /* 0x0000421020137816 */ /* 0x004fe20000000017 */
[----:B------:R-:W-:Y:S02]  /*88b50*/  NOP ;  /* 0x0000000000007918 */ /* 0x000fe40000000000 */
[----:B------:R-:W2:Y:S04]  /*88b60*/  LDL.LU R32, [R1+0x808] ;  /* 0x0008080001207983 */ /* 0x000ea80000300800 */
[----:B------:R-:W2:Y:S04]  /*88b70*/  LDL.LU R27, [R1+0x7d4] ;  /* 0x0007d400011b7983 */ /* 0x000ea80000300800 */
[----:B0-----:R-:W-:Y:S04]  /*88b80*/  STL.64 [R1+0x2bb8], R12 ;  /* 0x002bb80c01007387 */ /* 0x001fe80000100a00 */
[----:B------:R-:W-:Y:S04]  /*88b90*/  STL.64 [R1+0x2b88], R14 ;  /* 0x002b880e01007387 */ /* 0x000fe80000100a00 */
[----:B------:R-:W2:Y:S04]  /*88ba0*/  LDL.LU R37, [R1+0x51c] ;  /* 0x00051c0001257983 */ /* 0x000ea80000300800 */
[----:B------:R-:W2:Y:S04]  /*88bb0*/  LDL.LU R38, [R1+0x524] ;  /* 0x0005240001267983 */ /* 0x000ea80000300800 */
[----:B------:R-:W2:Y:S04]  /*88bc0*/  LDL.LU R48, [R1+0x518] ;  /* 0x0005180001307983 */ /* 0x000ea80000300800 */
[----:B------:R-:W2:Y:S04]  /*88bd0*/  LDL.LU R49, [R1+0x520] ;  /* 0x0005200001317983 */ /* 0x000ea80000300800 */
[----:B------:R-:W-:Y:S01]  /*88be0*/  STSM.16.M88.4 [R3], R16 ;  /* 0x0000001003007844 */ /* 0x000fe20000000200 */
[----:B------:R-:W-:-:S03]  /*88bf0*/  NOP ;  /* 0x0000000000007918 */ /* 0x000fc60000000000 */
[----:B------:R-:W0:Y:S01]  /*88c00*/  LDS.128 R16, [R3] ;  /* 0x0000000003107984 */ /* 0x000e220000000c00 */
[----:B----4-:R-:W-:Y:S02]  /*88c10*/  PRMT R23, R28, 0x5210, R23 ;  /* 0x000052101c177816 */ /* 0x010fe40000000017 */
[----:B------:R-:W-:Y:S02]  /*88c20*/  PRMT R20, R24, 0x5210, R20 ;  /* 0x0000521018147816 */ /* 0x000fe40000000014 */
[----:B------:R-:W-:Y:S02]  /*88c30*/  PRMT R21, R25, 0x5210, R21 ;  /* 0x0000521019157816 */ /* 0x000fe40000000015 */
[----:B---3--:R-:W-:Y:S01]  /*88c40*/  PRMT R22, R26, 0x5210, R22 ;  /* 0x000052101a167816 */ /* 0x008fe20000000016 */
[----:B------:R-:W-:Y:S01]  /*88c50*/  NOP ;  /* 0x0000000000007918 */ /* 0x000fe20000000000 */
[----:B------:R-:W-:-:S03]  /*88c60*/  LOP3.LUT R28, R29, 0xffff, RZ, 0xc0, !PT ;  /* 0x0000ffff1d1c7812 */ /* 0x000fc600078ec0ff */
[----:B------:R-:W-:Y:S01]  /*88c70*/  STSM.16.M88.4 [R3], R20 ;  /* 0x0000001403007844 */ /* 0x000fe20000000200 */
[----:B------:R-:W-:-:S03]  /*88c80*/  NOP ;  /* 0x0000000000007918 */ /* 0x000fc60000000000 */
[----:B------:R-:W1:Y:S01]  /*88c90*/  LDS.128 R20, [R3] ;  /* 0x0000000003147984 */ /* 0x000e620000000c00 */
[----:B------:R-:W-:Y:S02]  /*88ca0*/  LOP3.LUT R29, R30, 0xffff, RZ, 0xc0, !PT ;  /* 0x0000ffff1e1d7812 */ /* 0x000fe400078ec0ff */
[----:B------:R-:W-:Y:S02]  /*88cb0*/  LOP3.LUT R30, R31, 0xffff, RZ, 0xc0, !PT ;  /* 0x0000ffff1f1e7812 */ /* 0x000fe400078ec0ff */
[----:B------:R-:W-:Y:S02]  /*88cc0*/  LOP3.LUT R31, R36, 0xffff, RZ, 0xc0, !PT ;  /* 0x0000ffff241f7812 */ /* 0x000fe400078ec0ff */
[----:B------:R-:W-:Y:S02]  /*88cd0*/  PRMT R24, R35, 0x4210, R28 ;  /* 0x0000421023187816 */ /* 0x000fe4000000001c */
[----:B------:R-:W-:Y:S01]  /*88ce0*/  PRMT R25, R33, 0x4210, R29 ;  /* 0x0000421021197816 */ /* 0x000fe2000000001d */
[----:B0-----:R-:W-:Y:S04]  /*88cf0*/  STL.64 [R1+0x2b70], R16 ;  /* 0x002b701001007387 */ /* 0x001fe80000100a00 */
[----:B------:R-:W-:Y:S04]  /*88d00*/  STL.64 [R1+0x2b60], R18 ;  /* 0x002b601201007387 */ /* 0x000fe80000100a00 */
[----:B------:R-:W3:Y:S04]  /*88d10*/  LDL.LU R36, [R1+0x788] ;  /* 0x0007880001247983 */ /* 0x000ee80000300800 */
[----:B------:R-:W4:Y:S04]  /*88d20*/  LDL.LU R52, [R1+0x784] ;  /* 0x0007840001347983 */ /* 0x000f280000300800 */
[----:B------:R-:W3:Y:S04]  /*88d30*/  LDL.LU R53, [R1+0x5e0] ;  /* 0x0005e00001357983 */ /* 0x000ee80000300800 */
[----:B------:R-:W3:Y:S01]  /*88d40*/  LDL.LU R54, [R1+0x5dc] ;  /* 0x0005dc0001367983 */ /* 0x000ee20000300800 */
[----:B--2---:R-:W-:-:S03]  /*88d50*/  PRMT R26, R32, 0x4210, R30 ;  /* 0x00004210201a7816 */ /* 0x004fc6000000001e */
[----:B------:R-:W2:Y:S01]  /*88d60*/  LDL.LU R32, [R1+0x81c] ;  /* 0x00081c0001207983 */ /* 0x000ea20000300800 */
[----:B------:R-:W-:Y:S01]  /*88d70*/  PRMT R27, R27, 0x4210, R31 ;  /* 0x000042101b1b7816 */ /* 0x000fe2000000001f */
[----:B------:R-:W-:-:S04]  /*88d80*/  NOP ;  /* 0x0000000000007918 */ /* 0x000fc80000000000 */
[----:B------:R-:W-:Y:S01]  /*88d90*/  STSM.16.M88.4 [R3], R24 ;  /* 0x0000001803007844 */ /* 0x000fe20000000200 */
[----:B------:R-:W-:-:S03]  /*88da0*/  NOP ;  /* 0x0000000000007918 */ /* 0x000fc60000000000 */
[----:B------:R-:W0:Y:S04]  /*88db0*/  LDS.128 R24, [R3] ;  /* 0x0000000003187984 */ /* 0x000e280000000c00 */
[----:B------:R-:W2:Y:S04]  /*88dc0*/  LDL.LU R33, [R1+0x818] ;  /* 0x0008180001217983 */ /* 0x000ea80000300800 */
[----:B------:R-:W2:Y:S04]  /*88dd0*/  LDL.LU R55, [R1+0x814] ;  /* 0x0008140001377983 */ /* 0x000ea80000300800 */
[----:B------:R-:W2:Y:S04]  /*88de0*/  LDL.LU R35, [R1+0x7e0] ;  /* 0x0007e00001237983 */ /* 0x000ea80000300800 */
[----:B-1----:R-:W-:Y:S04]  /*88df0*/  STL.64 [R1+0x2be0], R20 ;  /* 0x002be01401007387 */ /* 0x002fe80000100a00 */
[----:B------:R-:W-:Y:S04]  /*88e00*/  STL.64 [R1+0x2b78], R22 ;  /* 0x002b781601007387 */ /* 0x000fe80000100a00 */
[----:B------:R-:W2:Y:S04]  /*88e10*/  LDL.LU R10, [R1+0x52c] ;  /* 0x00052c00010a7983 */ /* 0x000ea80000300800 */
[----:B------:R-:W2:Y:S01]  /*88e20*/  LDL.LU R11, [R1+0x528] ;  /* 0x00052800010b7983 */ /* 0x000ea20000300800 */
[----:B------:R-:W-:-:S03]  /*88e30*/  PRMT R30, R48, 0x5210, R30 ;  /* 0x00005210301e7816 */ /* 0x000fc6000000001e */
[----:B------:R-:W2:Y:S01]  /*88e40*/  LDL.LU R43, [R1+0x590] ;  /* 0x00059000012b7983 */ /* 0x000ea20000300800 */
[----:B------:R-:W-:-:S03]  /*88e50*/  PRMT R31, R49, 0x5210, R31 ;  /* 0x00005210311f7816 */ /* 0x000fc6000000001f */
[----:B------:R-:W2:Y:S04]  /*88e60*/  LDL.LU R44, [R1+0xc0] ;  /* 0x0000c000012c7983 */ /* 0x000ea80000300800 */
[----:B0-----:R-:W-:Y:S04]  /*88e70*/  STL.64 [R1+0x2bf0], R24 ;  /* 0x002bf01801007387 */ /* 0x001fe80000100a00 */
[----:B------:R-:W-:Y:S04]  /*88e80*/  STL.64 [R1+0x2be8], R26 ;  /* 0x002be81a01007387 */ /* 0x000fe80000100a00 */
[----:B------:R-:W2:Y:S04]  /*88e90*/  LDL.LU R48, [R1+0x790] ;  /* 0x0007900001307983 */ /* 0x000ea80000300800 */
[----:B------:R-:W2:Y:S01]  /*88ea0*/  LDL.LU R49, [R1+0x78c] ;  /* 0x00078c0001317983 */ /* 0x000ea20000300800 */
[----:B------:R-:W-:-:S02]  /*88eb0*/  PRMT R28, R37, 0x5210, R28 ;  /* 0x00005210251c7816 */ /* 0x000fc4000000001c */
[----:B------:R-:W-:Y:S01]  /*88ec0*/  PRMT R29, R38, 0x5210, R29 ;  /* 0x00005210261d7816 */ /* 0x000fe2000000001d */
[----:B------:R-:W-:-:S04]  /*88ed0*/  NOP ;  /* 0x0000000000007918 */ /* 0x000fc80000000000 */
[----:B------:R-:W-:Y:S01]  /*88ee0*/  STSM.16.M88.4 [R3], R28 ;  /* 0x0000001c03007844 */ /* 0x000fe20000000200 */
[----:B------:R-:W-:-:S03]  /*88ef0*/  NOP ;  /* 0x0000000000007918 */ /* 0x000fc60000000000 */
[----:B------:R-:W0:Y:S04]  /*88f00*/  LDS.128 R28, [R3] ;  /* 0x00000000031c7984 */ /* 0x000e280000000c00 */
[----:B------:R-:W2:Y:S04]  /*88f10*/  LDL.LU R40, [R1+0x5ec] ;  /* 0x0005ec0001287983 */ /* 0x000ea80000300800 */
[----:B------:R-:W2:Y:S01]  /*88f20*/  LDL.LU R41, [R1+0x5e8] ;  /* 0x0005e80001297983 */ /* 0x000ea20000300800 */
[----:B----4-:R-:W-:-:S03]  /*88f30*/  LOP3.LUT R37, R52, 0xffff, RZ, 0xc0, !PT ;  /* 0x0000ffff34257812 */ /* 0x010fc600078ec0ff */
[----:B------:R-:W4:Y:S01]  /*88f40*/  LDL.LU R52, [R1+0x97c] ;  /* 0x00097c0001347983 */ /* 0x000f220000300800 */
[----:B---3--:R-:W-:-:S03]  /*88f50*/  LOP3.LUT R38, R53, 0xffff, RZ, 0xc0, !PT ;  /* 0x0000ffff35267812 */ /* 0x008fc600078ec0ff */
[----:B------:R-:W3:Y:S01]  /*88f60*/  LDL.LU R53, [R1+0x978] ;  /* 0x0009780001357983 */ /* 0x000ee20000300800 */
[----:B------:R-:W-:-:S03]  /*88f70*/  LOP3.LUT R39, R54, 0xffff, RZ, 0xc0, !PT ;  /* 0x0000ffff36277812 */ /* 0x000fc600078ec0ff */
[----:B------:R-:W3:Y:S01]  /*88f80*/  LDL.LU R54, [R1+0x974] ;  /* 0x0009740001367983 */ /* 0x000ee20000300800 */
[----:B------:R-:W-:Y:S01]  /*88f90*/  LOP3.LUT R36, R36, 0xffff, RZ, 0xc0, !PT ;  /* 0x0000ffff24247812 */ /* 0x000fe200078ec0ff */
[----:B------:R-:W-:Y:S01]  /*88fa0*/  NOP ;  /* 0x0000000000007918 */ /* 0x000fe20000000000 */
[----:B--2---:R-:W-:Y:S02]  /*88fb0*/  PRMT R34, R55, 0x4210, R38 ;  /* 0x0000421037227816 */ /* 0x004fe40000000026 */
[----:B------:R-:W2:Y:S04]  /*88fc0*/  LDL.LU R55, [R1+0x970] ;  /* 0x0009700001377983 */ /* 0x000ea80000300800 */
[----:B0-----:R0:W-:Y:S04]  /*88fd0*/  STL.64 [R1+0x2bf8], R30 ;  /* 0x002bf81e01007387 */ /* 0x0011e80000100a00 */
[----:B------:R-:W2:Y:S04]  /*88fe0*/  LDL.LU R12, [R1+0x59c] ;  /* 0x00059c00010c7983 */ /* 0x000ea80000300800 */
[----:B------:R-:W2:Y:S04]  /*88ff0*/  LDL.LU R13, [R1+0x598] ;  /* 0x00059800010d7983 */ /* 0x000ea80000300800 */
[----:B------:R-:W2:Y:S01]  /*89000*/  LDL.LU R6, [R1+0x594] ;  /* 0x0005940001067983 */ /* 0x000ea20000300800 */
[----:B------:R-:W-:-:S03]  /*89010*/  PRMT R35, R35, 0x4210, R39 ;  /* 0x0000421023237816 */ /* 0x000fc60000000027 */
[----:B------:R-:W2:Y:S04]  /*89020*/  LDL.LU R7, [R1+0xf4] ;  /* 0x0000f40001077983 */ /* 0x000ea80000300800 */
[----:B------:R-:W2:Y:S01]  /*89030*/  LDL.LU R9, [R1+0x798] ;  /* 0x0007980001097983 */ /* 0x000ea20000300800 */
[----:B------:R-:W-:-:S03]  /*89040*/  PRMT R39, R44, 0x5210, R39 ;  /* 0x000052102c277816 */ /* 0x000fc60000000027 */
[----:B------:R-:W2:Y:S04]  /*89050*/  LDL.LU R5, [R1+0x794] ;  /* 0x0007940001057983 */ /* 0x000ea80000300800 */
[----:B------:R-:W2:Y:S04]  /*89060*/  LDL.LU R4, [R1+0x618] ;  /* 0x0006180001047983 */ /* 0x000ea80000300800 */
[----:B------:R-:W2:Y:S01]  /*89070*/  LDL.LU R8, [R1+0x60c] ;  /* 0x00060c0001087983 */ /* 0x000ea20000300800 */
[----:B------:R-:W-:-:S03]  /*89080*/  LOP3.LUT R44, R48, 0xffff, RZ, 0xc0, !PT ;  /* 0x0000ffff302c7812 */ /* 0x000fc600078ec0ff */
[----:B------:R-:W2:Y:S01]  /*89090*/  LDL.LU R48, [R1+0x98c] ;  /* 0x00098c0001307983 */ /* 0x000ea20000300800 */
[----:B------:R-:W-:-:S03]  /*890a0*/  LOP3.LUT R45, R49, 0xffff, RZ, 0xc0, !PT ;  /* 0x0000ffff312d7812 */ /* 0x000fc600078ec0ff */
[----:B------:R-:W2:Y:S01]  /*890b0*/  LDL.LU R49, [R1+0x988] ;  /* 0x0009880001317983 */ /* 0x000ea20000300800 */
[--C-:B------:R-:W-:Y:S02]  /*890c0*/  PRMT R32, R32, 0x4210, R36.reuse ;  /* 0x0000421020207816 */ /* 0x100fe40000000024 */
[--C-:B------:R-:W-:Y:S02]  /*890d0*/  PRMT R33, R33, 0x4210, R37.reuse ;  /* 0x0000421021217816 */ /* 0x100fe40000000025 */
[----:B------:R-:W-:Y:S02]  /*890e0*/  PRMT R36, R10, 0x5210, R36 ;  /* 0x000052100a247816 */ /* 0x000fe40000000024 */
[----:B------:R-:W-:Y:S01]  /*890f0*/  PRMT R37, R11, 0x5210, R37 ;  /* 0x000052100b257816 */ /* 0x000fe20000000025 */
[----:B------:R-:W2:Y:S04]  /*89100*/  LDL.LU R10, [R1+0x984] ;  /* 0x00098400010a7983 */ /* 0x000ea80000300800 */
[----:B------:R-:W2:Y:S01]  /*89110*/  LDL.LU R11, [R1+0x980] ;  /* 0x00098000010b7983 */ /* 0x000ea20000300800 */
[----:B------:R-:W-:-:S02]  /*89120*/  PRMT R38, R43, 0x5210, R38 ;  /* 0x000052102b267816 */ /* 0x000fc40000000026 */
[----:B------:R-:W-:Y:S02]  /*89130*/  LOP3.LUT R46, R40, 0xffff, RZ, 0xc0, !PT ;  /* 0x0000ffff282e7812 */ /* 0x000fe400078ec0ff */
[----:B------:R-:W-:Y:S02]  /*89140*/  LOP3.LUT R47, R41, 0xffff, RZ, 0xc0, !PT ;  /* 0x0000ffff292f7812 */ /* 0x000fe400078ec0ff */
[----:B----4-:R-:W-:Y:S02]  /*89150*/  PRMT R40, R52, 0x4210, R44 ;  /* 0x0000421034287816 */ /* 0x010fe4000000002c */
[----:B------:R-:W4:Y:S01]  /*89160*/  LDL.LU R52, [R1+0x5a4] ;  /* 0x0005a40001347983 */ /* 0x000f220000300800 */
[----:B---3--:R-:W-:-:S03]  /*89170*/  PRMT R41, R53, 0x4210, R45 ;  /* 0x0000421035297816 */ /* 0x008fc6000000002d */
[----:B------:R-:W3:Y:S01]  /*89180*/  LDL.LU R53, [R1+0x5a0] ;  /* 0x0005a00001357983 */ /* 0x000ee20000300800 */
[----:B------:R-:W-:-:S03]  /*89190*/  PRMT R42, R54, 0x4210, R46 ;  /* 0x00004210362a7816 */ /* 0x000fc6000000002e */
[----:B------:R-:W3:Y:S01]  /*891a0*/  LDL.LU R54, [R1+0x5a8] ;  /* 0x0005a80001367983 */ /* 0x000ee20000300800 */
[----:B--2---:R-:W-:-:S03]  /*891b0*/  PRMT R43, R55, 0x4210, R47 ;  /* 0x00004210372b7816 */ /* 0x004fc6000000002f */
[----:B------:R-:W2:Y:S01]  /*891c0*/  LDL.LU R55, [R1+0xfc] ;  /* 0x0000fc0001377983 */ /* 0x000ea20000300800 */
[----:B------:R-:W-:Y:S02]  /*891d0*/  PRMT R44, R12, 0x5210, R44 ;  /* 0x000052100c2c7816 */ /* 0x000fe4000000002c */
[----:B------:R-:W-:Y:S02]  /*891e0*/  PRMT R45, R13, 0x5210, R45 ;  /* 0x000052100d2d7816 */ /* 0x000fe4000000002d */
[----:B------:R-:W-:Y:S02]  /*891f0*/  PRMT R47, R7, 0x5210, R47 ;  /* 0x00005210072f7816 */ /* 0x000fe4000000002f */
[----:B------:R-:W-:Y:S02]  /*89200*/  LOP3.LUT R9, R9, 0xffff, RZ, 0xc0, !PT ;  /* 0x0000ffff09097812 */ /* 0x000fe400078ec0ff */
[----:B------:R-:W-:Y:S02]  /*89210*/  LOP3.LUT R7, R5, 0xffff, RZ, 0xc0, !PT ;  /* 0x0000ffff05077812 */ /* 0x000fe400078ec0ff */
[----:B------:R-:W2:Y:S01]  /*89220*/  LDL.LU R5, [R1+0xb40] ;  /* 0x000b400001057983 */ /* 0x000ea20000300800 */
[----:B------:R-:W-:-:S02]  /*89230*/  PRMT R12, R48, 0x4210, R9 ;  /* 0x00004210300c7816 */ /* 0x000fc40000000009 */
[----:B------:R-:W-:Y:S02]  /*89240*/  PRMT R13, R49, 0x4210, R7 ;  /* 0x00004210310d7816 */ /* 0x000fe40000000007 */
[----:B------:R-:W2:Y:S04]  /*89250*/  LDL.LU.64 R48, [R1+0x28b8] ;  /* 0x0028b80001307983 */ /* 0x000ea80000300a00 */
[----:B0-----:R-:W2:Y:S04]  /*89260*/  LDL.LU.64 R30, [R1+0x28b0] ;  /* 0x0028b000011e7983 */ /* 0x001ea80000300a00 */
[----:B------:R-:W-:Y:S01]  /*89270*/  STSM.16.M88.4 [R3], R32 ;  /* 0x0000002003007844 */ /* 0x000fe20000000200 */
[----:B------:R-:W-:-:S03]  /*89280*/  NOP ;  /* 0x0000000000007918 */ /* 0x000fc60000000000 */
[----:B------:R-:W2:Y:S01]  /*89290*/  LDL.LU.64 R26, [R1+0x28a8] ;  /* 0x0028a800011a7983 */ /* 0x000ea20000300a00 */
[----:B------:R-:W-:-:S03]  /*892a0*/  PRMT R46, R6, 0x5210, R46 ;  /* 0x00005210062e7816 */ /* 0x000fc6000000002e */
[----:B------:R-:W-:Y:S01]  /*892b0*/  LDS.128 R32, [R3] ;  /* 0x0000000003207984 */ /* 0x000fe20000000c00 */
[----:B------:R-:W-:-:S03]  /*892c0*/  NOP ;  /* 0x0000000000007918 */ /* 0x000fc60000000000 */
[----:B------:R-:W-:Y:S01]  /*892d0*/  STSM.16.M88.4 [R3], R36 ;  /* 0x0000002403007844 */ /* 0x000fe20000000200 */
[----:B------:R-:W-:-:S03]  /*892e0*/  NOP ;  /* 0x0000000000007918 */ /* 0x000fc60000000000 */
[----:B------:R-:W-:Y:S01]  /*892f0*/  LDS.128 R36, [R3] ;  /* 0x0000000003247984 */ /* 0x000fe20000000c00 */
[----:B------:R-:W-:Y:S01]  /*89300*/  LOP3.LUT R6, R4, 0xffff, RZ, 0xc0, !PT ;  /* 0x0000ffff04067812 */ /* 0x000fe200078ec0ff */
[----:B------:R-:W-:Y:S01]  /*89310*/  NOP ;  /* 0x0000000000007918 */ /* 0x000fe20000000000 */
[----:B------:R-:W-:Y:S01]  /*89320*/  LOP3.LUT R4, R8, 0xffff, RZ, 0xc0, !PT ;  /* 0x0000ffff08047812 */ /* 0x000fe200078ec0ff */
[----:B------:R-:W-:Y:S01]  /*89330*/  STSM.16.M88.4 [R3], R40 ;  /* 0x0000002803007844 */ /* 0x000fe20000000200 */
[----:B------:R-:W-:-:S03]  /*89340*/  NOP ;  /* 0x0000000000007918 */ /* 0x000fc60000000000 */
[----:B------:R-:W-:Y:S01]  /*89350*/  LDS.128 R40, [R3] ;  /* 0x0000000003287984 */ /* 0x000fe20000000c00 */
[----:B------:R-:W-:Y:S01]  /*89360*/  NOP ;  /* 0x0000000000007918 */ /* 0x000fe20000000000 */
[----:B------:R-:W-:Y:S02]  /*89370*/  PRMT R14, R10, 0x4210, R6 ;  /* 0x000042100a0e7816 */ /* 0x000fe40000000006 */
[----:B------:R-:W-:Y:S01]  /*89380*/  STSM.16.M88.4 [R3], R44 ;  /* 0x0000002c03007844 */ /* 0x000fe20000000200 */
[----:B------:R-:W-:Y:S01]  /*89390*/  PRMT R15, R11, 0x4210, R4 ;  /* 0x000042100b0f7816 */ /* 0x000fe20000000004 */
[----:B------:R-:W-:Y:S02]  /*893a0*/  NOP ;  /* 0x0000000000007918 */ /* 0x000fe40000000000 */
[----:B------:R-:W2:Y:S04]  /*893b0*/  LDL.LU R8, [R1+0x960] ;  /* 0x0009600001087983 */ /* 0x000ea80000300800 */
[----:B------:R-:W-:Y:S01]  /*893c0*/  LDS.128 R44, [R3] ;  /* 0x00000000032c7984 */ /* 0x000fe20000000c00 */
[----:B------:R-:W-:-:S03]  /*893d0*/  NOP ;  /* 0x0000000000007918 */ /* 0x000fc60000000000 */
[----:B------:R-:W2:Y:S04]  /*893e0*/  LDL.LU.64 R24, [R1+0x2880] ;  /* 0x0028800001187983 */ /* 0x000ea80000300a00 */
[----:B------:R-:W-:Y:S01]  /*893f0*/  STSM.16.M88.4 [R3], R12 ;  /* 0x0000000c03007844 */ /* 0x000fe20000000200 */
[----:B------:R-:W-:-:S03]  /*89400*/  NOP ;  /* 0x0000000000007918 */ /* 0x000fc60000000000 */
[----:B------:R-:W0:Y:S04]  /*89410*/  LDS.128 R12, [R3] ;  /* 0x00000000030c7984 */ /* 0x000e280000000c00 */
[----:B------:R-:W2:Y:S04]  /*89420*/  LDL.LU.64 R22, [R1+0x28a0] ;  /* 0x0028a00001167983 */ /* 0x000ea80000300a00 */
[----:B------:R-:W2:Y:S04]  /*89430*/  LDL.LU.64 R20, [R1+0x2898] ;  /* 0x0028980001147983 */ /* 0x000ea80000300a00 */
[----:B------:R-:W2:Y:S01]  /*89440*/  LDL.LU.64 R18, [R1+0x2890] ;  /* 0x0028900001127983 */ /* 0x000ea20000300a00 */
[----:B----4-:R-:W-:-:S03]  /*89450*/  PRMT R52, R52, 0x5210, R9 ;  /* 0x0000521034347816 */ /* 0x010fc60000000009 */
[----:B------:R-:W4:Y:S04]  /*89460*/  LDL.LU R9, [R1+0xb44] ;  /* 0x000b440001097983 */ /* 0x000f280000300800 */
[----:B------:R-:W4:Y:S01]  /*89470*/  LDL.LU.64 R16, [R1+0x2860] ;  /* 0x0028600001107983 */ /* 0x000f220000300a00 */
[----:B---3--:R-:W-:Y:S02]  /*89480*/  PRMT R53, R53, 0x5210, R7 ;  /* 0x0000521035357816 */ /* 0x008fe40000000007 */
[----:B------:R-:W-:Y:S01]  /*89490*/  PRMT R54, R54, 0x5210, R6 ;  /* 0x0000521036367816 */ /* 0x000fe20000000006 */
[----:B0-----:R-:W-:Y:S04]  /*894a0*/  STL.64 [R1+0xc0], R12 ;  /* 0x0000c00c01007387 */ /* 0x001fe80000100a00 */
[----:B------:R0:W-:Y:S04]  /*894b0*/  STL.64 [R1+0xc8], R14 ;  /* 0x0000c80e01007387 */ /* 0x0001e80000100a00 */
[----:B0-----:R-:W3:Y:S01]  /*894c0*/  LDL.LU.64 R14, [R1+0x2888] ;  /* 0x00288800010e7983 */ /* 0x001ee20000300a00 */
[----:B--2---:R-:W-:Y:S01]  /*894d0*/  PRMT R55, R55, 0x5210, R4 ;  /* 0x0000521037377816 */ /* 0x004fe20000000004 */
[----:B------:R-:W-:-:S04]  /*894e0*/  NOP ;  /* 0x0000000000007918 */ /* 0x000fc80000000000 */
[----:B------:R0:W-:Y:S04]  /*894f0*/  STSM.16.M88.4 [R3], R52 ;  /* 0x0000003403007844 */ /* 0x0001e80000000200 */
[----:B0-----:R-:W2:Y:S04]  /*89500*/  LDL.LU.64 R54, [R1+0x2c10] ;  /* 0x002c100001367983 */ /* 0x001ea80000300a00 */
[----:B------:R-:W2:Y:S04]  /*89510*/  LDL.LU.64 R52, [R1+0x2c08] ;  /* 0x002c080001347983 */ /* 0x000ea80000300a00 */
[----:B------:R-:W2:Y:S04]  /*89520*/  LDL.LU.64 R12, [R1+0x2878] ;  /* 0x00287800010c7983 */ /* 0x000ea80000300a00 */
[----:B------:R-:W2:Y:S01]  /*89530*/  LDL.LU.64 R6, [R1+0x2870] ;  /* 0x0028700001067983 */ /* 0x000ea20000300a00 */
[----:B------:R-:W-:Y:S01]  /*89540*/  PRMT R4, R5, 0x7770, RZ ;  /* 0x0000777005047816 */ /* 0x000fe200000000ff */
[----:B------:R-:W-:-:S02]  /*89550*/  NOP ;  /* 0x0000000000007918 */ /* 0x000fc40000000000 */
[----:B------:R-:W2:Y:S04]  /*89560*/  LDL.LU.64 R10, [R1+0x2850] ;  /* 0x00285000010a7983 */ /* 0x000ea80000300a00 */
[----:B------:R-:W2:Y:S04]  /*89570*/  LDL.LU R3, [R1+0x964] ;  /* 0x0009640001037983 */ /* 0x000ea80000300800 */
[----:B------:R0:W-:Y:S04]  /*89580*/  @P6 STG.E.U8 desc[UR34][R48.64], R4 ;  /* 0x0000000430006986 */ /* 0x0001e8000c101122 */
[----:B0-----:R-:W2:Y:S01]  /*89590*/  LDL.LU.64 R48, [R1+0x2868] ;  /* 0x0028680001307983 */ /* 0x001ea20000300a00 */
[----:B------:R-:W-:-:S02]  /*895a0*/  LOP3.LUT P6, RZ, R61, 0x40000, RZ, 0xc0, !PT ;  /* 0x000400003dff7812 */ /* 0x000fc400078cc0ff */
[----:B------:R-:W-:-:S11]  /*895b0*/  PRMT R4, R5, 0x7771, RZ ;  /* 0x0000777105047816 */ /* 0x000fd600000000ff */
[----:B------:R0:W-:Y:S01]  /*895c0*/  @P6 STG.E.U8 desc[UR34][R30.64], R4 ;  /* 0x000000041e006986 */ /* 0x0001e2000c101122 */
[----:B------:R-:W-:Y:S02]  /*895d0*/  LOP3.LUT P6, RZ, R61, 0x20000, RZ, 0xc0, !PT ;  /* 0x000200003dff7812 */ /* 0x000fe400078cc0ff */
[----:B0-----:R-:W-:-:S11]  /*895e0*/  PRMT R4, R5, 0x7772, RZ ;  /* 0x0000777205047816 */ /* 0x001fd600000000ff */
        /* <DEDUP_REMOVED lines=9> */
[----:B------:R0:W-:Y:S02]  /*89680*/  @P6 STG.E.U8 desc[UR34][R20.64], R4 ;  /* 0x0000000414006986 */ /* 0x0001e4000c101122 */
[----:B0-----:R-:W-:-:S05]  /*89690*/  PRMT R4, R8, 0x7772, RZ ;  /* 0x0000777208047816 */ /* 0x001fca00000000ff */
[----:B------:R0:W-:Y:S02]  /*896a0*/  @P0 STG.E.U8 desc[UR34][R18.64], R4 ;  /* 0x0000000412000986 */ /* 0x0001e4000c101122 */
[----:B0-----:R-:W-:-:S05]  /*896b0*/  PRMT R4, R8, 0x7773, RZ ;  /* 0x0000777308047816 */ /* 0x001fca00000000ff */
[----:B----4-:R0:W-:Y:S02]  /*896c0*/  @P1 STG.E.U8 desc[UR34][R16.64], R4 ;  /* 0x0000000410001986 */ /* 0x0101e4000c101122 */
[----:B0-----:R-:W-:-:S05]  /*896d0*/  PRMT R4, R9, 0x7770, RZ ;  /* 0x0000777009047816 */ /* 0x001fca00000000ff */
[----:B---3--:R0:W-:Y:S01]  /*896e0*/  @P2 STG.E.U8 desc[UR34][R14.64], R4 ;  /* 0x000000040e002986 */ /* 0x0081e2000c101122 */
[----:B------:R-:W-:Y:S02]  /*896f0*/  LOP3.LUT P6, RZ, R61, 0x2000, RZ, 0xc0, !PT ;  /* 0x000020003dff7812 */ /* 0x000fe400078cc0ff */
[----:B0-----:R-:W-:-:S05]  /*89700*/  PRMT R4, R9, 0x7771, RZ ;  /* 0x0000777109047816 */ /* 0x001fca00000000ff */
[----:B--2---:R0:W-:Y:S02]  /*89710*/  @P3 STG.E.U8 desc[UR34][R12.64], R4 ;  /* 0x000000040c003986 */ /* 0x0041e4000c101122 */
[----:B0-----:R-:W-:-:S05]  /*89720*/  PRMT R4, R9, 0x7772, RZ ;  /* 0x0000777209047816 */ /* 0x001fca00000000ff */
[----:B------:R0:W-:Y:S02]  /*89730*/  @P4 STG.E.U8 desc[UR34][R6.64], R4 ;  /* 0x0000000406004986 */ /* 0x0001e4000c101122 */
[----:B0-----:R-:W-:-:S05]  /*89740*/  PRMT R4, R9, 0x7773, RZ ;  /* 0x0000777309047816 */ /* 0x001fca00000000ff */
[----:B------:R0:W-:Y:S02]  /*89750*/  @P5 STG.E.U8 desc[UR34][R10.64], R4 ;  /* 0x000000040a005986 */ /* 0x0001e4000c101122 */
[----:B0-----:R-:W-:-:S05]  /*89760*/  PRMT R4, R3, 0x7770, RZ ;  /* 0x0000777003047816 */ /* 0x001fca00000000ff */
[----:B------:R0:W-:Y:S04]  /*89770*/  @P6 STG.E.U8 desc[UR34][R48.64], R4 ;  /* 0x0000000430006986 */ /* 0x0001e8000c101122 */
[----:B0-----:R-:W2:Y:S04]  /*89780*/  LDL.LU.64 R48, [R1+0x2858] ;  /* 0x0028580001307983 */ /* 0x001ea80000300a00 */
[----:B------:R-:W3:Y:S04]  /*89790*/  LDL.LU.64 R14, [R1+0x2848] ;  /* 0x00284800010e7983 */ /* 0x000ee80000300a00 */
[----:B------:R-:W4:Y:S04]  /*897a0*/  LDL.LU.64 R12, [R1+0x2840] ;  /* 0x00284000010c7983 */ /* 0x000f280000300a00 */
[----:B------:R-:W3:Y:S04]  /*897b0*/  LDL.LU.64 R6, [R1+0x2838] ;  /* 0x0028380001067983 */ /* 0x000ee80000300a00 */
[----:B------:R-:W3:Y:S04]  /*897c0*/  LDL.LU.64 R8, [R1+0x2830] ;  /* 0x0028300001087983 */ /* 0x000ee80000300a00 */
[----:B------:R-:W3:Y:S04]  /*897d0*/  LDL.LU.64 R10, [R1+0x2828] ;  /* 0x00282800010a7983 */ /* 0x000ee80000300a00 */
[----:B------:R-:W3:Y:S01]  /*897e0*/  LDL.LU R23, [R1+0xb48] ;  /* 0x000b480001177983 */ /* 0x000ee20000300800 */
[----:B------:R-:W-:-:S02]  /*897f0*/  LOP3.LUT P3, RZ, R50, 0x200000, RZ, 0xc0, !PT ;  /* 0x0020000032ff7812 */ /* 0x000fc4000786c0ff */
[----:B------:R-:W-:Y:S02]  /*89800*/  PRMT R4, R3, 0x7771, RZ ;  /* 0x0000777103047816 */ /* 0x000fe400000000ff */
[----:B------:R-:W-:Y:S02]  /*89810*/  LOP3.LUT P0, RZ, R58, 0x4, RZ, 0xc0, !PT ;  /* 0x000000043aff7812 */ /* 0x000fe4000780c0ff */
[----:B------:R-:W-:-:S11]  /*89820*/  LOP3.LUT R61, R61, 0xffffffdf, RZ, 0xc0, !PT ;  /* 0xffffffdf3d3d7812 */ /* 0x000fd600078ec0ff */
[----:B------:R-:W-:Y:S02]  /*89830*/  @P0 LOP3.LUT R61, R61, 0x20, RZ, 0xfc, !PT ;  /* 0x000000203d3d0812 */ /* 0x000fe400078efcff */
        /* <DEDUP_REMOVED lines=9> */
[----:B------:R-:W-:Y:S01]  /*898d0*/  LOP3.LUT P0, RZ, R50, 0x40000000, RZ, 0xc0, !PT ;  /* 0x4000000032ff7812 */ /* 0x000fe2000780c0ff */
[----:B--2---:R0:W-:Y:S04]  /*898e0*/  @P3 STG.E.U8 desc[UR34][R48.64], R4 ;  /* 0x0000000430003986 */ /* 0x0041e8000c101122 */
[----:B0-----:R-:W2:Y:S04]  /*898f0*/  LDL.LU.64 R48, [R1+0x2820] ;  /* 0x0028200001307983 */ /* 0x001ea80000300a00 */
[----:B------:R-:W2:Y:S04]  /*89900*/  LDL.LU R4, [R1+0x968] ;  /* 0x0009680001047983 */ /* 0x000ea80000300800 */
[----:B------:R-:W2:Y:S01]  /*89910*/  LDL.LU.64 R30, [R1+0x2818] ;  /* 0x00281800011e7983 */ /* 0x000ea20000300a00 */
[----:B------:R-:W-:-:S03]  /*89920*/  LOP3.LUT R61, R61, 0xfffffdff, RZ, 0xc0, !PT ;  /* 0xfffffdff3d3d7812 */ /* 0x000fc600078ec0ff */
[----:B------:R-:W2:Y:S01]  /*89930*/  LDL.LU.64 R26, [R1+0x2810] ;  /* 0x00281000011a7983 */ /* 0x000ea20000300a00 */
[----:B------:R-:W-:Y:S02]  /*89940*/  @P0 LOP3.LUT R61, R61, 0x200, RZ, 0xfc, !PT ;  /* 0x000002003d3d0812 */ /* 0x000fe400078efcff */
[C---:B------:R-:W-:Y:S01]  /*89950*/  LOP3.LUT P0, RZ, R50.reuse, 0x20000000, RZ, 0xc0, !PT ;  /* 0x2000000032ff7812 */ /* 0x040fe2000780c0ff */
[----:B------:R-:W2:Y:S01]  /*89960*/  LDL.LU.64 R24, [R1+0x2808] ;  /* 0x0028080001187983 */ /* 0x000ea20000300a00 */
[----:B------:R-:W-:Y:S02]  /*89970*/  LOP3.LUT R61, R61, 0xfffffbff, RZ, 0xc0, !PT ;  /* 0xfffffbff3d3d7812 */ /* 0x000fe400078ec0ff */
[----:B------:R-:W-:Y:S01]  /*89980*/  LOP3.LUT P4, RZ, R50, 0x400000, RZ, 0xc0, !PT ;  /* 0x0040000032ff7812 */ /* 0x000fe2000788c0ff */
[----:B------:R-:W2:Y:S08]  /*89990*/  LDL.LU.64 R20, [R1+0x2800] ;  /* 0x0028000001147983 */ /* 0x000eb00000300a00 */
[----:B------:R-:W-:-:S02]  /*899a0*/  @P0 LOP3.LUT R61, R61, 0x400, RZ, 0xfc, !PT ;  /* 0x000004003d3d0812 */ /* 0x000fc400078efcff */
[C---:B------:R-:W-:Y:S02]  /*899b0*/  LOP3.LUT P0, RZ, R50.reuse, 0x10000000, RZ, 0xc0, !PT ;  /* 0x1000000032ff7812 */ /* 0x040fe4000780c0ff */
[----:B------:R-:W-:Y:S02]  /*899c0*/  LOP3.LUT R61, R61, 0xfffff7ff, RZ, 0xc0, !PT ;  /* 0xfffff7ff3d3d7812 */ /* 0x000fe400078ec0ff */
[----:B------:R-:W-:Y:S02]  /*899d0*/  PRMT R5, R3, 0x7772, RZ ;  /* 0x0000777203057816 */ /* 0x000fe400000000ff */
[----:B------:R-:W-:-:S07]  /*899e0*/  LOP3.LUT P5, RZ, R50, 0x800000, RZ, 0xc0, !PT ;  /* 0x0080000032ff7812 */ /* 0x000fce00078ac0ff */
[----:B------:R-:W-:Y:S02]  /*899f0*/  @P0 LOP3.LUT R61, R61, 0x800, RZ, 0xfc, !PT ;  /* 0x000008003d3d0812 */ /* 0x000fe400078efcff */
[C---:B------:R-:W-:Y:S01]  /*89a00*/  LOP3.LUT P0, RZ, R50.reuse, 0x8000000, RZ, 0xc0, !PT ;  /* 0x0800000032ff7812 */ /* 0x040fe2000780c0ff */
[----:B---3--:R0:W-:Y:S01]  /*89a10*/  @P4 STG.E.U8 desc[UR34][R14.64], R5 ;  /* 0x000000050e004986 */ /* 0x0081e2000c101122 */
[C---:B------:R-:W-:Y:S02]  /*89a20*/  LOP3.LUT P6, RZ, R50.reuse, 0x2000000, RZ, 0xc0, !PT ;  /* 0x0200000032ff7812 */ /* 0x040fe400078cc0ff */
[----:B------:R-:W-:Y:S02]  /*89a30*/  LOP3.LUT R61, R61, 0xffffefff, RZ, 0xc0, !PT ;  /* 0xffffefff3d3d7812 */ /* 0x000fe400078ec0ff */
[----:B------:R-:W-:Y:S01]  /*89a40*/  PRMT R3, R3, 0x7773, RZ ;  /* 0x0000777303037816 */ /* 0x000fe200000000ff */
[----:B0-----:R-:W3:Y:S06]  /*89a50*/  LDL.LU R5, [R1+0xb4c] ;  /* 0x000b4c0001057983 */ /* 0x001eec0000300800 */
[----:B------:R-:W-:Y:S01]  /*89a60*/  @P0 LOP3.LUT R61, R61, 0x1000, RZ, 0xfc, !PT ;  /* 0x000010003d3d0812 */ /* 0x000fe200078efcff */
[----:B------:R-:W3:Y:S01]  /*89a70*/  LDL.LU.64 R18, [R1+0x27f8] ;  /* 0x0027f80001127983 */ /* 0x000ee20000300a00 */
[----:B------:R-:W-:-:S03]  /*89a80*/  LOP3.LUT P0, RZ, R50, 0x4000000, RZ, 0xc0, !PT ;  /* 0x0400000032ff7812 */ /* 0x000fc6000780c0ff */
[----:B----4-:R0:W-:Y:S04]  /*89a90*/  @P5 STG.E.U8 desc[UR34][R12.64], R3 ;  /* 0x000000030c005986 */ /* 0x0101e8000c101122 */
[----:B------:R-:W4:Y:S01]  /*89aa0*/  LDL.LU.64 R16, [R1+0x27f0] ;  /* 0x0027f00001107983 */ /* 0x000f220000300a00 */
[----:B0-----:R-:W-:-:S05]  /*89ab0*/  PRMT R3, R23, 0x7770, RZ ;  /* 0x0000777017037816 */ /* 0x001fca00000000ff */
[----:B------:R0:W-:Y:S02]  /*89ac0*/  @P6 STG.E.U8 desc[UR34][R6.64], R3 ;  /* 0x0000000306006986 */ /* 0x0001e4000c101122 */
[----:B0-----:R-:W-:Y:S02]  /*89ad0*/  PRMT R6, R23, 0x7771, RZ ;  /* 0x0000777117067816 */ /* 0x001fe400000000ff */
[----:B------:R-:W4:Y:S04]  /*89ae0*/  LDL.LU R3, [R1+0x96c] ;  /* 0x00096c0001037983 */ /* 0x000f280000300800 */
[----:B------:R0:W-:Y:S01]  /*89af0*/  @P0 STG.E.U8 desc[UR34][R8.64], R6 ;  /* 0x0000000608000986 */ /* 0x0001e2000c101122 */
[----:B------:R-:W-:-:S03]  /*89b00*/  LOP3.LUT P0, RZ, R61, 0x1000, RZ, 0xc0, !PT ;  /* 0x000010003dff7812 */ /* 0x000fc6000780c0ff */
[----:B------:R-:W4:Y:S04]  /*89b10*/  LDL.LU.64 R14, [R1+0x27e8] ;  /* 0x0027e800010e7983 */ /* 0x000f280000300a00 */
[----:B------:R-:W4:Y:S01]  /*89b20*/  LDL.LU.64 R12, [R1+0x27e0] ;  /* 0x0027e000010c7983 */ /* 0x000f220000300a00 */
[----:B0-----:R-:W-:-:S03]  /*89b30*/  PRMT R8, R23, 0x7772, RZ ;  /* 0x0000777217087816 */ /* 0x001fc600000000ff */
[----:B------:R-:W4:Y:S04]  /*89b40*/  LDL.LU.64 R6, [R1+0x27d8] ;  /* 0x0027d80001067983 */ /* 0x000f280000300a00 */
[----:B------:R0:W-:Y:S01]  /*89b50*/  @P0 STG.E.U8 desc[UR34][R10.64], R8 ;  /* 0x000000080a000986 */ /* 0x0001e2000c101122 */
[----:B------:R-:W-:Y:S02]  /*89b60*/  LOP3.LUT P0, RZ, R61, 0x800, RZ, 0xc0, !PT ;  /* 0x000008003dff7812 */ /* 0x000fe4000780c0ff */
[----:B------:R-:W-:Y:S01]  /*89b70*/  PRMT R22, R23, 0x7773, RZ ;  /* 0x0000777317167816 */ /* 0x000fe200000000ff */
[----:B0-----:R-:W4:Y:S04]  /*89b80*/  LDL.LU.64 R8, [R1+0x27d0] ;  /* 0x0027d00001087983 */ /* 0x001f280000300a00 */
[----:B------:R-:W4:Y:S06]  /*89b90*/  LDL.LU.64 R10, [R1+0x27c8] ;  /* 0x0027c800010a7983 */ /* 0x000f2c0000300a00 */
[----:B--2---:R0:W-:Y:S04]  /*89ba0*/  @P0 STG.E.U8 desc[UR34][R48.64], R22 ;  /* 0x0000001630000986 */ /* 0x0041e8000c101122 */
        /* <DEDUP_REMOVED lines=9> */
[----:B------:R-:W-:Y:S01]  /*89c40*/  @P0 STG.E.U8 desc[UR34][R24.64], R22 ;  /* 0x0000001618000986 */ /* 0x000fe2000c101122 */
[----:B------:R-:W-:Y:S02]  /*89c50*/  LOP3.LUT P0, RZ, R61, 0x80, RZ, 0xc0, !PT ;  /* 0x000000803dff7812 */ /* 0x000fe4000780c0ff */
[----:B------:R-:W-:-:S11]  /*89c60*/  PRMT R4, R4, 0x7773, RZ ;  /* 0x0000777304047816 */ /* 0x000fd600000000ff */
[----:B------:R3:W-:Y:S01]  /*89c70*/  @P0 STG.E.U8 desc[UR34][R20.64], R4 ;  /* 0x0000000414000986 */ /* 0x0007e2000c101122 */
[----:B------:R-:W-:Y:S02]  /*89c80*/  LOP3.LUT P0, RZ, R61, 0x40, RZ, 0xc0, !PT ;  /* 0x000000403dff7812 */ /* 0x000fe4000780c0ff */
[----:B---3--:R-:W-:-:S11]  /*89c90*/  PRMT R4, R5, 0x7770, RZ ;  /* 0x0000777005047816 */ /* 0x008fd600000000ff */
[----:B------:R0:W-:Y:S01]  /*89ca0*/  @P0 STG.E.U8 desc[UR34][R18.64], R4 ;  /* 0x0000000412000986 */ /* 0x0001e2000c101122 */
[----:B------:R-:W-:Y:S02]  /*89cb0*/  LOP3.LUT P0, RZ, R61, 0x20, RZ, 0xc0, !PT ;  /* 0x000000203dff7812 */ /* 0x000fe4000780c0ff */
[C---:B------:R-:W-:Y:S02]  /*89cc0*/  LOP3.LUT P1, RZ, R58.reuse, 0x8, RZ, 0xc0, !PT ;  /* 0x000000083aff7812 */ /* 0x040fe4000782c0ff */
[----:B------:R-:W-:Y:S02]  /*89cd0*/  LOP3.LUT P2, RZ, R58, 0x10, RZ, 0xc0, !PT ;  /* 0x000000103aff7812 */ /* 0x000fe4000784c0ff */
[----:B0-----:R-:W-:-:S07]  /*89ce0*/  PRMT R4, R5, 0x7771, RZ ;  /* 0x0000777105047816 */ /* 0x001fce00000000ff */
[----:B----4-:R0:W-:Y:S01]  /*89cf0*/  @P0 STG.E.U8 desc[UR34][R16.64], R4 ;  /* 0x0000000410000986 */ /* 0x0101e2000c101122 */
[----:B------:R-:W-:Y:S02]  /*89d00*/  LOP3.LUT P3, RZ, R58, 0x20, RZ, 0xc0, !PT ;  /* 0x000000203aff7812 */ /* 0x000fe4000786c0ff */
[----:B0-----:R-:W-:-:S05]  /*89d10*/  PRMT R4, R5, 0x7772, RZ ;  /* 0x0000777205047816 */ /* 0x001fca00000000ff */
[----:B------:R0:W-:Y:S01]  /*89d20*/  @P1 STG.E.U8 desc[UR34][R14.64], R4 ;  /* 0x000000040e001986 */ /* 0x0001e2000c101122 */
[----:B------:R-:W-:Y:S02]  /*89d30*/  LOP3.LUT P4, RZ, R58, 0x40, RZ, 0xc0, !PT ;  /* 0x000000403aff7812 */ /* 0x000fe4000788c0ff */
[----:B0-----:R-:W-:-:S05]  /*89d40*/  PRMT R4, R5, 0x7773, RZ ;  /* 0x0000777305047816 */ /* 0x001fca00000000ff */
[----:B------:R0:W-:Y:S01]  /*89d50*/  @P2 STG.E.U8 desc[UR34][R12.64], R4 ;  /* 0x000000040c002986 */ /* 0x0001e2000c101122 */
[C---:B------:R-:W-:Y:S02]  /*89d60*/  LOP3.LUT P5, RZ, R58.reuse, 0x80, RZ, 0xc0, !PT ;  /* 0x000000803aff7812 */ /* 0x040fe400078ac0ff */
[----:B------:R-:W-:Y:S02]  /*89d70*/  LOP3.LUT P6, RZ, R58, 0x100, RZ, 0xc0, !PT ;  /* 0x000001003aff7812 */ /* 0x000fe400078cc0ff */
[----:B0-----:R-:W-:-:S05]  /*89d80*/  PRMT R4, R3, 0x7770, RZ ;  /* 0x0000777003047816 */ /* 0x001fca00000000ff */
[----:B------:R0:W-:Y:S02]  /*89d90*/  @P3 STG.E.U8 desc[UR34][R6.64], R4 ;  /* 0x0000000406003986 */ /* 0x0001e4000c101122 */
[----:B0-----:R-:W-:-:S05]  /*89da0*/  PRMT R4, R3, 0x7771, RZ ;  /* 0x0000777103047816 */ /* 0x001fca00000000ff */
[----:B------:R0:W-:Y:S02]  /*89db0*/  @P4 STG.E.U8 desc[UR34][R8.64], R4 ;  /* 0x0000000408004986 */ /* 0x0001e4000c101122 */
[C---:B0-----:R-:W-:Y:S02]  /*89dc0*/  PRMT R4, R3.reuse, 0x7772, RZ ;  /* 0x0000777203047816 */ /* 0x041fe400000000ff */
[----:B------:R-:W-:-:S03]  /*89dd0*/  PRMT R3, R3, 0x7773, RZ ;  /* 0x0000777303037816 */ /* 0x000fc600000000ff */
[----:B------:R-:W-:Y:S04]  /*89de0*/  @P5 STG.E.U8 desc[UR34][R10.64], R4 ;  /* 0x000000040a005986 */ /* 0x000fe8000c101122 */
[----:B--2---:R0:W-:Y:S04]  /*89df0*/  @P6 STG.E.U8 desc[UR34][R48.64], R3 ;  /* 0x0000000330006986 */ /* 0x0041e8000c101122 */
[----:B0-----:R-:W2:Y:S04]  /*89e00*/  LDL.LU.64 R48, [R1+0x27c0] ;  /* 0x0027c00001307983 */ /* 0x001ea80000300a00 */
[----:B------:R-:W3:Y:S04]  /*89e10*/  LDL.LU.64 R14, [R1+0x27b8] ;  /* 0x0027b800010e7983 */ /* 0x000ee80000300a00 */
[----:B------:R-:W4:Y:S04]  /*89e20*/  LDL.LU.64 R12, [R1+0x27a8] ;  /* 0x0027a800010c7983 */ /* 0x000f280000300a00 */
[----:B------:R-:W2:Y:S04]  /*89e30*/  LDL.LU R3, [R1+0x950] ;  /* 0x0009500001037983 */ /* 0x000ea80000300800 */
[----:B------:R-:W3:Y:S04]  /*89e40*/  LDL.LU.64 R6, [R1+0x27a0] ;  /* 0x0027a00001067983 */ /* 0x000ee80000300a00 */
[----:B------:R-:W3:Y:S04]  /*89e50*/  LDL.LU.64 R8, [R1+0x2798] ;  /* 0x0027980001087983 */ /* 0x000ee80000300a00 */
[----:B------:R-:W3:Y:S04]  /*89e60*/  LDL.LU.64 R10, [R1+0x2790] ;  /* 0x00279000010a7983 */ /* 0x000ee80000300a00 */
[----:B------:R-:W3:Y:S01]  /*89e70*/  LDL.LU R21, [R1+0x940] ;  /* 0x0009400001157983 */ /* 0x000ee20000300800 */
[----:B------:R-:W-:-:S02]  /*89e80*/  LOP3.LUT P3, RZ, R58, 0x200, RZ, 0xc0, !PT ;  /* 0x000002003aff7812 */ /* 0x000fc4000786c0ff */
[----:B------:R-:W-:Y:S02]  /*89e90*/  LOP3.LUT P0, RZ, R58, 0x200000, RZ, 0xc0, !PT ;  /* 0x002000003aff7812 */ /* 0x000fe4000780c0ff */
[----:B------:R-:W-:-:S11]  /*89ea0*/  LOP3.LUT R60, R60, 0xdfffffff, RZ, 0xc0, !PT ;  /* 0xdfffffff3c3c7812 */ /* 0x000fd600078ec0ff */
[----:B------:R-:W-:Y:S02]  /*89eb0*/  @P0 LOP3.LUT R60, R60, 0x20000000, RZ, 0xfc, !PT ;  /* 0x200000003c3c0812 */ /* 0x000fe400078efcff */
[----:B------:R-:W-:Y:S02]  /*89ec0*/  LOP3.LUT P0, RZ, R58, 0x100000, RZ, 0xc0, !PT ;  /* 0x001000003aff7812 */ /* 0x000fe4000780c0ff */
[----:B------:R-:W-:-:S11]  /*89ed0*/  LOP3.LUT R60, R60, 0xbfffffff, RZ, 0xc0, !PT ;  /* 0xbfffffff3c3c7812 */ /* 0x000fd600078ec0ff */
[----:B------:R-:W-:Y:S02]  /*89ee0*/  @P0 LOP3.LUT R60, R60, 0x40000000, RZ, 0xfc, !PT ;  /* 0x400000003c3c0812 */ /* 0x000fe400078efcff */
[----:B------:R-:W-:Y:S02]  /*89ef0*/  LOP3.LUT P0, RZ, R58, 0x80000, RZ, 0xc0, !PT ;  /* 0x000800003aff7812 */ /* 0x000fe4000780c0ff */
[----:B------:R-:W-:Y:S02]  /*89f00*/  LOP3.LUT R60, R60, 0x7fffffff, RZ, 0xc0, !PT ;  /* 0x7fffffff3c3c7812 */ /* 0x000fe400078ec0ff */
[----:B------:R-:W-:-:S09]  /*89f10*/  LOP3.LUT P4, RZ, R58, 0x400, RZ, 0xc0, !PT ;  /* 0x000004003aff7812 */ /* 0x000fd2000788c0ff */
        /* <DEDUP_REMOVED lines=12> */
[----:B--2---:R-:W-:-:S05]  /*89fe0*/  PRMT R4, R3, 0x7770, RZ ;  /* 0x0000777003047816 */ /* 0x004fca00000000ff */
[----:B------:R0:W-:Y:S04]  /*89ff0*/  @P3 STG.E.U8 desc[UR34][R48.64], R4 ;  /* 0x0000000430003986 */ /* 0x0001e8000c101122 */
[----:B0-----:R-:W2:Y:S01]  /*8a000*/  LDL.LU.64 R48, [R1+0x2788] ;  /* 0x0027880001307983 */ /* 0x001ea20000300a00 */
[----:B------:R-:W-:-:S03]  /*8a010*/  PRMT R4, R3, 0x7771, RZ ;  /* 0x0000777103047816 */ /* 0x000fc600000000ff */
[----:B------:R-:W2:Y:S04]  /*8a020*/  LDL.LU.64 R30, [R1+0x2780] ;  /* 0x00278000011e7983 */ /* 0x000ea80000300a00 */
[----:B---3--:R0:W-:Y:S04]  /*8a030*/  @P4 STG.E.U8 desc[UR34][R14.64], R4 ;  /* 0x000000040e004986 */ /* 0x0081e8000c101122 */
[----:B------:R-:W3:Y:S04]  /*8a040*/  LDL.LU.64 R26, [R1+0x2778] ;  /* 0x00277800011a7983 */ /* 0x000ee80000300a00 */
[----:B0-----:R-:W3:Y:S04]  /*8a050*/  LDL.LU R4, [R1+0x954] ;  /* 0x0009540001047983 */ /* 0x001ee80000300800 */
[----:B------:R-:W3:Y:S04]  /*8a060*/  LDL.LU.64 R24, [R1+0x2770] ;  /* 0x0027700001187983 */ /* 0x000ee80000300a00 */
[----:B------:R-:W3:Y:S01]  /*8a070*/  LDL.LU.64 R22, [R1+0x2768] ;  /* 0x0027680001167983 */ /* 0x000ee20000300a00 */
[----:B------:R-:W-:-:S02]  /*8a080*/  LOP3.LUT P5, RZ, R58, 0x800, RZ, 0xc0, !PT ;  /* 0x000008003aff7812 */ /* 0x000fc400078ac0ff */
[----:B------:R-:W-:Y:S01]  /*8a090*/  @P0 LOP3.LUT R61, R61, 0x8, RZ, 0xfc, !PT ;  /* 0x000000083d3d0812 */ /* 0x000fe200078efcff */
[----:B------:R-:W3:Y:S01]  /*8a0a0*/  LDL.LU.64 R18, [R1+0x2760] ;  /* 0x0027600001127983 */ /* 0x000ee20000300a00 */
[C---:B------:R-:W-:Y:S02]  /*8a0b0*/  LOP3.LUT P0, RZ, R58.reuse, 0x4000, RZ, 0xc0, !PT ;  /* 0x000040003aff7812 */ /* 0x040fe4000780c0ff */
[----:B------:R-:W-:Y:S02]  /*8a0c0*/  PRMT R5, R3, 0x7772, RZ ;  /* 0x0000777203057816 */ /* 0x000fe400000000ff */
[----:B------:R-:W-:Y:S02]  /*8a0d0*/  LOP3.LUT P6, RZ, R58, 0x1000, RZ, 0xc0, !PT ;  /* 0x000010003aff7812 */ /* 0x000fe400078cc0ff */
[----:B------:R-:W-:-:S03]  /*8a0e0*/  LOP3.LUT R61, R61, 0xffffffef, RZ, 0xc0, !PT ;  /* 0xffffffef3d3d7812 */ /* 0x000fc600078ec0ff */
[----:B----4-:R0:W-:Y:S01]  /*8a0f0*/  @P5 STG.E.U8 desc[UR34][R12.64], R5 ;  /* 0x000000050c005986 */ /* 0x0101e2000c101122 */
[----:B------:R-:W-:-:S03]  /*8a100*/  PRMT R3, R3, 0x7773, RZ ;  /* 0x0000777303037816 */ /* 0x000fc600000000ff */
[----:B------:R-:W-:Y:S02]  /*8a110*/  @P0 LOP3.LUT R61, R61, 0x10, RZ, 0xfc, !PT ;  /* 0x000000103d3d0812 */ /* 0x000fe400078efcff */
[----:B------:R-:W-:Y:S01]  /*8a120*/  LOP3.LUT P0, RZ, R58, 0x2000, RZ, 0xc0, !PT ;  /* 0x000020003aff7812 */ /* 0x000fe2000780c0ff */
[----:B0-----:R-:W4:Y:S04]  /*8a130*/  LDL.LU R5, [R1+0x944] ;  /* 0x0009440001057983 */ /* 0x001f280000300800 */
[----:B------:R-:W4:Y:S04]  /*8a140*/  LDL.LU.64 R16, [R1+0x2758] ;  /* 0x0027580001107983 */ /* 0x000f280000300a00 */
[----:B------:R0:W-:Y:S04]  /*8a150*/  @P6 STG.E.U8 desc[UR34][R6.64], R3 ;  /* 0x0000000306006986 */ /* 0x0001e8000c101122 */
[----:B------:R-:W4:Y:S04]  /*8a160*/  LDL.LU.64 R14, [R1+0x2750] ;  /* 0x00275000010e7983 */ /* 0x000f280000300a00 */
[----:B------:R-:W4:Y:S01]  /*8a170*/  LDL.LU.64 R12, [R1+0x2748] ;  /* 0x00274800010c7983 */ /* 0x000f220000300a00 */
[----:B0-----:R-:W-:-:S03]  /*8a180*/  PRMT R3, R21, 0x7770, RZ ;  /* 0x0000777015037816 */ /* 0x001fc600000000ff */
[----:B------:R-:W4:Y:S04]  /*8a190*/  LDL.LU.64 R6, [R1+0x2740] ;  /* 0x0027400001067983 */ /* 0x000f280000300a00 */
[----:B------:R0:W-:Y:S01]  /*8a1a0*/  @P0 STG.E.U8 desc[UR34][R8.64], R3 ;  /* 0x0000000308000986 */ /* 0x0001e2000c101122 */
[----:B------:R-:W-:Y:S02]  /*8a1b0*/  LOP3.LUT P0, RZ, R61, 0x10, RZ, 0xc0, !PT ;  /* 0x000000103dff7812 */ /* 0x000fe4000780c0ff */
[----:B0-----:R-:W-:Y:S01]  /*8a1c0*/  PRMT R8, R21, 0x7771, RZ ;  /* 0x0000777115087816 */ /* 0x001fe200000000ff */
[----:B------:R-:W4:Y:S10]  /*8a1d0*/  LDL.LU R3, [R1+0x958] ;  /* 0x0009580001037983 */ /* 0x000f340000300800 */
[----:B------:R0:W-:Y:S04]  /*8a1e0*/  @P0 STG.E.U8 desc[UR34][R10.64], R8 ;  /* 0x000000080a000986 */ /* 0x0001e8000c101122 */
[----:B0-----:R-:W4:Y:S04]  /*8a1f0*/  LDL.LU.64 R8, [R1+0x2738] ;  /* 0x0027380001087983 */ /* 0x001f280000300a00 */
[----:B------:R-:W4:Y:S01]  /*8a200*/  LDL.LU.64 R10, [R1+0x2730] ;  /* 0x00273000010a7983 */ /* 0x000f220000300a00 */
[----:B------:R-:W-:-:S02]  /*8a210*/  LOP3.LUT P0, RZ, R61, 0x8, RZ, 0xc0, !PT ;  /* 0x000000083dff7812 */ /* 0x000fc4000780c0ff */
[----:B------:R-:W-:-:S11]  /*8a220*/  PRMT R20, R21, 0x7772, RZ ;  /* 0x0000777215147816 */ /* 0x000fd600000000ff */
[----:B--2---:R0:W-:Y:S04]  /*8a230*/  @P0 STG.E.U8 desc[UR34][R48.64], R20 ;  /* 0x0000001430000986 */ /* 0x0041e8000c101122 */
[----:B0-----:R-:W2:Y:S01]  /*8a240*/  LDL.LU.64 R48, [R1+0x2728] ;  /* 0x0027280001307983 */ /* 0x001ea20000300a00 */
[----:B------:R-:W-:Y:S02]  /*8a250*/  LOP3.LUT P0, RZ, R61, 0x4, RZ, 0xc0, !PT ;  /* 0x000000043dff7812 */ /* 0x000fe4000780c0ff */
[----:B------:R-:W-:-:S11]  /*8a260*/  PRMT R20, R21, 0x7773, RZ ;  /* 0x0000777315147816 */ /* 0x000fd600000000ff */
[----:B------:R3:W-:Y:S01]  /*8a270*/  @P0 STG.E.U8 desc[UR34][R30.64], R20 ;  /* 0x000000141e000986 */ /* 0x0007e2000c101122 */
[----:B------:R-:W-:Y:S02]  /*8a280*/  LOP3.LUT P0, RZ, R61, 0x2, RZ, 0xc0, !PT ;  /* 0x000000023dff7812 */ /* 0x000fe4000780c0ff */
[----:B---3--:R-:W-:-:S11]  /*8a290*/  PRMT R20, R4, 0x7770, RZ ;  /* 0x0000777004147816 */ /* 0x008fd600000000ff */
[----:B------:R0:W-:Y:S01]  /*8a2a0*/  @P0 STG.E.U8 desc[UR34][R26.64], R20 ;  /* 0x000000141a000986 */ /* 0x0001e2000c101122 */
[----:B------:R-:W-:Y:S02]  /*8a2b0*/  LOP3.LUT P0, RZ, R61, 0x1, RZ, 0xc0, !PT ;  /* 0x000000013dff7812 */ /* 0x000fe4000780c0ff */
[----:B------:R-:W-:Y:S01]  /*8a2c0*/  LOP3.LUT P1, RZ, R58, 0x400000, RZ, 0xc0, !PT ;  /* 0x004000003aff7812 */ /* 0x000fe2000782c0ff */
[----:B------:R-:W3:Y:S01]  /*8a2d0*/  LDL.LU R61, [R1+0x2c00] ;  /* 0x002c0000013d7983 */ /* 0x000ee20000300800 */
[----:B0-----:R-:W-:-:S09]  /*8a2e0*/  PRMT R20, R4, 0x7771, RZ ;  /* 0x0000777104147816 */ /* 0x001fd200000000ff */
        /* <DEDUP_REMOVED lines=8> */
[----:B------:R-:W-:Y:S02]  /*8a370*/  LOP3.LUT P2, RZ, R58, 0x800000, RZ, 0xc0, !PT ;  /* 0x008000003aff7812 */ /* 0x000fe4000784c0ff */
[----:B----4-:R-:W-:-:S09]  /*8a380*/  PRMT R4, R5, 0x7770, RZ ;  /* 0x0000777005047816 */ /* 0x010fd200000000ff */
[----:B------:R0:W-:Y:S01]  /*8a390*/  @P0 STG.E.U8 desc[UR34][R16.64], R4 ;  /* 0x0000000410000986 */ /* 0x0001e2000c101122 */
[----:B------:R-:W-:Y:S02]  /*8a3a0*/  LOP3.LUT P3, RZ, R58, 0x1000000, RZ, 0xc0, !PT ;  /* 0x010000003aff7812 */ /* 0x000fe4000786c0ff */
[----:B0-----:R-:W-:-:S05]  /*8a3b0*/  PRMT R4, R5, 0x7771, RZ ;  /* 0x0000777105047816 */ /* 0x001fca00000000ff */
[----:B------:R0:W-:Y:S01]  /*8a3c0*/  @P1 STG.E.U8 desc[UR34][R14.64], R4 ;  /* 0x000000040e001986 */ /* 0x0001e2000c101122 */
[----:B------:R-:W-:Y:S02]  /*8a3d0*/  LOP3.LUT P4, RZ, R58, 0x2000000, RZ, 0xc0, !PT ;  /* 0x020000003aff7812 */ /* 0x000fe4000788c0ff */
[----:B0-----:R-:W-:-:S05]  /*8a3e0*/  PRMT R4, R5, 0x7772, RZ ;  /* 0x0000777205047816 */ /* 0x001fca00000000ff */
[----:B------:R0:W-:Y:S01]  /*8a3f0*/  @P2 STG.E.U8 desc[UR34][R12.64], R4 ;  /* 0x000000040c002986 */ /* 0x0001e2000c101122 */
[----:B------:R-:W-:Y:S02]  /*8a400*/  LOP3.LUT P5, RZ, R58, 0x4000000, RZ, 0xc0, !PT ;  /* 0x040000003aff7812 */ /* 0x000fe400078ac0ff */
[----:B0-----:R-:W-:-:S05]  /*8a410*/  PRMT R4, R5, 0x7773, RZ ;  /* 0x0000777305047816 */ /* 0x001fca00000000ff */
[----:B------:R0:W-:Y:S02]  /*8a420*/  @P3 STG.E.U8 desc[UR34][R6.64], R4 ;  /* 0x0000000406003986 */ /* 0x0001e4000c101122 */
[----:B0-----:R-:W-:-:S05]  /*8a430*/  PRMT R4, R3, 0x7770, RZ ;  /* 0x0000777003047816 */ /* 0x001fca00000000ff */
[----:B------:R0:W-:Y:S02]  /*8a440*/  @P4 STG.E.U8 desc[UR34][R8.64], R4 ;  /* 0x0000000408004986 */ /* 0x0001e4000c101122 */
[----:B0-----:R-:W-:-:S05]  /*8a450*/  PRMT R4, R3, 0x7771, RZ ;  /* 0x0000777103047816 */ /* 0x001fca00000000ff */
[----:B------:R0:W-:Y:S04]  /*8a460*/  @P5 STG.E.U8 desc[UR34][R10.64], R4 ;  /* 0x000000040a005986 */ /* 0x0001e8000c101122 */
[----:B0-----:R-:W4:Y:S01]  /*8a470*/  LDL.LU.64 R10, [R1+0x2720] ;  /* 0x00272000010a7983 */ /* 0x001f220000300a00 */
[C---:B------:R-:W-:Y:S02]  /*8a480*/  LOP3.LUT P6, RZ, R58.reuse, 0x8000000, RZ, 0xc0, !PT ;  /* 0x080000003aff7812 */ /* 0x040fe400078cc0ff */
[----:B------:R-:W-:Y:S01]  /*8a490*/  PRMT R4, R3, 0x7772, RZ ;  /* 0x0000777203047816 */ /* 0x000fe200000000ff */
[----:B------:R-:W3:Y:S04]  /*8a4a0*/  LDL.LU.64 R16, [R1+0x2718] ;  /* 0x0027180001107983 */ /* 0x000ee80000300a00 */
[----:B------:R-:W3:Y:S06]  /*8a4b0*/  LDL.LU.64 R14, [R1+0x2710] ;  /* 0x00271000010e7983 */ /* 0x000eec0000300a00 */
[----:B--2---:R0:W-:Y:S04]  /*8a4c0*/  @P6 STG.E.U8 desc[UR34][R48.64], R4 ;  /* 0x0000000430006986 */ /* 0x0041e8000c101122 */
[----:B0-----:R-:W2:Y:S04]  /*8a4d0*/  LDL.LU.64 R4, [R1+0x2708] ;  /* 0x0027080001047983 */ /* 0x001ea80000300a00 */
[----:B------:R-:W2:Y:S04]  /*8a4e0*/  LDL.LU R49, [R1+0x948] ;  /* 0x0009480001317983 */ /* 0x000ea80000300800 */
[----:B------:R-:W3:Y:S04]  /*8a4f0*/  LDL.LU.64 R12, [R1+0x2700] ;  /* 0x00270000010c7983 */ /* 0x000ee80000300a00 */
[----:B------:R-:W3:Y:S01]  /*8a500*/  LDL.LU R7, [R1+0x95c] ;  /* 0x00095c0001077983 */ /* 0x000ee20000300800 */
[----:B------:R-:W-:-:S03]  /*8a510*/  LOP3.LUT P3, RZ, R58, 0x10000000, RZ, 0xc0, !PT ;  /* 0x100000003aff7812 */ /* 0x000fc6000786c0ff */
[----:B------:R-:W3:Y:S01]  /*8a520*/  LDL.LU.64 R8, [R1+0x26f8] ;  /* 0x0026f80001087983 */ /* 0x000ee20000300a00 */
[----:B------:R-:W-:Y:S02]  /*8a530*/  PRMT R3, R3, 0x7773, RZ ;  /* 0x0000777303037816 */ /* 0x000fe400000000ff */
[C---:B------:R-:W-:Y:S02]  /*8a540*/  LOP3.LUT P4, RZ, R58.reuse, 0x20000000, RZ, 0xc0, !PT ;  /* 0x200000003aff7812 */ /* 0x040fe4000788c0ff */
[C---:B------:R-:W-:Y:S02]  /*8a550*/  LOP3.LUT P5, RZ, R58.reuse, 0x40000000, RZ, 0xc0, !PT ;  /* 0x400000003aff7812 */ /* 0x040fe400078ac0ff */
[----:B------:R-:W-:Y:S02]  /*8a560*/  LOP3.LUT P6, RZ, R58, 0x80000000, RZ, 0xc0, !PT ;  /* 0x800000003aff7812 */ /* 0x000fe400078cc0ff */
[----:B------:R-:W-:Y:S01]  /*8a570*/  LOP3.LUT P0, RZ, R59, 0x100, RZ, 0xc0, !PT ;  /* 0x000001003bff7812 */ /* 0x000fe2000780c0ff */
[----:B----4-:R0:W-:Y:S04]  /*8a580*/  @P3 STG.E.U8 desc[UR34][R10.64], R3 ;  /* 0x000000030a003986 */ /* 0x0101e8000c101122 */
[----:B0-----:R-:W4:Y:S04]  /*8a590*/  LDL.LU.64 R10, [R1+0x26f0] ;  /* 0x0026f000010a7983 */ /* 0x001f280000300a00 */
[----:B------:R-:W4:Y:S04]  /*8a5a0*/  LDL.LU.64 R30, [R1+0x26e8] ;  /* 0x0026e800011e7983 */ /* 0x000f280000300a00 */
[----:B------:R-:W4:Y:S04]  /*8a5b0*/  LDL.LU.64 R26, [R1+0x26e0] ;  /* 0x0026e000011a7983 */ /* 0x000f280000300a00 */
[----:B------:R-:W4:Y:S04]  /*8a5c0*/  LDL.LU R48, [R1+0x94c] ;  /* 0x00094c0001307983 */ /* 0x000f280000300800 */
[----:B------:R-:W4:Y:S04]  /*8a5d0*/  LDL.LU.64 R24, [R1+0x26d8] ;  /* 0x0026d80001187983 */ /* 0x000f280000300a00 */
[----:B------:R-:W4:Y:S04]  /*8a5e0*/  LDL.LU.64 R22, [R1+0x26d0] ;  /* 0x0026d00001167983 */ /* 0x000f280000300a00 */
[----:B------:R-:W4:Y:S01]  /*8a5f0*/  LDL.LU.64 R20, [R1+0x26c8] ;  /* 0x0026c80001147983 */ /* 0x000f220000300a00 */
[----:B--2---:R-:W-:-:S05]  /*8a600*/  PRMT R3, R49, 0x7770, RZ ;  /* 0x0000777031037816 */ /* 0x004fca00000000ff */
[----:B---3--:R0:W-:Y:S02]  /*8a610*/  @P4 STG.E.U8 desc[UR34][R16.64], R3 ;  /* 0x0000000310004986 */ /* 0x0081e4000c101122 */
[----:B0-----:R-:W-:-:S05]  /*8a620*/  PRMT R3, R49, 0x7771, RZ ;  /* 0x0000777131037816 */ /* 0x001fca00000000ff */
[----:B------:R0:W-:Y:S02]  /*8a630*/  @P5 STG.E.U8 desc[UR34][R14.64], R3 ;  /* 0x000000030e005986 */ /* 0x0001e4000c101122 */
[----:B0-----:R-:W-:-:S05]  /*8a640*/  PRMT R3, R49, 0x7772, RZ ;  /* 0x0000777231037816 */ /* 0x001fca00000000ff */
[----:B------:R0:W-:Y:S04]  /*8a650*/  @P6 STG.E.U8 desc[UR34][R4.64], R3 ;  /* 0x0000000304006986 */ /* 0x0001e8000c101122 */
[----:B0-----:R-:W2:Y:S04]  /*8a660*/  LDL.LU R3, [R1+0x770] ;  /* 0x0007700001037983 */ /* 0x001ea80000300800 */
[----:B------:R-:W3:Y:S04]  /*8a670*/  LDL.LU.64 R18, [R1+0x26c0] ;  /* 0x0026c00001127983 */ /* 0x000ee80000300a00 */
[----:B------:R-:W2:Y:S01]  /*8a680*/  LDL.LU.64 R16, [R1+0x26b8] ;  /* 0x0026b80001107983 */ /* 0x000ea20000300a00 */
[----:B------:R-:W-:-:S02]  /*8a690*/  LOP3.LUT R60, R60, 0xffdfffff, RZ, 0xc0, !PT ;  /* 0xffdfffff3c3c7812 */ /* 0x000fc400078ec0ff */
[----:B------:R-:W-:Y:S01]  /*8a6a0*/  PRMT R4, R49, 0x7773, RZ ;  /* 0x0000777331047816 */ /* 0x000fe200000000ff */
[----:B------:R-:W2:Y:S01]  /*8a6b0*/  LDL.LU.64 R14, [R1+0x26b0] ;  /* 0x0026b000010e7983 */ /* 0x000ea20000300a00 */
        /* <DEDUP_REMOVED lines=22> */
[----:B------:R-:W-:-:S13]  /*8a820*/  LOP3.LUT P0, RZ, R59, 0x1, RZ, 0xc0, !PT ;  /* 0x000000013bff7812 */ /* 0x000fda000780c0ff */
[----:B------:R0:W-:Y:S01]  /*8a830*/  @P0 STG.E.U8 desc[UR34][R12.64], R4 ;  /* 0x000000040c000986 */ /* 0x0001e2000c101122 */
[C---:B------:R-:W-:Y:S02]  /*8a840*/  LOP3.LUT P0, RZ, R60.reuse, 0x10000000, RZ, 0xc0, !PT ;  /* 0x100000003cff7812 */ /* 0x040fe4000780c0ff */
[----:B0-----:R-:W-:Y:S01]  /*8a850*/  PRMT R4, R7, 0x7770, RZ ;  /* 0x0000777007047816 */ /* 0x001fe200000000ff */
[----:B------:R-:W2:Y:S10]  /*8a860*/  LDL.LU.64 R12, [R1+0x26a8] ;  /* 0x0026a800010c7983 */ /* 0x000eb40000300a00 */
[----:B------:R0:W-:Y:S01]  /*8a870*/  @P0 STG.E.U8 desc[UR34][R8.64], R4 ;  /* 0x0000000408000986 */ /* 0x0001e2000c101122 */
[----:B------:R-:W-:-:S02]  /*8a880*/  LOP3.LUT P0, RZ, R60, 0x8000000, RZ, 0xc0, !PT ;  /* 0x080000003cff7812 */ /* 0x000fc4000780c0ff */
[----:B------:R-:W-:Y:S01]  /*8a890*/  PRMT R6, R7, 0x7771, RZ ;  /* 0x0000777107067816 */ /* 0x000fe200000000ff */
[----:B------:R-:W2:Y:S04]  /*8a8a0*/  LDL.LU R49, [R1+0x760] ;  /* 0x0007600001317983 */ /* 0x000ea80000300800 */
[----:B0-----:R-:W2:Y:S06]  /*8a8b0*/  LDL.LU.64 R4, [R1+0x26a0] ;  /* 0x0026a00001047983 */ /* 0x001eac0000300a00 */
[----:B----4-:R0:W-:Y:S01]  /*8a8c0*/  @P0 STG.E.U8 desc[UR34][R10.64], R6 ;  /* 0x000000060a000986 */ /* 0x0101e2000c101122 */
[----:B------:R-:W-:-:S03]  /*8a8d0*/  LOP3.LUT P0, RZ, R60, 0x4000000, RZ, 0xc0, !PT ;  /* 0x040000003cff7812 */ /* 0x000fc6000780c0ff */
[----:B------:R-:W4:Y:S01]  /*8a8e0*/  LDL.LU.64 R8, [R1+0x2698] ;  /* 0x0026980001087983 */ /* 0x000f220000300a00 */
[----:B0-----:R-:W-:-:S03]  /*8a8f0*/  PRMT R6, R7, 0x7772, RZ ;  /* 0x0000777207067816 */ /* 0x001fc600000000ff */
[----:B------:R-:W4:Y:S06]  /*8a900*/  LDL.LU.64 R10, [R1+0x2690] ;  /* 0x00269000010a7983 */ /* 0x000f2c0000300a00 */
        /* <DEDUP_REMOVED lines=14> */
[----:B------:R-:W-:Y:S02]  /*8a9f0*/  LOP3.LUT P1, RZ, R59, 0x200, RZ, 0xc0, !PT ;  /* 0x000002003bff7812 */ /* 0x000fe4000782c0ff */
[----:B0-----:R-:W-:-:S09]  /*8aa00*/  PRMT R6, R48, 0x7773, RZ ;  /* 0x0000777330067816 */ /* 0x001fd200000000ff */
[----:B---3--:R2:W-:Y:S02]  /*8aa10*/  @P0 STG.E.U8 desc[UR34][R18.64], R6 ;  /* 0x0000000612000986 */ /* 0x0085e4000c101122 */
[----:B--2---:R-:W-:-:S05]  /*8aa20*/  PRMT R6, R3, 0x7770, RZ ;  /* 0x0000777003067816 */ /* 0x004fca00000000ff */
[----:B------:R0:W-:Y:S04]  /*8aa30*/  @P1 STG.E.U8 desc[UR34][R16.64], R6 ;  /* 0x0000000610001986 */ /* 0x0001e8000c101122 */
[----:B0-----:R-:W2:Y:S01]  /*8aa40*/  LDL.LU.64 R16, [R1+0x2688] ;  /* 0x0026880001107983 */ /* 0x001ea20000300a00 */
[C---:B------:R-:W-:Y:S02]  /*8aa50*/  LOP3.LUT P2, RZ, R59.reuse, 0x400, RZ, 0xc0, !PT ;  /* 0x000004003bff7812 */ /* 0x040fe4000784c0ff */
[C---:B------:R-:W-:Y:S02]  /*8aa60*/  LOP3.LUT P3, RZ, R59.reuse, 0x800, RZ, 0xc0, !PT ;  /* 0x000008003bff7812 */ /* 0x040fe4000786c0ff */
[----:B------:R-:W-:Y:S02]  /*8aa70*/  LOP3.LUT P4, RZ, R59, 0x1000, RZ, 0xc0, !PT ;  /* 0x000010003bff7812 */ /* 0x000fe4000788c0ff */
[----:B------:R-:W-:-:S02]  /*8aa80*/  PRMT R6, R3, 0x7771, RZ ;  /* 0x0000777103067816 */ /* 0x000fc400000000ff */
[----:B------:R-:W-:-:S05]  /*8aa90*/  LOP3.LUT P5, RZ, R59, 0x2000, RZ, 0xc0, !PT ;  /* 0x000020003bff7812 */ /* 0x000fca00078ac0ff */
[----:B------:R0:W-:Y:S01]  /*8aaa0*/  @P2 STG.E.U8 desc[UR34][R14.64], R6 ;  /* 0x000000060e002986 */ /* 0x0001e2000c101122 */
[----:B------:R-:W-:Y:S02]  /*8aab0*/  LOP3.LUT P6, RZ, R59, 0x4000, RZ, 0xc0, !PT ;  /* 0x000040003bff7812 */ /* 0x000fe400078cc0ff */
[C---:B0-----:R-:W-:Y:S01]  /*8aac0*/  PRMT R6, R3.reuse, 0x7772, RZ ;  /* 0x0000777203067816 */ /* 0x041fe200000000ff */
[----:B------:R-:W3:Y:S01]  /*8aad0*/  LDL.LU.64 R14, [R1+0x2680] ;  /* 0x00268000010e7983 */ /* 0x000ee20000300a00 */
[----:B------:R-:W-:-:S03]  /*8aae0*/  PRMT R3, R3, 0x7773, RZ ;  /* 0x0000777303037816 */ /* 0x000fc600000000ff */
[----:B------:R-:W-:Y:S04]  /*8aaf0*/  @P3 STG.E.U8 desc[UR34][R12.64], R6 ;  /* 0x000000060c003986 */ /* 0x000fe8000c101122 */
[----:B------:R0:W-:Y:S02]  /*8ab00*/  @P4 STG.E.U8 desc[UR34][R4.64], R3 ;  /* 0x0000000304004986 */ /* 0x0001e4000c101122 */
[----:B0-----:R-:W-:-:S05]  /*8ab10*/  PRMT R3, R49, 0x7770, RZ ;  /* 0x0000777031037816 */ /* 0x001fca00000000ff */
[----:B----4-:R0:W-:Y:S02]  /*8ab20*/  @P5 STG.E.U8 desc[UR34][R8.64], R3 ;  /* 0x0000000308005986 */ /* 0x0101e4000c101122 */
[----:B0-----:R-:W-:Y:S02]  /*8ab30*/  PRMT R3, R49, 0x7771, RZ ;  /* 0x0000777131037816 */ /* 0x001fe400000000ff */
[----:B------:R-:W4:Y:S04]  /*8ab40*/  LDL.LU.64 R8, [R1+0x2678] ;  /* 0x0026780001087983 */ /* 0x000f280000300a00 */
[----:B------:R-:W4:Y:S04]  /*8ab50*/  LDL.LU.64 R12, [R1+0x2670] ;  /* 0x00267000010c7983 */ /* 0x000f280000300a00 */
[----:B------:R0:W-:Y:S04]  /*8ab60*/  @P6 STG.E.U8 desc[UR34][R10.64], R3 ;  /* 0x000000030a006986 */ /* 0x0001e8000c101122 */
[----:B------:R-:W4:Y:S04]  /*8ab70*/  LDL.LU.64 R6, [R1+0x2668] ;  /* 0x0026680001067983 */ /* 0x000f280000300a00 */
[----:B0-----:R-:W4:Y:S01]  /*8ab80*/  LDL.LU R3, [R1+0x774] ;  /* 0x0007740001037983 */ /* 0x001f220000300800 */
[----:B------:R-:W-:-:S03]  /*8ab90*/  LOP3.LUT P3, RZ, R59, 0x8000, RZ, 0xc0, !PT ;  /* 0x000080003bff7812 */ /* 0x000fc6000786c0ff */
[----:B------:R-:W4:Y:S01]  /*8aba0*/  LDL.LU.64 R10, [R1+0x2660] ;  /* 0x00266000010a7983 */ /* 0x000f220000300a00 */
[----:B------:R-:W-:-:S03]  /*8abb0*/  PRMT R4, R49, 0x7772, RZ ;  /* 0x0000777231047816 */ /* 0x000fc600000000ff */
[----:B------:R-:W4:Y:S06]  /*8abc0*/  LDL.LU R5, [R1+0x764] ;  /* 0x0007640001057983 */ /* 0x000f2c0000300800 */
[----:B--2---:R0:W-:Y:S02]  /*8abd0*/  @P3 STG.E.U8 desc[UR34][R16.64], R4 ;  /* 0x0000000410003986 */ /* 0x0041e4000c101122 */
[----:B0-----:R-:W-:Y:S02]  /*8abe0*/  PRMT R4, R49, 0x7773, RZ ;  /* 0x0000777331047816 */ /* 0x001fe400000000ff */
[----:B------:R-:W2:Y:S01]  /*8abf0*/  LDL.LU.64 R48, [R1+0x2658] ;  /* 0x0026580001307983 */ /* 0x000ea20000300a00 */
[----:B------:R-:W-:-:S02]  /*8ac00*/  LOP3.LUT P0, RZ, R59, 0x8000000, RZ, 0xc0, !PT ;  /* 0x080000003bff7812 */ /* 0x000fc4000780c0ff */
[----:B------:R-:W-:Y:S01]  /*8ac10*/  LOP3.LUT R60, R60, 0xffffdfff, RZ, 0xc0, !PT ;  /* 0xffffdfff3c3c7812 */ /* 0x000fe200078ec0ff */
[----:B------:R-:W2:Y:S01]  /*8ac20*/  LDL.LU.64 R30, [R1+0x2650] ;  /* 0x00265000011e7983 */ /* 0x000ea20000300a00 */
[----:B------:R-:W-:-:S03]  /*8ac30*/  LOP3.LUT P4, RZ, R59, 0x10000, RZ, 0xc0, !PT ;  /* 0x000100003bff7812 */ /* 0x000fc6000788c0ff */
[----:B------:R-:W2:Y:S01]  /*8ac40*/  LDL.LU.64 R26, [R1+0x2648] ;  /* 0x00264800011a7983 */ /* 0x000ea20000300a00 */
[----:B------:R-:W-:-:S03]  /*8ac50*/  LOP3.LUT P5, RZ, R59, 0x20000, RZ, 0xc0, !PT ;  /* 0x000200003bff7812 */ /* 0x000fc600078ac0ff */
[----:B------:R-:W2:Y:S02]  /*8ac60*/  LDL.LU.64 R24, [R1+0x2640] ;  /* 0x0026400001187983 */ /* 0x000ea40000300a00 */
        /* <DEDUP_REMOVED lines=11> */
[----:B------:R-:W-:Y:S01]  /*8ad20*/  LOP3.LUT R60, R60, 0xfffdffff, RZ, 0xc0, !PT ;  /* 0xfffdffff3c3c7812 */ /* 0x000fe200078ec0ff */
[----:B---3--:R4:W-:Y:S10]  /*8ad30*/  @P4 STG.E.U8 desc[UR34][R14.64], R4 ;  /* 0x000000040e004986 */ /* 0x0089f4000c101122 */
[----:B------:R-:W-:-:S02]  /*8ad40*/  @P0 LOP3.LUT R60, R60, 0x20000, RZ, 0xfc, !PT ;  /* 0x000200003c3c0812 */ /* 0x000fc400078efcff */
[----:B------:R-:W-:Y:S02]  /*8ad50*/  LOP3.LUT P0, RZ, R59, 0x400000, RZ, 0xc0, !PT ;  /* 0x004000003bff7812 */ /* 0x000fe4000780c0ff */
[----:B------:R-:W-:-:S11]  /*8ad60*/  LOP3.LUT R60, R60, 0xfffbffff, RZ, 0xc0, !PT ;  /* 0xfffbffff3c3c7812 */ /* 0x000fd600078ec0ff */
[----:B------:R-:W-:Y:S02]  /*8ad70*/  @P0 LOP3.LUT R60, R60, 0x40000, RZ, 0xfc, !PT ;  /* 0x000400003c3c0812 */ /* 0x000fe400078efcff */
[C---:B------:R-:W-:Y:S02]  /*8ad80*/  LOP3.LUT P0, RZ, R59.reuse, 0x200000, RZ, 0xc0, !PT ;  /* 0x002000003bff7812 */ /* 0x040fe4000780c0ff */
[----:B------:R-:W-:Y:S02]  /*8ad90*/  LOP3.LUT R60, R60, 0xfff7ffff, RZ, 0xc0, !PT ;  /* 0xfff7ffff3c3c7812 */ /* 0x000fe400078ec0ff */
[----:B------:R-:W-:-:S09]  /*8ada0*/  LOP3.LUT P6, RZ, R59, 0x40000, RZ, 0xc0, !PT ;  /* 0x000400003bff7812 */ /* 0x000fd200078cc0ff */
[----:B------:R-:W-:Y:S02]  /*8adb0*/  @P0 LOP3.LUT R60, R60, 0x80000, RZ, 0xfc, !PT ;  /* 0x000800003c3c0812 */ /* 0x000fe400078efcff */
[----:B------:R-:W-:Y:S02]  /*8adc0*/  LOP3.LUT P0, RZ, R59, 0x100000, RZ, 0xc0, !PT ;  /* 0x001000003bff7812 */ /* 0x000fe4000780c0ff */
[----:B------:R-:W-:-:S11]  /*8add0*/  LOP3.LUT R60, R60, 0xffefffff, RZ, 0xc0, !PT ;  /* 0xffefffff3c3c7812 */ /* 0x000fd600078ec0ff */
[----:B------:R-:W-:Y:S02]  /*8ade0*/  @P0 LOP3.LUT R60, R60, 0x100000, RZ, 0xfc, !PT ;  /* 0x001000003c3c0812 */ /* 0x000fe400078efcff */
[----:B------:R-:W-:Y:S02]  /*8adf0*/  LOP3.LUT P0, RZ, R59, 0x80000, RZ, 0xc0, !PT ;  /* 0x000800003bff7812 */ /* 0x000fe4000780c0ff */
[----:B----4-:R-:W-:-:S05]  /*8ae00*/  PRMT R4, R3, 0x7770, RZ ;  /* 0x0000777003047816 */ /* 0x010fca00000000ff */
[----:B------:R0:W-:Y:S04]  /*8ae10*/  @P5 STG.E.U8 desc[UR34][R8.64], R4 ;  /* 0x0000000408005986 */ /* 0x0001e8000c101122 */
[----:B0-----:R-:W3:Y:S04]  /*8ae20*/  LDL.LU R8, [R1+0x778] ;  /* 0x0007780001087983 */ /* 0x001ee80000300800 */
[----:B------:R-:W4:Y:S04]  /*8ae30*/  LDL.LU.64 R22, [R1+0x2638] ;  /* 0x0026380001167983 */ /* 0x000f280000300a00 */
[----:B------:R-:W4:Y:S01]  /*8ae40*/  LDL.LU.64 R20, [R1+0x2630] ;  /* 0x0026300001147983 */ /* 0x000f220000300a00 */
[----:B------:R-:W-:-:S03]  /*8ae50*/  PRMT R4, R3, 0x7771, RZ ;  /* 0x0000777103047816 */ /* 0x000fc600000000ff */
[----:B------:R-:W4:Y:S04]  /*8ae60*/  LDL.LU R9, [R1+0x768] ;  /* 0x0007680001097983 */ /* 0x000f280000300800 */
[----:B------:R-:W4:Y:S04]  /*8ae70*/  LDL.LU.64 R18, [R1+0x2628] ;  /* 0x0026280001127983 */ /* 0x000f280000300a00 */
[----:B------:R0:W-:Y:S04]  /*8ae80*/  @P6 STG.E.U8 desc[UR34][R12.64], R4 ;  /* 0x000000040c006986 */ /* 0x0001e8000c101122 */
[----:B------:R-:W4:Y:S04]  /*8ae90*/  LDL.LU.64 R16, [R1+0x2620] ;  /* 0x0026200001107983 */ /* 0x000f280000300a00 */
[----:B------:R-:W4:Y:S01]  /*8aea0*/  LDL.LU.64 R14, [R1+0x2618] ;  /* 0x00261800010e7983 */ /* 0x000f220000300a00 */
[----:B0-----:R-:W-:-:S03]  /*8aeb0*/  PRMT R4, R3, 0x7772, RZ ;  /* 0x0000777203047816 */ /* 0x001fc600000000ff */
[----:B------:R-:W4:Y:S04]  /*8aec0*/  LDL.LU.64 R12, [R1+0x2610] ;  /* 0x00261000010c7983 */ /* 0x000f280000300a00 */
[----:B------:R0:W-:Y:S01]  /*8aed0*/  @P0 STG.E.U8 desc[UR34][R6.64], R4 ;  /* 0x0000000406000986 */ /* 0x0001e2000c101122 */
[C---:B------:R-:W-:Y:S02]  /*8aee0*/  LOP3.LUT P0, RZ, R60.reuse, 0x100000, RZ, 0xc0, !PT ;  /* 0x001000003cff7812 */ /* 0x040fe4000780c0ff */
[----:B------:R-:W-:Y:S01]  /*8aef0*/  PRMT R3, R3, 0x7773, RZ ;  /* 0x0000777303037816 */ /* 0x000fe200000000ff */
[----:B0-----:R-:W4:Y:S10]  /*8af00*/  LDL.LU.64 R6, [R1+0x2608] ;  /* 0x0026080001067983 */ /* 0x001f340000300a00 */
[----:B------:R0:W-:Y:S01]  /*8af10*/  @P0 STG.E.U8 desc[UR34][R10.64], R3 ;  /* 0x000000030a000986 */ /* 0x0001e2000c101122 */
[----:B------:R-:W-:-:S02]  /*8af20*/  LOP3.LUT P0, RZ, R60, 0x80000, RZ, 0xc0, !PT ;  /* 0x000800003cff7812 */ /* 0x000fc4000780c0ff */
[----:B------:R-:W-:Y:S01]  /*8af30*/  PRMT R4, R5, 0x7770, RZ ;  /* 0x0000777005047816 */ /* 0x000fe200000000ff */
[----:B0-----:R-:W4:Y:S04]  /*8af40*/  LDL.LU.64 R10, [R1+0x2600] ;  /* 0x00260000010a7983 */ /* 0x001f280000300a00 */
[----:B------:R-:W4:Y:S06]  /*8af50*/  LDL.LU R3, [R1+0x77c] ;  /* 0x00077c0001037983 */ /* 0x000f2c0000300800 */
        /* <DEDUP_REMOVED lines=12> */
[C---:B------:R-:W-:Y:S02]  /*8b020*/  LOP3.LUT P1, RZ, R59.reuse, 0x10000000, RZ, 0xc0, !PT ;  /* 0x100000003bff7812 */ /* 0x040fe4000782c0ff */
[C---:B------:R-:W-:Y:S02]  /*8b030*/  LOP3.LUT P2, RZ, R59.reuse, 0x20000000, RZ, 0xc0, !PT ;  /* 0x200000003bff7812 */ /* 0x040fe4000784c0ff */
[C---:B------:R-:W-:Y:S02]  /*8b040*/  LOP3.LUT P3, RZ, R59.reuse, 0x40000000, RZ, 0xc0, !PT ;  /* 0x400000003bff7812 */ /* 0x040fe4000786c0ff */
[----:B------:R-:W-:Y:S02]  /*8b050*/  LOP3.LUT P4, RZ, R59, 0x80000000, RZ, 0xc0, !PT ;  /* 0x800000003bff7812 */ /* 0x000fe4000788c0ff */
[----:B------:R-:W-:-:S02]  /*8b060*/  LOP3.LUT P5, RZ, R57, 0x1, RZ, 0xc0, !PT ;  /* 0x0000000139ff7812 */ /* 0x000fc400078ac0ff */
[----:B------:R-:W-:Y:S02]  /*8b070*/  LOP3.LUT P6, RZ, R57, 0x2, RZ, 0xc0, !PT ;  /* 0x0000000239ff7812 */ /* 0x000fe400078cc0ff */
[----:B---3--:R-:W-:-:S05]  /*8b080*/  PRMT R4, R8, 0x7770, RZ ;  /* 0x0000777008047816 */ /* 0x008fca00000000ff */
[----:B----4-:R0:W-:Y:S01]  /*8b090*/  @P0 STG.E.U8 desc[UR34][R22.64], R4 ;  /* 0x0000000416000986 */ /* 0x0101e2000c101122 */
        /* <DEDUP_REMOVED lines=17> */
[----:B--2---:R0:W-:Y:S04]  /*8b1b0*/  @P6 STG.E.U8 desc[UR34][R48.64], R4 ;  /* 0x0000000430006986 */ /* 0x0041e8000c101122 */
        /* <DEDUP_REMOVED lines=35> */
[----:B------:R-:W-:Y:S02]  /*8b3f0*/  LOP3.LUT P0, RZ, R57, 0x100, RZ, 0xc0, !PT ;  /* 0x0000010039ff7812 */ /* 0x000fe4000780c0ff */
[----:B------:R-:W-:Y:S02]  /*8b400*/  LOP3.LUT R60, R60, 0xfffff7ff, RZ, 0xc0, !PT ;  /* 0xfffff7ff3c3c7812 */ /* 0x000fe400078ec0ff */
[----:B------:R-:W-:Y:S02]  /*8b410*/  PRMT R5, R3, 0x7772, RZ ;  /* 0x0000777203057816 */ /* 0x000fe400000000ff */
[----:B------:R-:W-:-:S07]  /*8b420*/  LOP3.LUT P5, RZ, R57, 0x10, RZ, 0xc0, !PT ;  /* 0x0000001039ff7812 */ /* 0x000fce00078ac0ff */
[----:B------:R-:W-:Y:S02]  /*8b430*/  @P0 LOP3.LUT R60, R60, 0x800, RZ, 0xfc, !PT ;  /* 0x000008003c3c0812 */ /* 0x000fe400078efcff */
[C---:B------:R-:W-:Y:S01]  /*8b440*/  LOP3.LUT P0, RZ, R57.reuse, 0x80, RZ, 0xc0, !PT ;  /* 0x0000008039ff7812 */ /* 0x040fe2000780c0ff */
[----:B---3--:R0:W-:Y:S01]  /*8b450*/  @P4 STG.E.U8 desc[UR34][R14.64], R5 ;  /* 0x000000050e004986 */ /* 0x0081e2000c101122 */
[----:B------:R-:W-:Y:S02]  /*8b460*/  LOP3.LUT P6, RZ, R57, 0x20, RZ, 0xc0, !PT ;  /* 0x0000002039ff7812 */ /* 0x000fe400078cc0ff */
        /* <DEDUP_REMOVED lines=19> */
[C---:B------:R-:W-:Y:S02]  /*8b5a0*/  LOP3.LUT P0, RZ, R60.reuse, 0x800, RZ, 0xc0, !PT ;  /* 0x000008003cff7812 */ /* 0x040fe4000780c0ff */
        /* <DEDUP_REMOVED lines=84> */
[----:B------:R-:W-:-:S03]  /*8baf0*/  PRMT R7, R3, 0x7772, RZ ;  /* 0x0000777203077816 */ /* 0x000fc600000000ff */
[----:B------:R-:W3:Y:S01]  /*8bb00*/  LDL.LU.64 R18, [R1+0x2500] ;  /* 0x0025000001127983 */ /* 0x000ee20000300a00 */
[C---:B------:R-:W-:Y:S02]  /*8bb10*/  LOP3.LUT P6, RZ, R57.reuse, 0x1000000, RZ, 0xc0, !PT ;  /* 0x0100000039ff7812 */ /* 0x040fe400078cc0ff */
[----:B------:R-:W-:Y:S01]  /*8bb20*/  LOP3.LUT R60, R60, 0xffffffef, RZ, 0xc0, !PT ;  /* 0xffffffef3c3c7812 */ /* 0x000fe200078ec0ff */
[----:B----4-:R0:W-:Y:S03]  /*8bb30*/  @P5 STG.E.U8 desc[UR34][R12.64], R7 ;  /* 0x000000070c005986 */ /* 0x0101e6000c101122 */
[----:B------:R-:W-:Y:S02]  /*8bb40*/  @P0 LOP3.LUT R60, R60, 0x10, RZ, 0xfc, !PT ;  /* 0x000000103c3c0812 */ /* 0x000fe400078efcff */
[----:B------:R-:W-:Y:S02]  /*8bb50*/  LOP3.LUT P0, RZ, R57, 0x2000000, RZ, 0xc0, !PT ;  /* 0x0200000039ff7812 */ /* 0x000fe4000780c0ff */
[----:B------:R-:W-:Y:S01]  /*8bb60*/  PRMT R3, R3, 0x7773, RZ ;  /* 0x0000777303037816 */ /* 0x000fe200000000ff */
        /* <DEDUP_REMOVED lines=9> */
[----:B0-----:R-:W-:Y:S01]  /*8bc00*/  PRMT R8, R25, 0x7771, RZ ;  /* 0x0000777119087816 */ /* 0x001fe200000000ff */
[----:B------:R-:W4:Y:S10]  /*8bc10*/  LDL.LU R3, [R1+0x74c] ;  /* 0x00074c0001037983 */ /* 0x000f340000300800 */
[----:B------:R0:W-:Y:S04]  /*8bc20*/  @P0 STG.E.U8 desc[UR34][R10.64], R8 ;  /* 0x000000080a000986 */ /* 0x0001e8000c101122 */
[----:B0-----:R-:W4:Y:S04]  /*8bc30*/  LDL.LU.64 R8, [R1+0x24d8] ;  /* 0x0024d80001087983 */ /* 0x001f280000300a00 */
[----:B------:R-:W4:Y:S01]  /*8bc40*/  LDL.LU.64 R10, [R1+0x24d0] ;  /* 0x0024d000010a7983 */ /* 0x000f220000300a00 */
[----:B------:R-:W-:-:S02]  /*8bc50*/  LOP3.LUT P0, RZ, R60, 0x8, RZ, 0xc0, !PT ;  /* 0x000000083cff7812 */ /* 0x000fc4000780c0ff */
[----:B------:R-:W-:Y:S02]  /*8bc60*/  PRMT R24, R25, 0x7772, RZ ;  /* 0x0000777219187816 */ /* 0x000fe400000000ff */
[C---:B------:R-:W-:Y:S02]  /*8bc70*/  LOP3.LUT P1, RZ, R56.reuse, 0x4, RZ, 0xc0, !PT ;  /* 0x0000000438ff7812 */ /* 0x040fe4000782c0ff */
[----:B------:R-:W-:-:S07]  /*8bc80*/  LOP3.LUT P2, RZ, R56, 0x8, RZ, 0xc0, !PT ;  /* 0x0000000838ff7812 */ /* 0x000fce000784c0ff */
[----:B--2---:R0:W-:Y:S04]  /*8bc90*/  @P0 STG.E.U8 desc[UR34][R48.64], R24 ;  /* 0x0000001830000986 */ /* 0x0041e8000c101122 */
[----:B0-----:R-:W2:Y:S01]  /*8bca0*/  LDL.LU.64 R48, [R1+0x24c8] ;  /* 0x0024c80001307983 */ /* 0x001ea20000300a00 */
[----:B------:R-:W-:Y:S02]  /*8bcb0*/  LOP3.LUT P0, RZ, R60, 0x4, RZ, 0xc0, !PT ;  /* 0x000000043cff7812 */ /* 0x000fe4000780c0ff */
[----:B------:R-:W-:-:S11]  /*8bcc0*/  PRMT R24, R25, 0x7773, RZ ;  /* 0x0000777319187816 */ /* 0x000fd600000000ff */
[----:B------:R3:W-:Y:S01]  /*8bcd0*/  @P0 STG.E.U8 desc[UR34][R30.64], R24 ;  /* 0x000000181e000986 */ /* 0x0007e2000c101122 */
[----:B------:R-:W-:Y:S02]  /*8bce0*/  LOP3.LUT P0, RZ, R60, 0x2, RZ, 0xc0, !PT ;  /* 0x000000023cff7812 */ /* 0x000fe4000780c0ff */
[----:B---3--:R-:W-:-:S11]  /*8bcf0*/  PRMT R24, R6, 0x7770, RZ ;  /* 0x0000777006187816 */ /* 0x008fd600000000ff */
[----:B------:R-:W-:Y:S01]  /*8bd00*/  @P0 STG.E.U8 desc[UR34][R26.64], R24 ;  /* 0x000000181a000986 */ /* 0x000fe2000c101122 */
[----:B------:R-:W-:Y:S02]  /*8bd10*/  LOP3.LUT P0, RZ, R60, 0x1, RZ, 0xc0, !PT ;  /* 0x000000013cff7812 */ /* 0x000fe4000780c0ff */
        /* <DEDUP_REMOVED lines=9> */
[----:B----4-:R-:W-:-:S11]  /*8bdb0*/  PRMT R60, R7, 0x7770, RZ ;  /* 0x00007770073c7816 */ /* 0x010fd600000000ff */
        /* <DEDUP_REMOVED lines=14> */
[----:B0-----:R-:W3:Y:S01]  /*8bea0*/  LDL.LU.64 R10, [R1+0x24c0] ;  /* 0x0024c000010a7983 */ /* 0x001ee20000300a00 */
[C---:B------:R-:W-:Y:S02]  /*8beb0*/  LOP3.LUT P6, RZ, R56.reuse, 0x80, RZ, 0xc0, !PT ;  /* 0x0000008038ff7812 */ /* 0x040fe400078cc0ff */
[----:B------:R-:W-:Y:S01]  /*8bec0*/  PRMT R60, R3, 0x7772, RZ ;  /* 0x00007772033c7816 */ /* 0x000fe200000000ff */
[----:B------:R-:W4:Y:S04]  /*8bed0*/  LDL.LU.64 R14, [R1+0x24b8] ;  /* 0x0024b800010e7983 */ /* 0x000f280000300a00 */
[----:B------:R-:W4:Y:S04]  /*8bee0*/  LDL.LU.64 R12, [R1+0x24b0] ;  /* 0x0024b000010c7983 */ /* 0x000f280000300a00 */
[----:B------:R-:W4:Y:S04]  /*8bef0*/  LDL.LU.64 R6, [R1+0x24a8] ;  /* 0x0024a80001067983 */ /* 0x000f280000300a00 */
[----:B--2---:R0:W-:Y:S04]  /*8bf00*/  @P6 STG.E.U8 desc[UR34][R48.64], R60 ;  /* 0x0000003c30006986 */ /* 0x0041e8000c101122 */
[----:B0-----:R-:W2:Y:S04]  /*8bf10*/  LDL.LU R49, [R1+0x730] ;  /* 0x0007300001317983 */ /* 0x001ea80000300800 */
[----:B------:R-:W4:Y:S04]  /*8bf20*/  LDL.LU.64 R4, [R1+0x24a0] ;  /* 0x0024a00001047983 */ /* 0x000f280000300a00 */
[----:B------:R-:W4:Y:S01]  /*8bf30*/  LDL.LU R27, [R1+0x720] ;  /* 0x00072000011b7983 */ /* 0x000f220000300800 */
[----:B------:R-:W-:-:S03]  /*8bf40*/  LOP3.LUT P3, RZ, R56, 0x100, RZ, 0xc0, !PT ;  /* 0x0000010038ff7812 */ /* 0x000fc6000786c0ff */
[----:B------:R-:W4:Y:S01]  /*8bf50*/  LDL.LU.64 R8, [R1+0x2498] ;  /* 0x0024980001087983 */ /* 0x000f220000300a00 */
[----:B------:R-:W-:Y:S02]  /*8bf60*/  PRMT R60, R3, 0x7773, RZ ;  /* 0x00007773033c7816 */ /* 0x000fe400000000ff */
[C---:B------:R-:W-:Y:S02]  /*8bf70*/  LOP3.LUT P4, RZ, R56.reuse, 0x200, RZ, 0xc0, !PT ;  /* 0x0000020038ff7812 */ /* 0x040fe4000788c0ff */
[----:B------:R-:W-:Y:S02]  /*8bf80*/  LOP3.LUT P0, RZ, R56, 0x100000, RZ, 0xc0, !PT ;  /* 0x0010000038ff7812 */ /* 0x000fe4000780c0ff */
[----:B------:R-:W-:-:S03]  /*8bf90*/  LOP3.LUT R58, R58, 0xffdfffff, RZ, 0xc0, !PT ;  /* 0xffdfffff3a3a7812 */ /* 0x000fc600078ec0ff */
[----:B---3--:R0:W-:Y:S04]  /*8bfa0*/  @P3 STG.E.U8 desc[UR34][R10.64], R60 ;  /* 0x0000003c0a003986 */ /* 0x0081e8000c101122 */
[----:B0-----:R-:W3:Y:S04]  /*8bfb0*/  LDL.LU.64 R10, [R1+0x2490] ;  /* 0x00249000010a7983 */ /* 0x001ee80000300a00 */
[----:B------:R-:W3:Y:S04]  /*8bfc0*/  LDL.LU.64 R30, [R1+0x2488] ;  /* 0x00248800011e7983 */ /* 0x000ee80000300a00 */
[----:B------:R-:W3:Y:S04]  /*8bfd0*/  LDL.LU.64 R24, [R1+0x2480] ;  /* 0x0024800001187983 */ /* 0x000ee80000300a00 */
[----:B------:R-:W3:Y:S04]  /*8bfe0*/  LDL.LU R48, [R1+0x734] ;  /* 0x0007340001307983 */ /* 0x000ee80000300800 */
[----:B------:R-:W3:Y:S04]  /*8bff0*/  LDL.LU.64 R22, [R1+0x2478] ;  /* 0x0024780001167983 */ /* 0x000ee80000300a00 */
[----:B------:R-:W3:Y:S04]  /*8c000*/  LDL.LU.64 R20, [R1+0x2470] ;  /* 0x0024700001147983 */ /* 0x000ee80000300a00 */
[----:B------:R-:W3:Y:S04]  /*8c010*/  LDL.LU.64 R18, [R1+0x2468] ;  /* 0x0024680001127983 */ /* 0x000ee80000300a00 */
[----:B------:R-:W3:Y:S04]  /*8c020*/  LDL.LU R3, [R1+0x724] ;  /* 0x0007240001037983 */ /* 0x000ee80000300800 */
[----:B------:R-:W3:Y:S01]  /*8c030*/  LDL.LU.64 R16, [R1+0x2460] ;  /* 0x0024600001107983 */ /* 0x000ee20000300a00 */
[----:B--2---:R-:W-:-:S05]  /*8c040*/  PRMT R60, R49, 0x7770, RZ ;  /* 0x00007770313c7816 */ /* 0x004fca00000000ff */
[----:B----4-:R0:W-:Y:S04]  /*8c050*/  @P4 STG.E.U8 desc[UR34][R14.64], R60 ;  /* 0x0000003c0e004986 */ /* 0x0101e8000c101122 */
[----:B0-----:R-:W2:Y:S01]  /*8c060*/  LDL.LU.64 R14, [R1+0x2458] ;  /* 0x00245800010e7983 */ /* 0x001ea20000300a00 */
        /* <DEDUP_REMOVED lines=20> */
[C---:B------:R-:W-:Y:S02]  /*8c1b0*/  LOP3.LUT P0, RZ, R56.reuse, 0x2000, RZ, 0xc0, !PT ;  /* 0x0000200038ff7812 */ /* 0x040fe4000780c0ff */
[----:B------:R-:W-:Y:S02]  /*8c1c0*/  LOP3.LUT P6, RZ, R56, 0x800, RZ, 0xc0, !PT ;  /* 0x0000080038ff7812 */ /* 0x000fe400078cc0ff */
[----:B------:R-:W-:Y:S02]  /*8c1d0*/  LOP3.LUT R58, R58, 0xefffffff, RZ, 0xc0, !PT ;  /* 0xefffffff3a3a7812 */ /* 0x000fe400078ec0ff */
[----:B------:R-:W-:-:S05]  /*8c1e0*/  PRMT R60, R49, 0x7771, RZ ;  /* 0x00007771313c7816 */ /* 0x000fca00000000ff */
[----:B------:R0:W-:Y:S02]  /*8c1f0*/  @P5 STG.E.U8 desc[UR34][R12.64], R60 ;  /* 0x0000003c0c005986 */ /* 0x0001e4000c101122 */
[----:B------:R-:W-:Y:S02]  /*8c200*/  @P0 LOP3.LUT R58, R58, 0x10000000, RZ, 0xfc, !PT ;  /* 0x100000003a3a0812 */ /* 0x000fe400078efcff */
[----:B------:R-:W-:Y:S02]  /*8c210*/  LOP3.LUT P0, RZ, R56, 0x1000, RZ, 0xc0, !PT ;  /* 0x0000100038ff7812 */ /* 0x000fe4000780c0ff */
[C---:B0-----:R-:W-:Y:S01]  /*8c220*/  PRMT R60, R49.reuse, 0x7772, RZ ;  /* 0x00007772313c7816 */ /* 0x041fe200000000ff */
[----:B------:R-:W4:Y:S04]  /*8c230*/  LDL.LU.64 R12, [R1+0x2450] ;  /* 0x00245000010c7983 */ /* 0x000f280000300a00 */
[----:B------:R0:W-:Y:S02]  /*8c240*/  @P6 STG.E.U8 desc[UR34][R6.64], R60 ;  /* 0x0000003c06006986 */ /* 0x0001e4000c101122 */
[----:B0-----:R-:W-:-:S02]  /*8c250*/  PRMT R60, R49, 0x7773, RZ ;  /* 0x00007773313c7816 */ /* 0x001fc400000000ff */
[----:B------:R-:W4:Y:S04]  /*8c260*/  LDL.LU.64 R6, [R1+0x2448] ;  /* 0x0024480001067983 */ /* 0x000f280000300a00 */
[----:B------:R0:W-:Y:S01]  /*8c270*/  @P0 STG.E.U8 desc[UR34][R4.64], R60 ;  /* 0x0000003c04000986 */ /* 0x0001e2000c101122 */
[----:B------:R-:W-:-:S03]  /*8c280*/  LOP3.LUT P0, RZ, R58, 0x10000000, RZ, 0xc0, !PT ;  /* 0x100000003aff7812 */ /* 0x000fc6000780c0ff */
[----:B------:R-:W4:Y:S01]  /*8c290*/  LDL.LU R49, [R1+0x738] ;  /* 0x0007380001317983 */ /* 0x000f220000300800 */
[----:B0-----:R-:W-:-:S03]  /*8c2a0*/  PRMT R60, R27, 0x7770, RZ ;  /* 0x000077701b3c7816 */ /* 0x001fc600000000ff */
[----:B------:R-:W4:Y:S06]  /*8c2b0*/  LDL.LU.64 R4, [R1+0x2440] ;  /* 0x0024400001047983 */ /* 0x000f2c0000300a00 */
[----:B------:R0:W-:Y:S01]  /*8c2c0*/  @P0 STG.E.U8 desc[UR34][R8.64], R60 ;  /* 0x0000003c08000986 */ /* 0x0001e2000c101122 */
[C---:B------:R-:W-:Y:S02]  /*8c2d0*/  LOP3.LUT P0, RZ, R58.reuse, 0x8000000, RZ, 0xc0, !PT ;  /* 0x080000003aff7812 */ /* 0x040fe4000780c0ff */
[----:B0-----:R-:W-:Y:S01]  /*8c2e0*/  PRMT R60, R27, 0x7771, RZ ;  /* 0x000077711b3c7816 */ /* 0x001fe200000000ff */
[----:B------:R-:W4:Y:S10]  /*8c2f0*/  LDL.LU.64 R8, [R1+0x2438] ;  /* 0x0024380001087983 */ /* 0x000f340000300a00 */
[----:B---3--:R0:W-:Y:S01]  /*8c300*/  @P0 STG.E.U8 desc[UR34][R10.64], R60 ;  /* 0x0000003c0a000986 */ /* 0x0081e2000c101122 */
[----:B------:R-:W-:-:S02]  /*8c310*/  LOP3.LUT P0, RZ, R58, 0x4000000, RZ, 0xc0, !PT ;  /* 0x040000003aff7812 */ /* 0x000fc4000780c0ff */
[----:B0-----:R-:W-:Y:S01]  /*8c320*/  PRMT R60, R27, 0x7772, RZ ;  /* 0x000077721b3c7816 */ /* 0x001fe200000000ff */
[----:B------:R-:W3:Y:S10]  /*8c330*/  LDL.LU.64 R10, [R1+0x2430] ;  /* 0x00243000010a7983 */ /* 0x000ef40000300a00 */
[----:B------:R0:W-:Y:S01]  /*8c340*/  @P0 STG.E.U8 desc[UR34][R30.64], R60 ;  /* 0x0000003c1e000986 */ /* 0x0001e2000c101122 */
[----:B------:R-:W-:-:S02]  /*8c350*/  LOP3.LUT P0, RZ, R58, 0x2000000, RZ, 0xc0, !PT ;  /* 0x020000003aff7812 */ /* 0x000fc4000780c0ff */
        /* <DEDUP_REMOVED lines=14> */
[----:B------:R0:W-:Y:S02]  /*8c440*/  @P0 STG.E.U8 desc[UR34][R16.64], R60 ;  /* 0x0000003c10000986 */ /* 0x0001e4000c101122 */
[----:B0-----:R-:W-:-:S05]  /*8c450*/  PRMT R60, R3, 0x7770, RZ ;  /* 0x00007770033c7816 */ /* 0x001fca00000000ff */
[----:B--2---:R0:W-:Y:S04]  /*8c460*/  @P1 STG.E.U8 desc[UR34][R14.64], R60 ;  /* 0x0000003c0e001986 */ /* 0x0041e8000c101122 */
[----:B0-----:R-:W2:Y:S01]  /*8c470*/  LDL.LU.64 R14, [R1+0x2428] ;  /* 0x00242800010e7983 */ /* 0x001ea20000300a00 */
[C---:B------:R-:W-:Y:S02]  /*8c480*/  LOP3.LUT P2, RZ, R56.reuse, 0x400000, RZ, 0xc0, !PT ;  /* 0x0040000038ff7812 */ /* 0x040fe4000784c0ff */
[C---:B------:R-:W-:Y:S02]  /*8c490*/  LOP3.LUT P3, RZ, R56.reuse, 0x800000, RZ, 0xc0, !PT ;  /* 0x0080000038ff7812 */ /* 0x040fe4000786c0ff */
[----:B------:R-:W-:Y:S02]  /*8c4a0*/  PRMT R60, R3, 0x7771, RZ ;  /* 0x00007771033c7816 */ /* 0x000fe400000000ff */
[----:B------:R-:W-:-:S02]  /*8c4b0*/  LOP3.LUT P4, RZ, R56, 0x1000000, RZ, 0xc0, !PT ;  /* 0x0100000038ff7812 */ /* 0x000fc4000788c0ff */
[C---:B------:R-:W-:Y:S02]  /*8c4c0*/  LOP3.LUT P5, RZ, R56.reuse, 0x2000000, RZ, 0xc0, !PT ;  /* 0x0200000038ff7812 */ /* 0x040fe400078ac0ff */
[----:B------:R-:W-:-:S03]  /*8c4d0*/  LOP3.LUT P6, RZ, R56, 0x4000000, RZ, 0xc0, !PT ;  /* 0x0400000038ff7812 */ /* 0x000fc600078cc0ff */
[----:B----4-:R0:W-:Y:S02]  /*8c4e0*/  @P2 STG.E.U8 desc[UR34][R12.64], R60 ;  /* 0x0000003c0c002986 */ /* 0x0101e4000c101122 */
[C---:B0-----:R-:W-:Y:S02]  /*8c4f0*/  PRMT R60, R3.reuse, 0x7772, RZ ;  /* 0x00007772033c7816 */ /* 0x041fe400000000ff */
[----:B------:R-:W4:Y:S04]  /*8c500*/  LDL.LU.64 R12, [R1+0x2420] ;  /* 0x00242000010c7983 */ /* 0x000f280000300a00 */
[----:B------:R0:W-:Y:S02]  /*8c510*/  @P3 STG.E.U8 desc[UR34][R6.64], R60 ;  /* 0x0000003c06003986 */ /* 0x0001e4000c101122 */
[----:B0-----:R-:W-:-:S05]  /*8c520*/  PRMT R60, R3, 0x7773, RZ ;  /* 0x00007773033c7816 */ /* 0x001fca00000000ff */
[----:B------:R0:W-:Y:S02]  /*8c530*/  @P4 STG.E.U8 desc[UR34][R4.64], R60 ;  /* 0x0000003c04004986 */ /* 0x0001e4000c101122 */
[----:B0-----:R-:W-:-:S05]  /*8c540*/  PRMT R60, R49, 0x7770, RZ ;  /* 0x00007770313c7816 */ /* 0x001fca00000000ff */
[----:B------:R0:W-:Y:S04]  /*8c550*/  @P5 STG.E.U8 desc[UR34][R8.64], R60 ;  /* 0x0000003c08005986 */ /* 0x0001e8000c101122 */
[----:B0-----:R-:W4:Y:S04]  /*8c560*/  LDL.LU.64 R8, [R1+0x2418] ;  /* 0x0024180001087983 */ /* 0x001f280000300a00 */
[----:B------:R-:W4:Y:S04]  /*8c570*/  LDL.LU.64 R6, [R1+0x2410] ;  /* 0x0024100001067983 */ /* 0x000f280000300a00 */
[----:B------:R-:W4:Y:S04]  /*8c580*/  LDL.LU.64 R4, [R1+0x2408] ;  /* 0x0024080001047983 */ /* 0x000f280000300a00 */
[----:B------:R-:W4:Y:S01]  /*8c590*/  LDL.LU R3, [R1+0x728] ;  /* 0x0007280001037983 */ /* 0x000f220000300800 */
[----:B------:R-:W-:-:S02]  /*8c5a0*/  PRMT R60, R49, 0x7771, RZ ;  /* 0x00007771313c7816 */ /* 0x000fc400000000ff */
[----:B------:R-:W-:-:S03]  /*8c5b0*/  LOP3.LUT P3, RZ, R56, 0x8000000, RZ, 0xc0, !PT ;  /* 0x0800000038ff7812 */ /* 0x000fc6000786c0ff */
[----:B---3--:R0:W-:Y:S04]  /*8c5c0*/  @P6 STG.E.U8 desc[UR34][R10.64], R60 ;  /* 0x0000003c0a006986 */ /* 0x0081e8000c101122 */
[----:B0-----:R-:W3:Y:S01]  /*8c5d0*/  LDL.LU.64 R10, [R1+0x2400] ;  /* 0x00240000010a7983 */ /* 0x001ee20000300a00 */
[----:B------:R-:W-:-:S03]  /*8c5e0*/  PRMT R60, R49, 0x7772, RZ ;  /* 0x00007772313c7816 */ /* 0x000fc600000000ff */
[----:B------:R-:W3:Y:S04]  /*8c5f0*/  LDL.LU R25, [R1+0x73c] ;  /* 0x00073c0001197983 */ /* 0x000ee80000300800 */
[----:B--2---:R0:W-:Y:S02]  /*8c600*/  @P3 STG.E.U8 desc[UR34][R14.64], R60 ;  /* 0x0000003c0e003986 */ /* 0x0041e4000c101122 */
[----:B0-----:R-:W-:Y:S02]  /*8c610*/  PRMT R60, R49, 0x7773, RZ ;  /* 0x00007773313c7816 */ /* 0x001fe400000000ff */
[----:B------:R-:W2:Y:S01]  /*8c620*/  LDL.LU.64 R48, [R1+0x23f8] ;  /* 0x0023f80001307983 */ /* 0x000ea20000300a00 */
[----:B------:R-:W-:Y:S02]  /*8c630*/  LOP3.LUT P0, RZ, R55, 0x80, RZ, 0xc0, !PT ;  /* 0x0000008037ff7812 */ /* 0x000fe4000780c0ff */
        /* <DEDUP_REMOVED lines=23> */
[----:B----4-:R0:W-:Y:S01]  /*8c7b0*/  @P4 STG.E.U8 desc[UR34][R12.64], R60 ;  /* 0x0000003c0c004986 */ /* 0x0101e2000c101122 */
[----:B------:R-:W-:-:S11]  /*8c7c0*/  LOP3.LUT R58, R58, 0xfff7ffff, RZ, 0xc0, !PT ;  /* 0xfff7ffff3a3a7812 */ /* 0x000fd600078ec0ff */
[----:B------:R-:W-:Y:S02]  /*8c7d0*/  @P0 LOP3.LUT R58, R58, 0x80000, RZ, 0xfc, !PT ;  /* 0x000800003a3a0812 */ /* 0x000fe400078efcff */
[----:B------:R-:W-:Y:S02]  /*8c7e0*/  LOP3.LUT P0, RZ, R55, 0x1, RZ, 0xc0, !PT ;  /* 0x0000000137ff7812 */ /* 0x000fe4000780c0ff */
[----:B------:R-:W-:Y:S02]  /*8c7f0*/  LOP3.LUT P6, RZ, R56, 0x40000000, RZ, 0xc0, !PT ;  /* 0x4000000038ff7812 */ /* 0x000fe400078cc0ff */
[----:B------:R-:W-:-:S09]  /*8c800*/  LOP3.LUT R58, R58, 0xffefffff, RZ, 0xc0, !PT ;  /* 0xffefffff3a3a7812 */ /* 0x000fd200078ec0ff */
[----:B------:R-:W-:Y:S02]  /*8c810*/  @P0 LOP3.LUT R58, R58, 0x100000, RZ, 0xfc, !PT ;  /* 0x001000003a3a0812 */ /* 0x000fe400078efcff */
[----:B------:R-:W-:Y:S02]  /*8c820*/  LOP3.LUT P0, RZ, R56, 0x80000000, RZ, 0xc0, !PT ;  /* 0x8000000038ff7812 */ /* 0x000fe4000780c0ff */
[----:B0-----:R-:W-:-:S05]  /*8c830*/  PRMT R60, R3, 0x7770, RZ ;  /* 0x00007770033c7816 */ /* 0x001fca00000000ff */
[----:B------:R0:W-:Y:S04]  /*8c840*/  @P5 STG.E.U8 desc[UR34][R8.64], R60 ;  /* 0x0000003c08005986 */ /* 0x0001e8000c101122 */
[----:B0-----:R-:W4:Y:S04]  /*8c850*/  LDL.LU R8, [R1+0x72c] ;  /* 0x00072c0001087983 */ /* 0x001f280000300800 */
        /* <DEDUP_REMOVED lines=13> */
[----:B------:R-:W4:Y:S10]  /*8c930*/  LDL.LU.64 R4, [R1+0x23a8] ;  /* 0x0023a80001047983 */ /* 0x000f340000300a00 */
[----:B---3--:R0:W-:Y:S01]  /*8c940*/  @P0 STG.E.U8 desc[UR34][R10.64], R60 ;  /* 0x0000003c0a000986 */ /* 0x0081e2000c101122 */
[----:B------:R-:W-:-:S03]  /*8c950*/  LOP3.LUT P0, RZ, R58, 0x80000, RZ, 0xc0, !PT ;  /* 0x000800003aff7812 */ /* 0x000fc6000780c0ff */
[----:B0-----:R-:W3:Y:S01]  /*8c960*/  LDL.LU.64 R10, [R1+0x23a0] ;  /* 0x0023a000010a7983 */ /* 0x001ee20000300a00 */
[----:B------:R-:W-:-:S03]  /*8c970*/  PRMT R60, R25, 0x7770, RZ ;  /* 0x00007770193c7816 */ /* 0x000fc600000000ff */
[----:B------:R-:W3:Y:S06]  /*8c980*/  LDL.LU R3, [R1+0x500] ;  /* 0x0005000001037983 */ /* 0x000eec0000300800 */
        /* <DEDUP_REMOVED lines=15> */
[C---:B------:R-:W-:Y:S02]  /*8ca80*/  LOP3.LUT P4, RZ, R55.reuse, 0x800, RZ, 0xc0, !PT ;  /* 0x0000080037ff7812 */ /* 0x040fe4000788c0ff */
[----:B------:R-:W-:-:S02]  /*8ca90*/  LOP3.LUT P5, RZ, R55, 0x1000, RZ, 0xc0, !PT ;  /* 0x0000100037ff7812 */ /* 0x000fc400078ac0ff */
[----:B------:R-:W-:Y:S02]  /*8caa0*/  LOP3.LUT P6, RZ, R55, 0x2000, RZ, 0xc0, !PT ;  /* 0x0000200037ff7812 */ /* 0x000fe400078cc0ff */
[----:B----4-:R-:W-:-:S05]  /*8cab0*/  PRMT R60, R8, 0x7770, RZ ;  /* 0x00007770083c7816 */ /* 0x010fca00000000ff */
        /* <DEDUP_REMOVED lines=16> */
[----:B---3--:R0:W-:Y:S02]  /*8cbc0*/  @P5 STG.E.U8 desc[UR34][R10.64], R60 ;  /* 0x0000003c0a005986 */ /* 0x0081e4000c101122 */
        /* <DEDUP_REMOVED lines=31> */
[----:B------:R-:W-:Y:S01]  /*8cdc0*/  LOP3.LUT P0, RZ, R55, 0x200000, RZ, 0xc0, !PT ;  /* 0x0020000037ff7812 */ /* 0x000fe2000780c0ff */
[----:B------:R-:W2:Y:S01]  /*8cdd0*/  LDL.LU.64 R22, [R1+0x2348] ;  /* 0x0023480001167983 */ /* 0x000ea20000300a00 */
[----:B------:R-:W-:-:S03]  /*8cde0*/  LOP3.LUT R58, R58, 0xfffffbff, RZ, 0xc0, !PT ;  /* 0xfffffbff3a3a7812 */ /* 0x000fc600078ec0ff */
[----:B------:R-:W2:Y:S01]  /*8cdf0*/  LDL.LU.64 R20, [R1+0x2340] ;  /* 0x0023400001147983 */ /* 0x000ea20000300a00 */
[C---:B------:R-:W-:Y:S02]  /*8ce00*/  LOP3.LUT P4, RZ, R55.reuse, 0x8000, RZ, 0xc0, !PT ;  /* 0x0000800037ff7812 */ /* 0x040fe4000788c0ff */
[C---:B------:R-:W-:Y:S01]  /*8ce10*/  LOP3.LUT P5, RZ, R55.reuse, 0x10000, RZ, 0xc0, !PT ;  /* 0x0001000037ff7812 */ /* 0x040fe200078ac0ff */
[----:B------:R-:W2:Y:S04]  /*8ce20*/  LDL.LU R13, [R1+0x718] ;  /* 0x00071800010d7983 */ /* 0x000ea80000300800 */
[----:B------:R-:W-:Y:S01]  /*8ce30*/  @P0 LOP3.LUT R58, R58, 0x400, RZ, 0xfc, !PT ;  /* 0x000004003a3a0812 */ /* 0x000fe200078efcff */
[----:B------:R-:W2:Y:S01]  /*8ce40*/  LDL.LU.64 R18, [R1+0x2338] ;  /* 0x0023380001127983 */ /* 0x000ea20000300a00 */
[----:B------:R-:W-:-:S02]  /*8ce50*/  LOP3.LUT P0, RZ, R55, 0x100000, RZ, 0xc0, !PT ;  /* 0x0010000037ff7812 */ /* 0x000fc4000780c0ff */
[----:B------:R-:W-:Y:S01]  /*8ce60*/  LOP3.LUT R58, R58, 0xfffff7ff, RZ, 0xc0, !PT ;  /* 0xfffff7ff3a3a7812 */ /* 0x000fe200078ec0ff */
[----:B------:R-:W2:Y:S01]  /*8ce70*/  LDL.LU.64 R16, [R1+0x2330] ;  /* 0x0023300001107983 */ /* 0x000ea20000300a00 */
[----:B------:R-:W-:-:S09]  /*8ce80*/  PRMT R60, R3, 0x7772, RZ ;  /* 0x00007772033c7816 */ /* 0x000fd200000000ff */
[----:B------:R-:W-:Y:S02]  /*8ce90*/  @P0 LOP3.LUT R58, R58, 0x800, RZ, 0xfc, !PT ;  /* 0x000008003a3a0812 */ /* 0x000fe400078efcff */
[C---:B------:R-:W-:Y:S01]  /*8cea0*/  LOP3.LUT P0, RZ, R55.reuse, 0x80000, RZ, 0xc0, !PT ;  /* 0x0008000037ff7812 */ /* 0x040fe2000780c0ff */
[----:B---3--:R0:W-:Y:S01]  /*8ceb0*/  @P4 STG.E.U8 desc[UR34][R14.64], R60 ;  /* 0x0000003c0e004986 */ /* 0x0081e2000c101122 */
[----:B------:R-:W-:Y:S02]  /*8cec0*/  LOP3.LUT P6, RZ, R55, 0x20000, RZ, 0xc0, !PT ;  /* 0x0002000037ff7812 */ /* 0x000fe400078cc0ff */
[----:B------:R-:W-:Y:S02]  /*8ced0*/  LOP3.LUT R58, R58, 0xffffefff, RZ, 0xc0, !PT ;  /* 0xffffefff3a3a7812 */ /* 0x000fe400078ec0ff */
[----:B0-----:R-:W-:-:S07]  /*8cee0*/  PRMT R60, R3, 0x7773, RZ ;  /* 0x00007773033c7816 */ /* 0x001fce00000000ff */
[----:B------:R-:W-:Y:S01]  /*8cef0*/  @P0 LOP3.LUT R58, R58, 0x1000, RZ, 0xfc, !PT ;  /* 0x000010003a3a0812 */ /* 0x000fe200078efcff */
[----:B------:R-:W3:Y:S01]  /*8cf00*/  LDL.LU R3, [R1+0x508] ;  /* 0x0005080001037983 */ /* 0x000ee20000300800 */
[----:B------:R-:W-:-:S03]  /*8cf10*/  LOP3.LUT P0, RZ, R55, 0x40000, RZ, 0xc0, !PT ;  /* 0x0004000037ff7812 */ /* 0x000fc6000780c0ff */
[----:B----4-:R0:W-:Y:S04]  /*8cf20*/  @P5 STG.E.U8 desc[UR34][R6.64], R60 ;  /* 0x0000003c06005986 */ /* 0x0101e8000c101122 */
[----:B------:R-:W4:Y:S01]  /*8cf30*/  LDL.LU.64 R14, [R1+0x2328] ;  /* 0x00232800010e7983 */ /* 0x000f220000300a00 */
[----:B0-----:R-:W-:-:S03]  /*8cf40*/  PRMT R60, R31, 0x7770, RZ ;  /* 0x000077701f3c7816 */ /* 0x001fc600000000ff */
[----:B------:R-:W3:Y:S04]  /*8cf50*/  LDL.LU.64 R6, [R1+0x2320] ;  /* 0x0023200001067983 */ /* 0x000ee80000300a00 */
[----:B------:R0:W-:Y:S02]  /*8cf60*/  @P6 STG.E.U8 desc[UR34][R4.64], R60 ;  /* 0x0000003c04006986 */ /* 0x0001e4000c101122 */
[----:B0-----:R-:W-:Y:S02]  /*8cf70*/  PRMT R60, R31, 0x7771, RZ ;  /* 0x000077711f3c7816 */ /* 0x001fe400000000ff */
[----:B------:R-:W3:Y:S04]  /*8cf80*/  LDL.LU.64 R4, [R1+0x2318] ;  /* 0x0023180001047983 */ /* 0x000ee80000300a00 */
[----:B------:R0:W-:Y:S01]  /*8cf90*/  @P0 STG.E.U8 desc[UR34][R8.64], R60 ;  /* 0x0000003c08000986 */ /* 0x0001e2000c101122 */
[----:B------:R-:W-:-:S02]  /*8cfa0*/  LOP3.LUT P0, RZ, R58, 0x1000, RZ, 0xc0, !PT ;  /* 0x000010003aff7812 */ /* 0x000fc4000780c0ff */
[----:B0-----:R-:W-:Y:S01]  /*8cfb0*/  PRMT R60, R31, 0x7772, RZ ;  /* 0x000077721f3c7816 */ /* 0x001fe200000000ff */
[----:B------:R-:W3:Y:S10]  /*8cfc0*/  LDL.LU.64 R8, [R1+0x2310] ;  /* 0x0023100001087983 */ /* 0x000ef40000300a00 */
[----:B------:R0:W-:Y:S01]  /*8cfd0*/  @P0 STG.E.U8 desc[UR34][R10.64], R60 ;  /* 0x0000003c0a000986 */ /* 0x0001e2000c101122 */
[----:B------:R-:W-:-:S03]  /*8cfe0*/  LOP3.LUT P0, RZ, R58, 0x800, RZ, 0xc0, !PT ;  /* 0x000008003aff7812 */ /* 0x000fc6000780c0ff */
[----:B0-----:R-:W3:Y:S01]  /*8cff0*/  LDL.LU.64 R10, [R1+0x2308] ;  /* 0x00230800010a7983 */ /* 0x001ee20000300a00 */
[----:B------:R-:W-:-:S09]  /*8d000*/  PRMT R60, R31, 0x7773, RZ ;  /* 0x000077731f3c7816 */ /* 0x000fd200000000ff */
[----:B--2---:R0:W-:Y:S04]  /*8d010*/  @P0 STG.E.U8 desc[UR34][R48.64], R60 ;  /* 0x0000003c30000986 */ /* 0x0041e8000c101122 */
[----:B0-----:R-:W2:Y:S01]  /*8d020*/  LDL.LU.64 R48, [R1+0x22f0] ;  /* 0x0022f00001307983 */ /* 0x001ea20000300a00 */
        /* <DEDUP_REMOVED lines=17> */
[----:B------:R-:W-:Y:S02]  /*8d140*/  LOP3.LUT P2, RZ, R55, 0x10000000, RZ, 0xc0, !PT ;  /* 0x1000000037ff7812 */ /* 0x000fe4000784c0ff */
[----:B0-----:R-:W-:-:S07]  /*8d150*/  PRMT R60, R13, 0x7771, RZ ;  /* 0x000077710d3c7816 */ /* 0x001fce00000000ff */
[----:B------:R0:W-:Y:S01]  /*8d160*/  @P0 STG.E.U8 desc[UR34][R16.64], R60 ;  /* 0x0000003c10000986 */ /* 0x0001e2000c101122 */
[----:B------:R-:W-:Y:S02]  /*8d170*/  LOP3.LUT P3, RZ, R55, 0x20000000, RZ, 0xc0, !PT ;  /* 0x2000000037ff7812 */ /* 0x000fe4000786c0ff */
[----:B0-----:R-:W-:-:S05]  /*8d180*/  PRMT R60, R13, 0x7772, RZ ;  /* 0x000077720d3c7816 */ /* 0x001fca00000000ff */
[----:B----4-:R0:W-:Y:S01]  /*8d190*/  @P1 STG.E.U8 desc[UR34][R14.64], R60 ;  /* 0x0000003c0e001986 */ /* 0x0101e2000c101122 */
[----:B------:R-:W-:Y:S02]  /*8d1a0*/  LOP3.LUT P4, RZ, R55, 0x40000000, RZ, 0xc0, !PT ;  /* 0x4000000037ff7812 */ /* 0x000fe4000788c0ff */
[----:B0-----:R-:W-:-:S05]  /*8d1b0*/  PRMT R60, R13, 0x7773, RZ ;  /* 0x000077730d3c7816 */ /* 0x001fca00000000ff */
[----:B---3--:R0:W-:Y:S01]  /*8d1c0*/  @P2 STG.E.U8 desc[UR34][R6.64], R60 ;  /* 0x0000003c06002986 */ /* 0x0081e2000c101122 */
        /* <DEDUP_REMOVED lines=51> */
[----:B------:R-:W-:-:S03]  /*8d500*/  @P0 LOP3.LUT R58, R58, 0x8, RZ, 0xfc, !PT ;  /* 0x000000083a3a0812 */ /* 0x000fc600078efcff */
[----:B------:R-:W3:Y:S01]  /*8d510*/  LDL.LU.64 R18, [R1+0x22a0] ;  /* 0x0022a00001127983 */ /* 0x000ee20000300a00 */
[C---:B------:R-:W-:Y:S02]  /*8d520*/  LOP3.LUT P0, RZ, R54.reuse, 0x40, RZ, 0xc0, !PT ;  /* 0x0000004036ff7812 */ /* 0x040fe4000780c0ff */
[----:B------:R-:W-:Y:S01]  /*8d530*/  LOP3.LUT P6, RZ, R54, 0x10, RZ, 0xc0, !PT ;  /* 0x0000001036ff7812 */ /* 0x000fe200078cc0ff */
[----:B------:R-:W3:Y:S01]  /*8d540*/  LDL.LU R7, [R1+0x4c0] ;  /* 0x0004c00001077983 */ /* 0x000ee20000300800 */
[----:B------:R-:W-:Y:S02]  /*8d550*/  LOP3.LUT R58, R58, 0xffffffef, RZ, 0xc0, !PT ;  /* 0xffffffef3a3a7812 */ /* 0x000fe400078ec0ff */
[----:B------:R-:W-:Y:S01]  /*8d560*/  PRMT R60, R3, 0x7772, RZ ;  /* 0x00007772033c7816 */ /* 0x000fe200000000ff */
[----:B------:R-:W3:Y:S04]  /*8d570*/  LDL.LU.64 R16, [R1+0x2298] ;  /* 0x0022980001107983 */ /* 0x000ee80000300a00 */
[----:B----4-:R0:W-:Y:S02]  /*8d580*/  @P5 STG.E.U8 desc[UR34][R12.64], R60 ;  /* 0x0000003c0c005986 */ /* 0x0101e4000c101122 */
[----:B------:R-:W-:-:S02]  /*8d590*/  @P0 LOP3.LUT R58, R58, 0x10, RZ, 0xfc, !PT ;  /* 0x000000103a3a0812 */ /* 0x000fc400078efcff */
[----:B------:R-:W-:Y:S01]  /*8d5a0*/  LOP3.LUT P0, RZ, R54, 0x20, RZ, 0xc0, !PT ;  /* 0x0000002036ff7812 */ /* 0x000fe2000780c0ff */
[----:B------:R-:W4:Y:S01]  /*8d5b0*/  LDL.LU.64 R14, [R1+0x2290] ;  /* 0x00229000010e7983 */ /* 0x000f220000300a00 */
[----:B0-----:R-:W-:-:S03]  /*8d5c0*/  PRMT R60, R3, 0x7773, RZ ;  /* 0x00007773033c7816 */ /* 0x001fc600000000ff */
[----:B------:R-:W4:Y:S04]  /*8d5d0*/  LDL.LU.64 R12, [R1+0x2288] ;  /* 0x00228800010c7983 */ /* 0x000f280000300a00 */
[----:B------:R0:W-:Y:S02]  /*8d5e0*/  @P6 STG.E.U8 desc[UR34][R4.64], R60 ;  /* 0x0000003c04006986 */ /* 0x0001e4000c101122 */
[----:B0-----:R-:W-:Y:S02]  /*8d5f0*/  PRMT R60, R31, 0x7770, RZ ;  /* 0x000077701f3c7816 */ /* 0x001fe400000000ff */
[----:B------:R-:W4:Y:S04]  /*8d600*/  LDL.LU.64 R4, [R1+0x2280] ;  /* 0x0022800001047983 */ /* 0x000f280000300a00 */
[----:B------:R0:W-:Y:S01]  /*8d610*/  @P0 STG.E.U8 desc[UR34][R8.64], R60 ;  /* 0x0000003c08000986 */ /* 0x0001e2000c101122 */
[----:B------:R-:W-:-:S03]  /*8d620*/  LOP3.LUT P0, RZ, R58, 0x10, RZ, 0xc0, !PT ;  /* 0x000000103aff7812 */ /* 0x000fc6000780c0ff */
[----:B------:R-:W4:Y:S01]  /*8d630*/  LDL.LU R3, [R1+0x4e4] ;  /* 0x0004e40001037983 */ /* 0x000f220000300800 */
[----:B0-----:R-:W-:-:S03]  /*8d640*/  PRMT R60, R31, 0x7771, RZ ;  /* 0x000077711f3c7816 */ /* 0x001fc600000000ff */
[----:B------:R-:W4:Y:S06]  /*8d650*/  LDL.LU.64 R8, [R1+0x2278] ;  /* 0x0022780001087983 */ /* 0x000f2c0000300a00 */
[----:B------:R0:W-:Y:S04]  /*8d660*/  @P0 STG.E.U8 desc[UR34][R10.64], R60 ;  /* 0x0000003c0a000986 */ /* 0x0001e8000c101122 */
[----:B0-----:R-:W4:Y:S01]  /*8d670*/  LDL.LU.64 R10, [R1+0x2270] ;  /* 0x00227000010a7983 */ /* 0x001f220000300a00 */
        /* <DEDUP_REMOVED lines=25> */
[----:B0-----:R-:W-:-:S05]  /*8d810*/  PRMT R58, R7, 0x7771, RZ ;  /* 0x00007771073a7816 */ /* 0x001fca00000000ff */
[----:B----4-:R0:W-:Y:S01]  /*8d820*/  @P1 STG.E.U8 desc[UR34][R14.64], R58 ;  /* 0x0000003a0e001986 */ /* 0x0101e2000c101122 */
        /* <DEDUP_REMOVED lines=23> */
[----:B------:R-:W-:Y:S02]  /*8d9a0*/  LOP3.LUT P4, RZ, R54, 0x200000, RZ, 0xc0, !PT ;  /* 0x0020000036ff7812 */ /* 0x000fe4000788c0ff */
        /* <DEDUP_REMOVED lines=53> */
[----:B------:R-:W-:Y:S02]  /*8dd00*/  LOP3.LUT P0, RZ, R55, 0x8000000, RZ, 0xc0, !PT ;  /* 0x0800000037ff7812 */ /* 0x000fe4000780c0ff */
        /* <DEDUP_REMOVED lines=53> */
[C---:B------:R-:W-:Y:S02]  /*8e060*/  LOP3.LUT P0, RZ, R52.reuse, 0x80000, RZ, 0xc0, !PT ;  /* 0x0008000034ff7812 */ /* 0x040fe4000780c0ff */
        /* <DEDUP_REMOVED lines=26> */
[C---:B------:R-:W-:Y:S02]  /*8e210*/  LOP3.LUT P0, RZ, R52.reuse, 0x1000, RZ, 0xc0, !PT ;  /* 0x0000100034ff7812 */ /* 0x040fe4000780c0ff */
        /* <DEDUP_REMOVED lines=98> */
[----:B------:R-:W-:Y:S01]  /*8e840*/  LOP3.LUT P5, RZ, R52, 0x10000000, RZ, 0xc0, !PT ;  /* 0x1000000034ff7812 */ /* 0x000fe200078ac0ff */
        /* <DEDUP_REMOVED lines=172> */
[----:B------:R-:W-:Y:S02]  /*8f310*/  LOP3.LUT P6, RZ, R53, 0x80000000, RZ, 0xc0, !PT ;  /* 0x8000000035ff7812 */ /* 0x000fe400078cc0ff */
        /* <DEDUP_REMOVED lines=93> */
[----:B------:R-:W-:Y:S02]  /*8f8f0*/  LOP3.LUT P3, RZ, R51, 0x8000, RZ, 0xc0, !PT ;  /* 0x0000800033ff7812 */ /* 0x000fe4000786c0ff */
        /* <DEDUP_REMOVED lines=125> */
[----:B------:R-:W-:Y:S02]  /*900d0*/  LOP3.LUT R52, R52, 0xffffffdf, RZ, 0xc0, !PT ;  /* 0xffffffdf34347812 */ /* 0x000fe400078ec0ff */
[----:B------:R-:W-:Y:S02]  /*900e0*/  LOP3.LUT P3, RZ, R2, 0x400000, RZ, 0xc0, !PT ;  /* 0x0040000002ff7812 */ /* 0x000fe4000786c0ff */
[----:B------:R-:W-:-:S07]  /*900f0*/  PRMT R55, R3, 0x7771, RZ ;  /* 0x0000777103377816 */ /* 0x000fce00000000ff */
        /* <DEDUP_REMOVED lines=18> */
[C---:B------:R-:W-:Y:S02]  /*90220*/  LOP3.LUT P4, RZ, R2.reuse, 0x800000, RZ, 0xc0, !PT ;  /* 0x0080000002ff7812 */ /* 0x040fe4000788c0ff */
[----:B------:R-:W-:-:S07]  /*90230*/  LOP3.LUT P5, RZ, R2, 0x1000000, RZ, 0xc0, !PT ;  /* 0x0100000002ff7812 */ /* 0x000fce00078ac0ff */
[----:B------:R-:W-:Y:S02]  /*90240*/  @P0 LOP3.LUT R52, R52, 0x800, RZ, 0xfc, !PT ;  /* 0x0000080034340812 */ /* 0x000fe400078efcff */
[C---:B------:R-:W-:Y:S02]  /*90250*/  LOP3.LUT P0, RZ, R2.reuse, 0x8000000, RZ, 0xc0, !PT ;  /* 0x0800000002ff7812 */ /* 0x040fe4000780c0ff */
[----:B------:R-:W-:Y:S02]  /*90260*/  LOP3.LUT P6, RZ, R2, 0x2000000, RZ, 0xc0, !PT ;  /* 0x0200000002ff7812 */ /* 0x000fe400078cc0ff */
[----:B------:R-:W-:-:S09]  /*90270*/  LOP3.LUT R52, R52, 0xffffefff, RZ, 0xc0, !PT ;  /* 0xffffefff34347812 */ /* 0x000fd200078ec0ff */
[----:B------:R-:W-:Y:S02]  /*90280*/  @P0 LOP3.LUT R52, R52, 0x1000, RZ, 0xfc, !PT ;  /* 0x0000100034340812 */ /* 0x000fe400078efcff */
[----:B------:R-:W-:Y:S01]  /*90290*/  LOP3.LUT P0, RZ, R2, 0x4000000, RZ, 0xc0, !PT ;  /* 0x0400000002ff7812 */ /* 0x000fe2000780c0ff */
[----:B--2---:R0:W-:Y:S04]  /*902a0*/  @P3 STG.E.U8 desc[UR34][R48.64], R55 ;  /* 0x0000003730003986 */ /* 0x0041e8000c101122 */
[----:B0-----:R-:W2:Y:S04]  /*902b0*/  LDL.LU.64 R48, [R1+0x1ea0] ;  /* 0x001ea00001307983 */ /* 0x001ea80000300a00 */
[----:B------:R-:W2:Y:S04]  /*902c0*/  LDL.LU R12, [R1+0x3b0] ;  /* 0x0003b000010c7983 */ /* 0x000ea80000300800 */
[----:B------:R-:W2:Y:S04]  /*902d0*/  LDL.LU.64 R26, [R1+0x1e98] ;  /* 0x001e9800011a7983 */ /* 0x000ea80000300a00 */
[----:B------:R-:W2:Y:S04]  /*902e0*/  LDL.LU.64 R24, [R1+0x1e90] ;  /* 0x001e900001187983 */ /* 0x000ea80000300a00 */
[----:B------:R-:W2:Y:S04]  /*902f0*/  LDL.LU.64 R22, [R1+0x1e88] ;  /* 0x001e880001167983 */ /* 0x000ea80000300a00 */
[----:B------:R-:W2:Y:S04]  /*90300*/  LDL.LU.64 R20, [R1+0x1e80] ;  /* 0x001e800001147983 */ /* 0x000ea80000300a00 */
[----:B------:R-:W2:Y:S04]  /*90310*/  LDL.LU R13, [R1+0x3f4] ;  /* 0x0003f400010d7983 */ /* 0x000ea80000300800 */
[----:B------:R-:W2:Y:S01]  /*90320*/  LDL.LU.64 R18, [R1+0x1e78] ;  /* 0x001e780001127983 */ /* 0x000ea20000300a00 */
[----:B------:R-:W-:-:S03]  /*90330*/  PRMT R55, R3, 0x7772, RZ ;  /* 0x0000777203377816 */ /* 0x000fc600000000ff */
[----:B------:R-:W2:Y:S04]  /*90340*/  LDL.LU.64 R16, [R1+0x1e70] ;  /* 0x001e700001107983 */ /* 0x000ea80000300a00 */
[----:B---3--:R0:W-:Y:S02]  /*90350*/  @P4 STG.E.U8 desc[UR34][R14.64], R55 ;  /* 0x000000370e004986 */ /* 0x0081e4000c101122 */
[----:B0-----:R-:W-:Y:S02]  /*90360*/  PRMT R55, R3, 0x7773, RZ ;  /* 0x0000777303377816 */ /* 0x001fe400000000ff */
[----:B------:R-:W3:Y:S04]  /*90370*/  LDL.LU R3, [R1+0x3b4] ;  /* 0x0003b40001037983 */ /* 0x000ee80000300800 */
        /* <DEDUP_REMOVED lines=11> */
[----:B------:R0:W-:Y:S04]  /*90430*/  @P0 STG.E.U8 desc[UR34][R10.64], R55 ;  /* 0x000000370a000986 */ /* 0x0001e8000c101122 */
[----:B0-----:R-:W3:Y:S01]  /*90440*/  LDL.LU.64 R10, [R1+0x1e48] ;  /* 0x001e4800010a7983 */ /* 0x001ee20000300a00 */
[----:B------:R-:W-:-:S02]  /*90450*/  LOP3.LUT P0, RZ, R52, 0x800, RZ, 0xc0, !PT ;  /* 0x0000080034ff7812 */ /* 0x000fc4000780c0ff */
[----:B------:R-:W-:Y:S02]  /*90460*/  PRMT R55, R31, 0x7773, RZ ;  /* 0x000077731f377816 */ /* 0x000fe400000000ff */
[C---:B------:R-:W-:Y:S02]  /*90470*/  LOP3.LUT P1, RZ, R61.reuse, 0x8, RZ, 0xc0, !PT ;  /* 0x000000083dff7812 */ /* 0x040fe4000782c0ff */
[C---:B------:R-:W-:Y:S02]  /*90480*/  LOP3.LUT P2, RZ, R61.reuse, 0x10, RZ, 0xc0, !PT ;  /* 0x000000103dff7812 */ /* 0x040fe4000784c0ff */
[C---:B------:R-:W-:Y:S02]  /*90490*/  LOP3.LUT P3, RZ, R61.reuse, 0x20, RZ, 0xc0, !PT ;  /* 0x000000203dff7812 */ /* 0x040fe4000786c0ff */
[C---:B------:R-:W-:Y:S02]  /*904a0*/  LOP3.LUT P4, RZ, R61.reuse, 0x40, RZ, 0xc0, !PT ;  /* 0x000000403dff7812 */ /* 0x040fe4000788c0ff */
[----:B------:R-:W-:Y:S01]  /*904b0*/  LOP3.LUT P5, RZ, R61, 0x80, RZ, 0xc0, !PT ;  /* 0x000000803dff7812 */ /* 0x000fe200078ac0ff */
[----:B--2---:R0:W-:Y:S01]  /*904c0*/  @P0 STG.E.U8 desc[UR34][R48.64], R55 ;  /* 0x0000003730000986 */ /* 0x0041e2000c101122 */
[----:B------:R-:W-:-:S02]  /*904d0*/  LOP3.LUT P0, RZ, R52, 0x400, RZ, 0xc0, !PT ;  /* 0x0000040034ff7812 */ /* 0x000fc4000780c0ff */
[----:B0-----:R-:W-:Y:S01]  /*904e0*/  PRMT R55, R12, 0x7770, RZ ;  /* 0x000077700c377816 */ /* 0x001fe200000000ff */
[----:B------:R-:W2:Y:S10]  /*904f0*/  LDL.LU.64 R48, [R1+0x1e30] ;  /* 0x001e300001307983 */ /* 0x000eb40000300a00 */
        /* <DEDUP_REMOVED lines=17> */
[----:B----4-:R0:W-:Y:S02]  /*90610*/  @P1 STG.E.U8 desc[UR34][R14.64], R55 ;  /* 0x000000370e001986 */ /* 0x0101e4000c101122 */
[----:B0-----:R-:W-:-:S05]  /*90620*/  PRMT R55, R13, 0x7773, RZ ;  /* 0x000077730d377816 */ /* 0x001fca00000000ff */
[----:B---3--:R0:W-:Y:S02]  /*90630*/  @P2 STG.E.U8 desc[UR34][R6.64], R55 ;  /* 0x0000003706002986 */ /* 0x0081e4000c101122 */
[----:B0-----:R-:W-:-:S05]  /*90640*/  PRMT R55, R3, 0x7770, RZ ;  /* 0x0000777003377816 */ /* 0x001fca00000000ff */
[----:B------:R0:W-:Y:S02]  /*90650*/  @P3 STG.E.U8 desc[UR34][R4.64], R55 ;  /* 0x0000003704003986 */ /* 0x0001e4000c101122 */
[----:B0-----:R-:W-:-:S05]  /*90660*/  PRMT R55, R3, 0x7771, RZ ;  /* 0x0000777103377816 */ /* 0x001fca00000000ff */
[----:B------:R0:W-:Y:S02]  /*90670*/  @P4 STG.E.U8 desc[UR34][R8.64], R55 ;  /* 0x0000003708004986 */ /* 0x0001e4000c101122 */
[----:B0-----:R-:W-:-:S05]  /*90680*/  PRMT R55, R3, 0x7772, RZ ;  /* 0x0000777203377816 */ /* 0x001fca00000000ff */
[----:B------:R0:W-:Y:S04]  /*90690*/  @P5 STG.E.U8 desc[UR34][R10.64], R55 ;  /* 0x000000370a005986 */ /* 0x0001e8000c101122 */
[----:B0-----:R-:W3:Y:S01]  /*906a0*/  LDL.LU.64 R10, [R1+0x1e40] ;  /* 0x001e4000010a7983 */ /* 0x001ee20000300a00 */
[----:B------:R-:W-:-:S03]  /*906b0*/  PRMT R55, R3, 0x7773, RZ ;  /* 0x0000777303377816 */ /* 0x000fc600000000ff */
[----:B------:R-:W4:Y:S04]  /*906c0*/  LDL.LU.64 R14, [R1+0x1e38] ;  /* 0x001e3800010e7983 */ /* 0x000f280000300a00 */
[----:B------:R-:W3:Y:S04]  /*906d0*/  LDL.LU.64 R12, [R1+0x1e28] ;  /* 0x001e2800010c7983 */ /* 0x000ee80000300a00 */
[----:B------:R-:W3:Y:S01]  /*906e0*/  LDL.LU R3, [R1+0x3f8] ;  /* 0x0003f80001037983 */ /* 0x000ee20000300800 */
[----:B------:R-:W-:-:S03]  /*906f0*/  LOP3.LUT P6, RZ, R61, 0x100, RZ, 0xc0, !PT ;  /* 0x000001003dff7812 */ /* 0x000fc600078cc0ff */
[----:B------:R-:W4:Y:S04]  /*90700*/  LDL.LU.64 R6, [R1+0x1e20] ;  /* 0x001e200001067983 */ /* 0x000f280000300a00 */
[----:B------:R-:W4:Y:S04]  /*90710*/  LDL.LU.64 R4, [R1+0x1e18] ;  /* 0x001e180001047983 */ /* 0x000f280000300a00 */
[----:B------:R-:W4:Y:S04]  /*90720*/  LDL.LU.64 R8, [R1+0x1e10] ;  /* 0x001e100001087983 */ /* 0x000f280000300a00 */
[----:B--2---:R0:W-:Y:S04]  /*90730*/  @P6 STG.E.U8 desc[UR34][R48.64], R55 ;  /* 0x0000003730006986 */ /* 0x0041e8000c101122 */
[----:B0-----:R-:W2:Y:S01]  /*90740*/  LDL.LU R48, [R1+0x3b8] ;  /* 0x0003b80001307983 */ /* 0x001ea20000300800 */
        /* <DEDUP_REMOVED lines=12> */
[----:B---3--:R-:W-:-:S05]  /*90810*/  PRMT R55, R3, 0x7770, RZ ;  /* 0x0000777003377816 */ /* 0x008fca00000000ff */
[----:B------:R0:W-:Y:S04]  /*90820*/  @P3 STG.E.U8 desc[UR34][R10.64], R55 ;  /* 0x000000370a003986 */ /* 0x0001e8000c101122 */
[----:B0-----:R-:W3:Y:S04]  /*90830*/  LDL.LU.64 R10, [R1+0x1e08] ;  /* 0x001e0800010a7983 */ /* 0x001ee80000300a00 */
[----:B------:R-:W3:Y:S04]  /*90840*/  LDL.LU.64 R30, [R1+0x1e00] ;  /* 0x001e0000011e7983 */ /* 0x000ee80000300a00 */
[----:B------:R-:W3:Y:S01]  /*90850*/  LDL.LU R21, [R1+0x3fc] ;  /* 0x0003fc0001157983 */ /* 0x000ee20000300800 */
[----:B------:R-:W-:-:S03]  /*90860*/  @P0 LOP3.LUT R52, R52, 0x1, RZ, 0xfc, !PT ;  /* 0x0000000134340812 */ /* 0x000fc600078efcff */
[----:B------:R-:W3:Y:S01]  /*90870*/  LDL.LU.64 R26, [R1+0x1df8] ;  /* 0x001df800011a7983 */ /* 0x000ee20000300a00 */
[C---:B------:R-:W-:Y:S02]  /*90880*/  LOP3.LUT P0, RZ, R61.reuse, 0x20000, RZ, 0xc0, !PT ;  /* 0x000200003dff7812 */ /* 0x040fe4000780c0ff */
[----:B------:R-:W-:Y:S01]  /*90890*/  LOP3.LUT R52, R52, 0xfffffffd, RZ, 0xc0, !PT ;  /* 0xfffffffd34347812 */ /* 0x000fe200078ec0ff */
[----:B------:R-:W3:Y:S04]  /*908a0*/  LDL.LU.64 R24, [R1+0x1df0] ;  /* 0x001df00001187983 */ /* 0x000ee80000300a00 */
[----:B------:R-:W3:Y:S01]  /*908b0*/  LDL.LU.64 R22, [R1+0x1de8] ;  /* 0x001de80001167983 */ /* 0x000ee20000300a00 */
[----:B------:R-:W-:-:S03]  /*908c0*/  LOP3.LUT P4, RZ, R61, 0x400, RZ, 0xc0, !PT ;  /* 0x000004003dff7812 */ /* 0x000fc6000788c0ff */
[----:B------:R-:W3:Y:S02]  /*908d0*/  LDL.LU.64 R18, [R1+0x1de0] ;  /* 0x001de00001127983 */ /* 0x000ee40000300a00 */
[----:B------:R-:W-:Y:S02]  /*908e0*/  @P0 LOP3.LUT R52, R52, 0x2, RZ, 0xfc, !PT ;  /* 0x0000000234340812 */ /* 0x000fe400078efcff */
[C---:B------:R-:W-:Y:S01]  /*908f0*/  LOP3.LUT P0, RZ, R61.reuse, 0x10000, RZ, 0xc0, !PT ;  /* 0x000100003dff7812 */ /* 0x040fe2000780c0ff */
[----:B------:R-:W3:Y:S01]  /*90900*/  LDL.LU R49, [R1+0x3bc] ;  /* 0x0003bc0001317983 */ /* 0x000ee20000300800 */
[----:B------:R-:W-:Y:S02]  /*90910*/  LOP3.LUT R52, R52, 0xfffffffb, RZ, 0xc0, !PT ;  /* 0xfffffffb34347812 */ /* 0x000fe400078ec0ff */
[----:B------:R-:W-:Y:S01]  /*90920*/  LOP3.LUT P5, RZ, R61, 0x800, RZ, 0xc0, !PT ;  /* 0x000008003dff7812 */ /* 0x000fe200078ac0ff */
[----:B------:R-:W3:Y:S08]  /*90930*/  LDL.LU.64 R16, [R1+0x1dd8] ;  /* 0x001dd80001107983 */ /* 0x000ef00000300a00 */
[----:B------:R-:W-:-:S02]  /*90940*/  @P0 LOP3.LUT R52, R52, 0x4, RZ, 0xfc, !PT ;  /* 0x0000000434340812 */ /* 0x000fc400078efcff */
[----:B------:R-:W-:Y:S02]  /*90950*/  LOP3.LUT P0, RZ, R61, 0x8000, RZ, 0xc0, !PT ;  /* 0x000080003dff7812 */ /* 0x000fe4000780c0ff */
[----:B------:R-:W-:Y:S02]  /*90960*/  LOP3.LUT R52, R52, 0xfffffff7, RZ, 0xc0, !PT ;  /* 0xfffffff734347812 */ /* 0x000fe400078ec0ff */
[----:B------:R-:W-:-:S09]  /*90970*/  PRMT R55, R3, 0x7771, RZ ;  /* 0x0000777103377816 */ /* 0x000fd200000000ff */
[----:B------:R-:W-:Y:S02]  /*90980*/  @P0 LOP3.LUT R52, R52, 0x8, RZ, 0xfc, !PT ;  /* 0x0000000834340812 */ /* 0x000fe400078efcff */
[C---:B------:R-:W-:Y:S01]  /*90990*/  LOP3.LUT P0, RZ, R61.reuse, 0x4000, RZ, 0xc0, !PT ;  /* 0x000040003dff7812 */ /* 0x040fe2000780c0ff */
[----:B----4-:R0:W-:Y:S01]  /*909a0*/  @P4 STG.E.U8 desc[UR34][R14.64], R55 ;  /* 0x000000370e004986 */ /* 0x0101e2000c101122 */
[----:B------:R-:W-:Y:S02]  /*909b0*/  LOP3.LUT P6, RZ, R61, 0x1000, RZ, 0xc0, !PT ;  /* 0x000010003dff7812 */ /* 0x000fe400078cc0ff */
[----:B------:R-:W-:Y:S02]  /*909c0*/  LOP3.LUT R52, R52, 0xffffffef, RZ, 0xc0, !PT ;  /* 0xffffffef34347812 */ /* 0x000fe400078ec0ff */
[----:B0-----:R-:W-:Y:S01]  /*909d0*/  PRMT R55, R3, 0x7772, RZ ;  /* 0x0000777203377816 */ /* 0x001fe200000000ff */
[----:B------:R-:W4:Y:S06]  /*909e0*/  LDL.LU.64 R14, [R1+0x1dd0] ;  /* 0x001dd000010e7983 */ /* 0x000f2c0000300a00 */
[----:B------:R-:W-:-:S02]  /*909f0*/  @P0 LOP3.LUT R52, R52, 0x10, RZ, 0xfc, !PT ;  /* 0x0000001034340812 */ /* 0x000fc400078efcff */
[----:B------:R-:W-:Y:S01]  /*90a00*/  LOP3.LUT P0, RZ, R61, 0x2000, RZ, 0xc0, !PT ;  /* 0x000020003dff7812 */ /* 0x000fe2000780c0ff */
[----:B------:R0:W-:Y:S02]  /*90a10*/  @P5 STG.E.U8 desc[UR34][R12.64], R55 ;  /* 0x000000370c005986 */ /* 0x0001e4000c101122 */
[----:B0-----:R-:W-:Y:S02]  /*90a20*/  PRMT R55, R3, 0x7773, RZ ;  /* 0x0000777303377816 */ /* 0x001fe400000000ff */
[----:B------:R-:W4:Y:S04]  /*90a30*/  LDL.LU.64 R12, [R1+0x1dc8] ;  /* 0x001dc800010c7983 */ /* 0x000f280000300a00 */
[----:B------:R2:W-:Y:S04]  /*90a40*/  @P6 STG.E.U8 desc[UR34][R6.64], R55 ;  /* 0x0000003706006986 */ /* 0x0005e8000c101122 */
[----:B------:R-:W4:Y:S01]  /*90a50*/  LDL.LU R3, [R1+0x390] ;  /* 0x0003900001037983 */ /* 0x000f220000300800 */
[----:B--2---:R-:W-:-:S03]  /*90a60*/  PRMT R55, R48, 0x7770, RZ ;  /* 0x0000777030377816 */ /* 0x004fc600000000ff */
[----:B------:R-:W2:Y:S04]  /*90a70*/  LDL.LU.64 R6, [R1+0x1dc0] ;  /* 0x001dc00001067983 */ /* 0x000ea80000300a00 */
[----:B------:R0:W-:Y:S01]  /*90a80*/  @P0 STG.E.U8 desc[UR34][R4.64], R55 ;  /* 0x0000003704000986 */ /* 0x0001e2000c101122 */
[----:B------:R-:W-:Y:S02]  /*90a90*/  LOP3.LUT P0, RZ, R52, 0x10, RZ, 0xc0, !PT ;  /* 0x0000001034ff7812 */ /* 0x000fe4000780c0ff */
[----:B0-----:R-:W-:Y:S01]  /*90aa0*/  PRMT R55, R48, 0x7771, RZ ;  /* 0x0000777130377816 */ /* 0x001fe200000000ff */
[----:B------:R-:W2:Y:S10]  /*90ab0*/  LDL.LU.64 R4, [R1+0x1db8] ;  /* 0x001db80001047983 */ /* 0x000eb40000300a00 */
[----:B------:R0:W-:Y:S04]  /*90ac0*/  @P0 STG.E.U8 desc[UR34][R8.64], R55 ;  /* 0x0000003708000986 */ /* 0x0001e8000c101122 */
[----:B0-----:R-:W2:Y:S01]  /*90ad0*/  LDL.LU.64 R8, [R1+0x1db0] ;  /* 0x001db00001087983 */ /* 0x001ea20000300a00 */
[----:B------:R-:W-:-:S02]  /*90ae0*/  LOP3.LUT P0, RZ, R52, 0x8, RZ, 0xc0, !PT ;  /* 0x0000000834ff7812 */ /* 0x000fc4000780c0ff */
[----:B------:R-:W-:-:S11]  /*90af0*/  PRMT R55, R48, 0x7772, RZ ;  /* 0x0000777230377816 */ /* 0x000fd600000000ff */
[----:B---3--:R0:W-:Y:S04]  /*90b00*/  @P0 STG.E.U8 desc[UR34][R10.64], R55 ;  /* 0x000000370a000986 */ /* 0x0081e8000c101122 */
[----:B0-----:R-:W3:Y:S01]  /*90b10*/  LDL.LU.64 R10, [R1+0x1da8] ;  /* 0x001da800010a7983 */ /* 0x001ee20000300a00 */
[----:B------:R-:W-:Y:S02]  /*90b20*/  LOP3.LUT P0, RZ, R52, 0x4, RZ, 0xc0, !PT ;  /* 0x0000000434ff7812 */ /* 0x000fe4000780c0ff */
[----:B------:R-:W-:Y:S02]  /*90b30*/  PRMT R55, R48, 0x7773, RZ ;  /* 0x0000777330377816 */ /* 0x000fe400000000ff */
[----:B------:R-:W-:Y:S01]  /*90b40*/  LOP3.LUT P1, RZ, R61, 0x400000, RZ, 0xc0, !PT ;  /* 0x004000003dff7812 */ /* 0x000fe2000782c0ff */
[----:B------:R-:W3:Y:S08]  /*90b50*/  LDL.LU R48, [R1+0xd4] ;  /* 0x0000d40001307983 */ /* 0x000ef00000300800 */
[----:B------:R0:W-:Y:S01]  /*90b60*/  @P0 STG.E.U8 desc[UR34][R30.64], R55 ;  /* 0x000000371e000986 */ /* 0x0001e2000c101122 */
[----:B------:R-:W-:-:S02]  /*90b70*/  LOP3.LUT P0, RZ, R52, 0x2, RZ, 0xc0, !PT ;  /* 0x0000000234ff7812 */ /* 0x000fc4000780c0ff */
[----:B0-----:R-:W-:-:S11]  /*90b80*/  PRMT R55, R21, 0x7770, RZ ;  /* 0x0000777015377816 */ /* 0x001fd600000000ff */
        /* <DEDUP_REMOVED lines=22> */
[----:B--2---:R0:W-:Y:S02]  /*90cf0*/  @P3 STG.E.U8 desc[UR34][R6.64], R52 ;  /* 0x0000003406003986 */ /* 0x0041e4000c101122 */
[----:B0-----:R-:W-:-:S05]  /*90d00*/  PRMT R52, R3, 0x7770, RZ ;  /* 0x0000777003347816 */ /* 0x001fca00000000ff */
[----:B------:R0:W-:Y:S02]  /*90d10*/  @P4 STG.E.U8 desc[UR34][R4.64], R52 ;  /* 0x0000003404004986 */ /* 0x0001e4000c101122 */
[----:B0-----:R-:W-:-:S05]  /*90d20*/  PRMT R52, R3, 0x7771, RZ ;  /* 0x0000777103347816 */ /* 0x001fca00000000ff */
[----:B------:R0:W-:Y:S04]  /*90d30*/  @P5 STG.E.U8 desc[UR34][R8.64], R52 ;  /* 0x0000003408005986 */ /* 0x0001e8000c101122 */
[----:B0-----:R-:W2:Y:S01]  /*90d40*/  LDL.LU.64 R8, [R1+0x1da0] ;  /* 0x001da00001087983 */ /* 0x001ea20000300a00 */
[----:B------:R-:W-:Y:S02]  /*90d50*/  LOP3.LUT P6, RZ, R61, 0x8000000, RZ, 0xc0, !PT ;  /* 0x080000003dff7812 */ /* 0x000fe400078cc0ff */
[----:B------:R-:W-:Y:S01]  /*90d60*/  PRMT R52, R3, 0x7772, RZ ;  /* 0x0000777203347816 */ /* 0x000fe200000000ff */
[----:B------:R-:W4:Y:S04]  /*90d70*/  LDL.LU.64 R16, [R1+0x1d98] ;  /* 0x001d980001107983 */ /* 0x000f280000300a00 */
[----:B------:R-:W4:Y:S04]  /*90d80*/  LDL.LU.64 R14, [R1+0x1d90] ;  /* 0x001d9000010e7983 */ /* 0x000f280000300a00 */
[----:B------:R-:W4:Y:S04]  /*90d90*/  LDL.LU.64 R12, [R1+0x1d88] ;  /* 0x001d8800010c7983 */ /* 0x000f280000300a00 */
[----:B---3--:R0:W-:Y:S04]  /*90da0*/  @P6 STG.E.U8 desc[UR34][R10.64], R52 ;  /* 0x000000340a006986 */ /* 0x0081e8000c101122 */
[----:B0-----:R-:W3:Y:S04]  /*90db0*/  LDL.LU R11, [R1+0x370] ;  /* 0x00037000010b7983 */ /* 0x001ee80000300800 */
        /* <DEDUP_REMOVED lines=8> */
[----:B--2---:R0:W-:Y:S04]  /*90e40*/  @P3 STG.E.U8 desc[UR34][R8.64], R52 ;  /* 0x0000003408003986 */ /* 0x0041e8000c101122 */
[----:B0-----:R-:W2:Y:S04]  /*90e50*/  LDL.LU.64 R8, [R1+0x1d70] ;  /* 0x001d700001087983 */ /* 0x001ea80000300a00 */
[----:B------:R-:W2:Y:S04]  /*90e60*/  LDL.LU.64 R30, [R1+0x1d68] ;  /* 0x001d6800011e7983 */ /* 0x000ea80000300a00 */
[----:B------:R-:W2:Y:S04]  /*90e70*/  LDL.LU.64 R26, [R1+0x1d60] ;  /* 0x001d6000011a7983 */ /* 0x000ea80000300a00 */
[----:B------:R-:W2:Y:S04]  /*90e80*/  LDL.LU R49, [R1+0x374] ;  /* 0x0003740001317983 */ /* 0x000ea80000300800 */
[----:B------:R-:W2:Y:S04]  /*90e90*/  LDL.LU.64 R24, [R1+0x1d58] ;  /* 0x001d580001187983 */ /* 0x000ea80000300a00 */
[----:B------:R-:W2:Y:S04]  /*90ea0*/  LDL.LU.64 R22, [R1+0x1d50] ;  /* 0x001d500001167983 */ /* 0x000ea80000300a00 */
[----:B------:R-:W2:Y:S04]  /*90eb0*/  LDL.LU.64 R20, [R1+0x1d48] ;  /* 0x001d480001147983 */ /* 0x000ea80000300a00 */
[----:B------:R-:W2:Y:S04]  /*90ec0*/  LDL.LU R3, [R1+0x398] ;  /* 0x0003980001037983 */ /* 0x000ea80000300800 */
[----:B------:R-:W2:Y:S01]  /*90ed0*/  LDL.LU.64 R18, [R1+0x1d40] ;  /* 0x001d400001127983 */ /* 0x000ea20000300a00 */
[----:B---3--:R-:W-:-:S05]  /*90ee0*/  PRMT R52, R11, 0x7770, RZ ;  /* 0x000077700b347816 */ /* 0x008fca00000000ff */
[----:B----4-:R0:W-:Y:S04]  /*90ef0*/  @P4 STG.E.U8 desc[UR34][R16.64], R52 ;  /* 0x0000003410004986 */ /* 0x0101e8000c101122 */
[----:B0-----:R-:W3:Y:S01]  /*90f00*/  LDL.LU.64 R16, [R1+0x1d38] ;  /* 0x001d380001107983 */ /* 0x001ee20000300a00 */
        /* <DEDUP_REMOVED lines=63> */
[----:B---3--:R0:W-:Y:S04]  /*91300*/  @P1 STG.E.U8 desc[UR34][R16.64], R52 ;  /* 0x0000003410001986 */ /* 0x0081e8000c101122 */
[----:B0-----:R-:W3:Y:S01]  /*91310*/  LDL.LU.64 R16, [R1+0x1d08] ;  /* 0x001d080001107983 */ /* 0x001ee20000300a00 */
        /* <DEDUP_REMOVED lines=10> */
[----:B0-----:R-:W-:-:S02]  /*913c0*/  PRMT R52, R3, 0x7773, RZ ;  /* 0x0000777303347816 */ /* 0x001fc400000000ff */
[----:B------:R-:W4:Y:S04]  /*913d0*/  LDL.LU.64 R12, [R1+0x1cf8] ;  /* 0x001cf800010c7983 */ /* 0x000f280000300a00 */
[----:B------:R0:W-:Y:S02]  /*913e0*/  @P4 STG.E.U8 desc[UR34][R6.64], R52 ;  /* 0x0000003406004986 */ /* 0x0001e4000c101122 */
[C---:B0-----:R-:W-:Y:S02]  /*913f0*/  PRMT R52, R11.reuse, 0x7770, RZ ;  /* 0x000077700b347816 */ /* 0x041fe400000000ff */
[----:B------:R-:W4:Y:S04]  /*91400*/  LDL.LU.64 R6, [R1+0x1cf0] ;  /* 0x001cf00001067983 */ /* 0x000f280000300a00 */
[----:B------:R0:W-:Y:S04]  /*91410*/  @P5 STG.E.U8 desc[UR34][R4.64], R52 ;  /* 0x0000003404005986 */ /* 0x0001e8000c101122 */
[----:B0-----:R-:W4:Y:S04]  /*91420*/  LDL.LU.64 R4, [R1+0x1ce8] ;  /* 0x001ce80001047983 */ /* 0x001f280000300a00 */
[----:B------:R-:W4:Y:S01]  /*91430*/  LDL.LU R3, [R1+0x39c] ;  /* 0x00039c0001037983 */ /* 0x000f220000300800 */
[----:B------:R-:W-:-:S02]  /*91440*/  PRMT R52, R11, 0x7771, RZ ;  /* 0x000077710b347816 */ /* 0x000fc400000000ff */
[----:B------:R-:W-:-:S03]  /*91450*/  LOP3.LUT P3, RZ, R48, 0x8000, RZ, 0xc0, !PT ;  /* 0x0000800030ff7812 */ /* 0x000fc6000786c0ff */
[----:B--2---:R0:W-:Y:S04]  /*91460*/  @P6 STG.E.U8 desc[UR34][R8.64], R52 ;  /* 0x0000003408006986 */ /* 0x0041e8000c101122 */
[----:B0-----:R-:W2:Y:S01]  /*91470*/  LDL.LU.64 R8, [R1+0x1ce0] ;  /* 0x001ce00001087983 */ /* 0x001ea20000300a00 */
[----:B------:R-:W-:-:S03]  /*91480*/  PRMT R52, R11, 0x7772, RZ ;  /* 0x000077720b347816 */ /* 0x000fc600000000ff */
[----:B------:R-:W2:Y:S04]  /*91490*/  LDL.LU R49, [R1+0xd8] ;  /* 0x0000d80001317983 */ /* 0x000ea80000300800 */
[----:B---3--:R0:W-:Y:S04]  /*914a0*/  @P3 STG.E.U8 desc[UR34][R16.64], R52 ;  /* 0x0000003410003986 */ /* 0x0081e8000c101122 */
[----:B0-----:R-:W3:Y:S01]  /*914b0*/  LDL.LU R16, [R1+0x37c] ;  /* 0x00037c0001107983 */ /* 0x001ee20000300800 */
[----:B------:R-:W-:-:S03]  /*914c0*/  PRMT R52, R11, 0x7773, RZ ;  /* 0x000077730b347816 */ /* 0x000fc600000000ff */
[----:B------:R-:W3:Y:S01]  /*914d0*/  LDL.LU.64 R10, [R1+0x1cd8] ;  /* 0x001cd800010a7983 */ /* 0x000ee20000300a00 */
[----:B------:R-:W-:Y:S02]  /*914e0*/  LOP3.LUT P0, RZ, R48, 0x8000000, RZ, 0xc0, !PT ;  /* 0x0800000030ff7812 */ /* 0x000fe4000780c0ff */
[----:B------:R-:W-:Y:S01]  /*914f0*/  LOP3.LUT R53, R53, 0xffffdfff, RZ, 0xc0, !PT ;  /* 0xffffdfff35357812 */ /* 0x000fe200078ec0ff */
[----:B------:R-:W3:Y:S04]  /*91500*/  LDL.LU.64 R30, [R1+0x1cd0] ;  /* 0x001cd000011e7983 */ /* 0x000ee80000300a00 */
[----:B------:R-:W3:Y:S04]  /*91510*/  LDL.LU.64 R26, [R1+0x1cc8] ;  /* 0x001cc800011a7983 */ /* 0x000ee80000300a00 */
[----:B------:R-:W3:Y:S02]  /*91520*/  LDL.LU.64 R24, [R1+0x1cc0] ;  /* 0x001cc00001187983 */ /* 0x000ee40000300a00 */
[----:B------:R-:W-:-:S02]  /*91530*/  @P0 LOP3.LUT R53, R53, 0x2000, RZ, 0xfc, !PT ;  /* 0x0000200035350812 */ /* 0x000fc400078efcff */
[----:B------:R-:W-:Y:S01]  /*91540*/  LOP3.LUT P0, RZ, R48, 0x4000000, RZ, 0xc0, !PT ;  /* 0x0400000030ff7812 */ /* 0x000fe2000780c0ff */
[----:B------:R-:W3:Y:S01]  /*91550*/  LDL.LU R17, [R1+0x2e0] ;  /* 0x0002e00001117983 */ /* 0x000ee20000300800 */
[----:B------:R-:W-:-:S03]  /*91560*/  LOP3.LUT R53, R53, 0xffffbfff, RZ, 0xc0, !PT ;  /* 0xffffbfff35357812 */ /* 0x000fc600078ec0ff */
[----:B------:R-:W3:Y:S01]  /*91570*/  LDL.LU.64 R22, [R1+0x1cb8] ;  /* 0x001cb80001167983 */ /* 0x000ee20000300a00 */
[C---:B------:R-:W-:Y:S02]  /*91580*/  LOP3.LUT P4, RZ, R48.reuse, 0x10000, RZ, 0xc0, !PT ;  /* 0x0001000030ff7812 */ /* 0x040fe4000788c0ff */
[C---:B------:R-:W-:Y:S01]  /*91590*/  LOP3.LUT P5, RZ, R48.reuse, 0x20000, RZ, 0xc0, !PT ;  /* 0x0002000030ff7812 */ /* 0x040fe200078ac0ff */
[----:B------:R-:W3:Y:S04]  /*915a0*/  LDL.LU.64 R20, [R1+0x1cb0] ;  /* 0x001cb00001147983 */ /* 0x000ee80000300a00 */
[----:B------:R-:W-:Y:S02]  /*915b0*/  @P0 LOP3.LUT R53, R53, 0x4000, RZ, 0xfc, !PT ;  /* 0x0000400035350812 */ /* 0x000fe400078efcff */
[----:B------:R-:W-:-:S02]  /*915c0*/  LOP3.LUT P0, RZ, R48, 0x2000000, RZ, 0xc0, !PT ;  /* 0x0200000030ff7812 */ /* 0x000fc4000780c0ff */
        /* <DEDUP_REMOVED lines=15> */
[C---:B------:R-:W-:Y:S01]  /*916c0*/  LOP3.LUT P0, RZ, R48.reuse, 0x100000, RZ, 0xc0, !PT ;  /* 0x0010000030ff7812 */ /* 0x040fe2000780c0ff */
[----:B----4-:R0:W-:Y:S01]  /*916d0*/  @P4 STG.E.U8 desc[UR34][R14.64], R52 ;  /* 0x000000340e004986 */ /* 0x0101e2000c101122 */
[----:B------:R-:W-:Y:S02]  /*916e0*/  LOP3.LUT R53, R53, 0xffefffff, RZ, 0xc0, !PT ;  /* 0xffefffff35357812 */ /* 0x000fe400078ec0ff */
[C---:B------:R-:W-:Y:S02]  /*916f0*/  LOP3.LUT P1, RZ, R48.reuse, 0x10000000, RZ, 0xc0, !PT ;  /* 0x1000000030ff7812 */ /* 0x040fe4000782c0ff */
[C---:B------:R-:W-:Y:S02]  /*91700*/  LOP3.LUT P2, RZ, R48.reuse, 0x20000000, RZ, 0xc0, !PT ;  /* 0x2000000030ff7812 */ /* 0x040fe4000784c0ff */
[----:B------:R-:W-:-:S05]  /*91710*/  LOP3.LUT P3, RZ, R48, 0x40000000, RZ, 0xc0, !PT ;  /* 0x4000000030ff7812 */ /* 0x000fca000786c0ff */
[----:B------:R-:W-:Y:S02]  /*91720*/  @P0 LOP3.LUT R53, R53, 0x100000, RZ, 0xfc, !PT ;  /* 0x0010000035350812 */ /* 0x000fe400078efcff */
[C---:B------:R-:W-:Y:S02]  /*91730*/  LOP3.LUT P0, RZ, R48.reuse, 0x80000, RZ, 0xc0, !PT ;  /* 0x0008000030ff7812 */ /* 0x040fe4000780c0ff */
[----:B------:R-:W-:Y:S02]  /*91740*/  LOP3.LUT P4, RZ, R48, 0x80000000, RZ, 0xc0, !PT ;  /* 0x8000000030ff7812 */ /* 0x000fe4000788c0ff */
[----:B------:R-:W4:Y:S04]  /*91750*/  LDL.LU R48, [R1+0x2c0] ;  /* 0x0002c00001307983 */ /* 0x000f280000300800 */
[----:B------:R-:W4:Y:S04]  /*91760*/  LDL.LU.64 R18, [R1+0x1ca8] ;  /* 0x001ca80001127983 */ /* 0x000f280000300a00 */
[----:B0-----:R-:W4:Y:S01]  /*91770*/  LDL.LU.64 R14, [R1+0x1ca0] ;  /* 0x001ca000010e7983 */ /* 0x001f220000300a00 */
[----:B------:R-:W-:-:S05]  /*91780*/  PRMT R52, R3, 0x7770, RZ ;  /* 0x0000777003347816 */ /* 0x000fca00000000ff */
[----:B------:R0:W-:Y:S02]  /*91790*/  @P5 STG.E.U8 desc[UR34][R12.64], R52 ;  /* 0x000000340c005986 */ /* 0x0001e4000c101122 */
[C---:B0-----:R-:W-:Y:S02]  /*917a0*/  PRMT R52, R3.reuse, 0x7771, RZ ;  /* 0x0000777103347816 */ /* 0x041fe400000000ff */
[----:B------:R-:W4:Y:S04]  /*917b0*/  LDL.LU.64 R12, [R1+0x1c98] ;  /* 0x001c9800010c7983 */ /* 0x000f280000300a00 */
[----:B------:R0:W-:Y:S02]  /*917c0*/  @P6 STG.E.U8 desc[UR34][R6.64], R52 ;  /* 0x0000003406006986 */ /* 0x0001e4000c101122 */
[----:B0-----:R-:W-:-:S02]  /*917d0*/  PRMT R52, R3, 0x7772, RZ ;  /* 0x0000777203347816 */ /* 0x001fc400000000ff */
[----:B------:R-:W4:Y:S04]  /*917e0*/  LDL.LU.64 R6, [R1+0x1c90] ;  /* 0x001c900001067983 */ /* 0x000f280000300a00 */
[----:B------:R0:W-:Y:S01]  /*917f0*/  @P0 STG.E.U8 desc[UR34][R4.64], R52 ;  /* 0x0000003404000986 */ /* 0x0001e2000c101122 */
[----:B------:R-:W-:Y:S02]  /*91800*/  LOP3.LUT P0, RZ, R53, 0x100000, RZ, 0xc0, !PT ;  /* 0x0010000035ff7812 */ /* 0x000fe4000780c0ff */
[----:B0-----:R-:W-:Y:S01]  /*91810*/  PRMT R52, R3, 0x7773, RZ ;  /* 0x0000777303347816 */ /* 0x001fe200000000ff */
[----:B------:R-:W4:Y:S10]  /*91820*/  LDL.LU.64 R4, [R1+0x1c88] ;  /* 0x001c880001047983 */ /* 0x000f340000300a00 */
[----:B--2---:R0:W-:Y:S01]  /*91830*/  @P0 STG.E.U8 desc[UR34][R8.64], R52 ;  /* 0x0000003408000986 */ /* 0x0041e2000c101122 */
[----:B------:R-:W-:-:S03]  /*91840*/  LOP3.LUT P0, RZ, R53, 0x80000, RZ, 0xc0, !PT ;  /* 0x0008000035ff7812 */ /* 0x000fc6000780c0ff */
[----:B0-----:R-:W2:Y:S04]  /*91850*/  LDL.LU.64 R8, [R1+0x1c80] ;  /* 0x001c800001087983 */ /* 0x001ea80000300a00 */
[----:B------:R-:W2:Y:S01]  /*91860*/  LDL.LU R3, [R1+0x2e4] ;  /* 0x0002e40001037983 */ /* 0x000ea20000300800 */
[----:B---3--:R-:W-:-:S05]  /*91870*/  PRMT R52, R16, 0x7770, RZ ;  /* 0x0000777010347816 */ /* 0x008fca00000000ff */
[----:B------:R0:W-:Y:S04]  /*91880*/  @P0 STG.E.U8 desc[UR34][R10.64], R52 ;  /* 0x000000340a000986 */ /* 0x0001e8000c101122 */
[----:B0-----:R-:W3:Y:S01]  /*91890*/  LDL.LU.64 R10, [R1+0x1c78] ;  /* 0x001c7800010a7983 */ /* 0x001ee20000300a00 */
        /* <DEDUP_REMOVED lines=16> */
[----:B0-----:R-:W-:Y:S02]  /*919a0*/  PRMT R52, R17, 0x7772, RZ ;  /* 0x0000777211347816 */ /* 0x001fe400000000ff */
[----:B------:R-:W-:-:S09]  /*919b0*/  LOP3.LUT P5, RZ, R49, 0x1, RZ, 0xc0, !PT ;  /* 0x0000000131ff7812 */ /* 0x000fd200078ac0ff */
[----:B----4-:R0:W-:Y:S02]  /*919c0*/  @P0 STG.E.U8 desc[UR34][R18.64], R52 ;  /* 0x0000003412000986 */ /* 0x0101e4000c101122 */
[----:B0-----:R-:W-:-:S05]  /*919d0*/  PRMT R52, R17, 0x7773, RZ ;  /* 0x0000777311347816 */ /* 0x001fca00000000ff */
[----:B------:R0:W-:Y:S02]  /*919e0*/  @P1 STG.E.U8 desc[UR34][R14.64], R52 ;  /* 0x000000340e001986 */ /* 0x0001e4000c101122 */
[----:B0-----:R-:W-:Y:S02]  /*919f0*/  PRMT R52, R48, 0x7770, RZ ;  /* 0x0000777030347816 */ /* 0x001fe400000000ff */
[----:B------:R-:W-:-:S03]  /*91a00*/  LOP3.LUT P6, RZ, R49, 0x2, RZ, 0xc0, !PT ;  /* 0x0000000231ff7812 */ /* 0x000fc600078cc0ff */
[----:B------:R0:W-:Y:S02]  /*91a10*/  @P2 STG.E.U8 desc[UR34][R12.64], R52 ;  /* 0x000000340c002986 */ /* 0x0001e4000c101122 */
[----:B0-----:R-:W-:-:S05]  /*91a20*/  PRMT R52, R48, 0x7771, RZ ;  /* 0x0000777130347816 */ /* 0x001fca00000000ff */
[----:B------:R0:W-:Y:S02]  /*91a30*/  @P3 STG.E.U8 desc[UR34][R6.64], R52 ;  /* 0x0000003406003986 */ /* 0x0001e4000c101122 */
[----:B0-----:R-:W-:-:S05]  /*91a40*/  PRMT R52, R48, 0x7772, RZ ;  /* 0x0000777230347816 */ /* 0x001fca00000000ff */
[----:B------:R0:W-:Y:S02]  /*91a50*/  @P4 STG.E.U8 desc[UR34][R4.64], R52 ;  /* 0x0000003404004986 */ /* 0x0001e4000c101122 */
[----:B0-----:R-:W-:-:S05]  /*91a60*/  PRMT R52, R48, 0x7773, RZ ;  /* 0x0000777330347816 */ /* 0x001fca00000000ff */
[----:B--2---:R0:W-:Y:S02]  /*91a70*/  @P5 STG.E.U8 desc[UR34][R8.64], R52 ;  /* 0x0000003408005986 */ /* 0x0041e4000c101122 */
[----:B0-----:R-:W-:-:S05]  /*91a80*/  PRMT R52, R3, 0x7770, RZ ;  /* 0x0000777003347816 */ /* 0x001fca00000000ff */
[----:B---3--:R0:W-:Y:S04]  /*91a90*/  @P6 STG.E.U8 desc[UR34][R10.64], R52 ;  /* 0x000000340a006986 */ /* 0x0081e8000c101122 */
        /* <DEDUP_REMOVED lines=32> */
[----:B------:R-:W2:Y:S04]  /*91ca0*/  LDL.LU R15, [R1+0x2c8] ;  /* 0x0002c800010f7983 */ /* 0x000ea80000300800 */
[----:B------:R-:W2:Y:S04]  /*91cb0*/  LDL.LU.64 R22, [R1+0x1c20] ;  /* 0x001c200001167983 */ /* 0x000ea80000300a00 */
[----:B------:R-:W-:Y:S01]  /*91cc0*/  @P0 LOP3.LUT R53, R53, 0x400, RZ, 0xfc, !PT ;  /* 0x0000040035350812 */ /* 0x000fe200078efcff */
[----:B------:R-:W2:Y:S01]  /*91cd0*/  LDL.LU.64 R20, [R1+0x1c18] ;  /* 0x001c180001147983 */ /* 0x000ea20000300a00 */
[----:B------:R-:W-:-:S02]  /*91ce0*/  LOP3.LUT P0, RZ, R49, 0x100, RZ, 0xc0, !PT ;  /* 0x0000010031ff7812 */ /* 0x000fc4000780c0ff */
[----:B------:R-:W-:Y:S01]  /*91cf0*/  LOP3.LUT R53, R53, 0xfffff7ff, RZ, 0xc0, !PT ;  /* 0xfffff7ff35357812 */ /* 0x000fe200078ec0ff */
[----:B------:R-:W2:Y:S01]  /*91d00*/  LDL.LU.64 R18, [R1+0x1c10] ;  /* 0x001c100001127983 */ /* 0x000ea20000300a00 */
[C---:B------:R-:W-:Y:S02]  /*91d10*/  LOP3.LUT P4, RZ, R49.reuse, 0x8, RZ, 0xc0, !PT ;  /* 0x0000000831ff7812 */ /* 0x040fe4000788c0ff */
[----:B------:R-:W-:Y:S02]  /*91d20*/  LOP3.LUT P5, RZ, R49, 0x10, RZ, 0xc0, !PT ;  /* 0x0000001031ff7812 */ /* 0x000fe400078ac0ff */
[----:B------:R-:W-:-:S05]  /*91d30*/  PRMT R52, R3, 0x7772, RZ ;  /* 0x0000777203347816 */ /* 0x000fca00000000ff */
[----:B------:R-:W-:Y:S02]  /*91d40*/  @P0 LOP3.LUT R53, R53, 0x800, RZ, 0xfc, !PT ;  /* 0x0000080035350812 */ /* 0x000fe400078efcff */
[C---:B------:R-:W-:Y:S02]  /*91d50*/  LOP3.LUT P0, RZ, R49.reuse, 0x80, RZ, 0xc0, !PT ;  /* 0x0000008031ff7812 */ /* 0x040fe4000780c0ff */
[----:B------:R-:W-:Y:S01]  /*91d60*/  LOP3.LUT P6, RZ, R49, 0x20, RZ, 0xc0, !PT ;  /* 0x0000002031ff7812 */ /* 0x000fe200078cc0ff */
[----:B---3--:R0:W-:Y:S01]  /*91d70*/  @P4 STG.E.U8 desc[UR34][R16.64], R52 ;  /* 0x0000003410004986 */ /* 0x0081e2000c101122 */
[----:B------:R-:W-:Y:S02]  /*91d80*/  LOP3.LUT R53, R53, 0xffffefff, RZ, 0xc0, !PT ;  /* 0xffffefff35357812 */ /* 0x000fe400078ec0ff */
[----:B0-----:R-:W-:Y:S01]  /*91d90*/  PRMT R52, R3, 0x7773, RZ ;  /* 0x0000777303347816 */ /* 0x001fe200000000ff */
[----:B------:R-:W3:Y:S06]  /*91da0*/  LDL.LU.64 R16, [R1+0x1c08] ;  /* 0x001c080001107983 */ /* 0x000eec0000300a00 */
[----:B------:R-:W-:-:S02]  /*91db0*/  @P0 LOP3.LUT R53, R53, 0x1000, RZ, 0xfc, !PT ;  /* 0x0000100035350812 */ /* 0x000fc400078efcff */
[----:B------:R-:W-:Y:S01]  /*91dc0*/  LOP3.LUT P0, RZ, R49, 0x40, RZ, 0xc0, !PT ;  /* 0x0000004031ff7812 */ /* 0x000fe2000780c0ff */
[----:B----4-:R0:W-:Y:S02]  /*91dd0*/  @P5 STG.E.U8 desc[UR34][R12.64], R52 ;  /* 0x000000340c005986 */ /* 0x0101e4000c101122 */
[C---:B0-----:R-:W-:Y:S02]  /*91de0*/  PRMT R52, R48.reuse, 0x7770, RZ ;  /* 0x0000777030347816 */ /* 0x041fe400000000ff */
[----:B------:R-:W4:Y:S04]  /*91df0*/  LDL.LU.64 R12, [R1+0x1c00] ;  /* 0x001c0000010c7983 */ /* 0x000f280000300a00 */
[----:B------:R0:W-:Y:S04]  /*91e00*/  @P6 STG.E.U8 desc[UR34][R6.64], R52 ;  /* 0x0000003406006986 */ /* 0x0001e8000c101122 */
[----:B------:R-:W3:Y:S01]  /*91e10*/  LDL.LU R3, [R1+0x2ec] ;  /* 0x0002ec0001037983 */ /* 0x000ee20000300800 */
[----:B0-----:R-:W-:-:S03]  /*91e20*/  PRMT R52, R48, 0x7771, RZ ;  /* 0x0000777130347816 */ /* 0x001fc600000000ff */
[----:B------:R-:W3:Y:S04]  /*91e30*/  LDL.LU.64 R6, [R1+0x1bf8] ;  /* 0x001bf80001067983 */ /* 0x000ee80000300a00 */
[----:B------:R0:W-:Y:S01]  /*91e40*/  @P0 STG.E.U8 desc[UR34][R4.64], R52 ;  /* 0x0000003404000986 */ /* 0x0001e2000c101122 */
[C---:B------:R-:W-:Y:S02]  /*91e50*/  LOP3.LUT P0, RZ, R53.reuse, 0x1000, RZ, 0xc0, !PT ;  /* 0x0000100035ff7812 */ /* 0x040fe4000780c0ff */
[----:B0-----:R-:W-:Y:S01]  /*91e60*/  PRMT R52, R48, 0x7772, RZ ;  /* 0x0000777230347816 */ /* 0x001fe200000000ff */
[----:B------:R-:W3:Y:S10]  /*91e70*/  LDL.LU.64 R4, [R1+0x1bf0] ;  /* 0x001bf00001047983 */ /* 0x000ef40000300a00 */
[----:B------:R0:W-:Y:S01]  /*91e80*/  @P0 STG.E.U8 desc[UR34][R8.64], R52 ;  /* 0x0000003408000986 */ /* 0x0001e2000c101122 */
[----:B------:R-:W-:-:S03]  /*91e90*/  LOP3.LUT P0, RZ, R53, 0x800, RZ, 0xc0, !PT ;  /* 0x0000080035ff7812 */ /* 0x000fc6000780c0ff */
[----:B0-----:R-:W4:Y:S01]  /*91ea0*/  LDL.LU.64 R8, [R1+0x1be8] ;  /* 0x001be80001087983 */ /* 0x001f220000300a00 */
[----:B------:R-:W-:-:S09]  /*91eb0*/  PRMT R52, R48, 0x7773, RZ ;  /* 0x0000777330347816 */ /* 0x000fd200000000ff */
[----:B--2---:R0:W-:Y:S04]  /*91ec0*/  @P0 STG.E.U8 desc[UR34][R10.64], R52 ;  /* 0x000000340a000986 */ /* 0x0041e8000c101122 */
[----:B0-----:R-:W2:Y:S01]  /*91ed0*/  LDL.LU.64 R10, [R1+0x1bd0] ;  /* 0x001bd000010a7983 */ /* 0x001ea20000300a00 */
[C---:B------:R-:W-:Y:S02]  /*91ee0*/  LOP3.LUT P0, RZ, R53.reuse, 0x400, RZ, 0xc0, !PT ;  /* 0x0000040035ff7812 */ /* 0x040fe4000780c0ff */
[----:B------:R-:W-:Y:S01]  /*91ef0*/  PRMT R52, R14, 0x7770, RZ ;  /* 0x000077700e347816 */ /* 0x000fe200000000ff */
[----:B------:R-:W2:Y:S10]  /*91f00*/  LDL.LU R48, [R1+0xdc] ;  /* 0x0000dc0001307983 */ /* 0x000eb40000300800 */
        /* <DEDUP_REMOVED lines=20> */
[----:B---3--:R0:W-:Y:S01]  /*92050*/  @P1 STG.E.U8 desc[UR34][R16.64], R52 ;  /* 0x0000003410001986 */ /* 0x0081e2000c101122 */
        /* <DEDUP_REMOVED lines=19> */
[----:B------:R-:W3:Y:S01]  /*92190*/  LDL.LU R20, [R1+0x2a0] ;  /* 0x0002a00001147983 */ /* 0x000ee20000300800 */
[----:B------:R-:W-:-:S03]  /*921a0*/  LOP3.LUT P3, RZ, R49, 0x200000, RZ, 0xc0, !PT ;  /* 0x0020000031ff7812 */ /* 0x000fc6000786c0ff */
[----:B------:R-:W3:Y:S01]  /*921b0*/  LDL.LU.64 R8, [R1+0x1bb0] ;  /* 0x001bb00001087983 */ /* 0x000ee20000300a00 */
        /* <DEDUP_REMOVED lines=16> */
[----:B0-----:R-:W2:Y:S04]  /*922c0*/  LDL.LU.64 R10, [R1+0x1ba8] ;  /* 0x001ba800010a7983 */ /* 0x001ea80000300a00 */
[----:B------:R-:W2:Y:S04]  /*922d0*/  LDL.LU.64 R30, [R1+0x1ba0] ;  /* 0x001ba000011e7983 */ /* 0x000ea80000300a00 */
[----:B------:R-:W2:Y:S04]  /*922e0*/  LDL.LU.64 R26, [R1+0x1b98] ;  /* 0x001b9800011a7983 */ /* 0x000ea80000300a00 */
[----:B------:R-:W2:Y:S01]  /*922f0*/  LDL.LU R21, [R1+0x280] ;  /* 0x0002800001157983 */ /* 0x000ea20000300800 */
[----:B------:R-:W-:-:S02]  /*92300*/  @P0 LOP3.LUT R53, R53, 0x2, RZ, 0xfc, !PT ;  /* 0x0000000235350812 */ /* 0x000fc400078efcff */
[----:B------:R-:W-:Y:S01]  /*92310*/  LOP3.LUT P0, RZ, R49, 0x10000000, RZ, 0xc0, !PT ;  /* 0x1000000031ff7812 */ /* 0x000fe2000780c0ff */
[----:B------:R-:W2:Y:S01]  /*92320*/  LDL.LU.64 R24, [R1+0x1b90] ;  /* 0x001b900001187983 */ /* 0x000ea20000300a00 */
[----:B------:R-:W-:-:S03]  /*92330*/  LOP3.LUT R53, R53, 0xfffffffb, RZ, 0xc0, !PT ;  /* 0xfffffffb35357812 */ /* 0x000fc600078ec0ff */
[----:B------:R-:W2:Y:S01]  /*92340*/  LDL.LU.64 R22, [R1+0x1b88] ;  /* 0x001b880001167983 */ /* 0x000ea20000300a00 */
[C---:B------:R-:W-:Y:S02]  /*92350*/  LOP3.LUT P4, RZ, R49.reuse, 0x400000, RZ, 0xc0, !PT ;  /* 0x0040000031ff7812 */ /* 0x040fe4000788c0ff */
[----:B------:R-:W-:Y:S01]  /*92360*/  LOP3.LUT P5, RZ, R49, 0x800000, RZ, 0xc0, !PT ;  /* 0x0080000031ff7812 */ /* 0x000fe200078ac0ff */
[----:B------:R-:W2:Y:S04]  /*92370*/  LDL.LU.64 R18, [R1+0x1b80] ;  /* 0x001b800001127983 */ /* 0x000ea80000300a00 */
[----:B------:R-:W-:Y:S02]  /*92380*/  @P0 LOP3.LUT R53, R53, 0x4, RZ, 0xfc, !PT ;  /* 0x0000000435350812 */ /* 0x000fe400078efcff */
[----:B------:R-:W-:-:S02]  /*92390*/  LOP3.LUT P0, RZ, R49, 0x8000000, RZ, 0xc0, !PT ;  /* 0x0800000031ff7812 */ /* 0x000fc4000780c0ff */
[----:B------:R-:W-:Y:S02]  /*923a0*/  LOP3.LUT R53, R53, 0xfffffff7, RZ, 0xc0, !PT ;  /* 0xfffffff735357812 */ /* 0x000fe400078ec0ff */
[----:B------:R-:W-:-:S09]  /*923b0*/  PRMT R52, R3, 0x7771, RZ ;  /* 0x0000777103347816 */ /* 0x000fd200000000ff */
[----:B------:R-:W-:Y:S02]  /*923c0*/  @P0 LOP3.LUT R53, R53, 0x8, RZ, 0xfc, !PT ;  /* 0x0000000835350812 */ /* 0x000fe400078efcff */
[C---:B------:R-:W-:Y:S01]  /*923d0*/  LOP3.LUT P0, RZ, R49.reuse, 0x4000000, RZ, 0xc0, !PT ;  /* 0x0400000031ff7812 */ /* 0x040fe2000780c0ff */
[----:B---3--:R0:W-:Y:S01]  /*923e0*/  @P4 STG.E.U8 desc[UR34][R14.64], R52 ;  /* 0x000000340e004986 */ /* 0x0081e2000c101122 */
[----:B------:R-:W-:Y:S02]  /*923f0*/  LOP3.LUT P6, RZ, R49, 0x1000000, RZ, 0xc0, !PT ;  /* 0x0100000031ff7812 */ /* 0x000fe400078cc0ff */
[----:B------:R-:W-:Y:S02]  /*92400*/  LOP3.LUT R53, R53, 0xffffffef, RZ, 0xc0, !PT ;  /* 0xffffffef35357812 */ /* 0x000fe400078ec0ff */
[----:B0-----:R-:W-:-:S07]  /*92410*/  PRMT R52, R3, 0x7772, RZ ;  /* 0x0000777203347816 */ /* 0x001fce00000000ff */
[----:B------:R-:W-:Y:S02]  /*92420*/  @P0 LOP3.LUT R53, R53, 0x10, RZ, 0xfc, !PT ;  /* 0x0000001035350812 */ /* 0x000fe400078efcff */
[----:B------:R-:W-:Y:S01]  /*92430*/  LOP3.LUT P0, RZ, R49, 0x2000000, RZ, 0xc0, !PT ;  /* 0x0200000031ff7812 */ /* 0x000fe2000780c0ff */
[----:B----4-:R0:W-:Y:S02]  /*92440*/  @P5 STG.E.U8 desc[UR34][R12.64], R52 ;  /* 0x000000340c005986 */ /* 0x0101e4000c101122 */
[----:B0-----:R-:W-:Y:S02]  /*92450*/  PRMT R52, R3, 0x7773, RZ ;  /* 0x0000777303347816 */ /* 0x001fe400000000ff */
[----:B------:R-:W3:Y:S04]  /*92460*/  LDL.LU R3, [R1+0x2a4] ;  /* 0x0002a40001037983 */ /* 0x000ee80000300800 */
[----:B------:R-:W4:Y:S04]  /*92470*/  LDL.LU.64 R16, [R1+0x1b78] ;  /* 0x001b780001107983 */ /* 0x000f280000300a00 */
[----:B------:R0:W-:Y:S04]  /*92480*/  @P6 STG.E.U8 desc[UR34][R6.64], R52 ;  /* 0x0000003406006986 */ /* 0x0001e8000c101122 */
[----:B------:R-:W3:Y:S04]  /*92490*/  LDL.LU.64 R14, [R1+0x1b70] ;  /* 0x001b7000010e7983 */ /* 0x000ee80000300a00 */
[----:B------:R-:W3:Y:S01]  /*924a0*/  LDL.LU.64 R12, [R1+0x1b68] ;  /* 0x001b6800010c7983 */ /* 0x000ee20000300a00 */
[----:B0-----:R-:W-:-:S03]  /*924b0*/  PRMT R52, R20, 0x7770, RZ ;  /* 0x0000777014347816 */ /* 0x001fc600000000ff */
[----:B------:R-:W3:Y:S04]  /*924c0*/  LDL.LU.64 R6, [R1+0x1b60] ;  /* 0x001b600001067983 */ /* 0x000ee80000300a00 */
[----:B------:R0:W-:Y:S01]  /*924d0*/  @P0 STG.E.U8 desc[UR34][R4.64], R52 ;  /* 0x0000003404000986 */ /* 0x0001e2000c101122 */
[----:B------:R-:W-:-:S03]  /*924e0*/  LOP3.LUT P0, RZ, R53, 0x10, RZ, 0xc0, !PT ;  /* 0x0000001035ff7812 */ /* 0x000fc6000780c0ff */
[----:B------:R-:W4:Y:S01]  /*924f0*/  LDL.LU R49, [R1+0x284] ;  /* 0x0002840001317983 */ /* 0x000f220000300800 */
[----:B0-----:R-:W-:-:S03]  /*92500*/  PRMT R52, R20, 0x7771, RZ ;  /* 0x0000777114347816 */ /* 0x001fc600000000ff */
[----:B------:R-:W4:Y:S06]  /*92510*/  LDL.LU.64 R4, [R1+0x1b58] ;  /* 0x001b580001047983 */ /* 0x000f2c0000300a00 */
[----:B------:R0:W-:Y:S01]  /*92520*/  @P0 STG.E.U8 desc[UR34][R8.64], R52 ;  /* 0x0000003408000986 */ /* 0x0001e2000c101122 */
[----:B------:R-:W-:-:S03]  /*92530*/  LOP3.LUT P0, RZ, R53, 0x8, RZ, 0xc0, !PT ;  /* 0x0000000835ff7812 */ /* 0x000fc6000780c0ff */
[----:B0-----:R-:W4:Y:S01]  /*92540*/  LDL.LU.64 R8, [R1+0x1b50] ;  /* 0x001b500001087983 */ /* 0x001f220000300a00 */
        /* <DEDUP_REMOVED lines=21> */
[----:B---3--:R-:W-:-:S07]  /*926a0*/  PRMT R52, R3, 0x7770, RZ ;  /* 0x0000777003347816 */ /* 0x008fce00000000ff */
[----:B----4-:R0:W-:Y:S01]  /*926b0*/  @P0 STG.E.U8 desc[UR34][R16.64], R52 ;  /* 0x0000003410000986 */ /* 0x0101e2000c101122 */
        /* <DEDUP_REMOVED lines=20> */
[----:B------:R-:W3:Y:S04]  /*92800*/  LDL.LU R3, [R1+0x2a8] ;  /* 0x0002a80001037983 */ /* 0x000ee80000300800 */
[----:B------:R-:W4:Y:S04]  /*92810*/  LDL.LU.64 R4, [R1+0x1b20] ;  /* 0x001b200001047983 */ /* 0x000f280000300a00 */
[----:B------:R-:W4:Y:S04]  /*92820*/  LDL.LU.64 R8, [R1+0x1b18] ;  /* 0x001b180001087983 */ /* 0x000f280000300a00 */
[----:B------:R-:W4:Y:S01]  /*92830*/  LDL.LU R60, [R1+0x288] ;  /* 0x00028800013c7983 */ /* 0x000f220000300800 */
[----:B------:R-:W-:-:S02]  /*92840*/  LOP3.LUT P3, RZ, R48, 0x100, RZ, 0xc0, !PT ;  /* 0x0000010030ff7812 */ /* 0x000fc4000786c0ff */
[----:B------:R-:W-:Y:S02]  /*92850*/  PRMT R52, R49, 0x7773, RZ ;  /* 0x0000777331347816 */ /* 0x000fe400000000ff */
[C---:B------:R-:W-:Y:S02]  /*92860*/  LOP3.LUT P4, RZ, R48.reuse, 0x200, RZ, 0xc0, !PT ;  /* 0x0000020030ff7812 */ /* 0x040fe4000788c0ff */
        /* <DEDUP_REMOVED lines=15> */
[----:B------:R-:W2:Y:S01]  /*92960*/  LDL.LU.64 R30, [R1+0x1b08] ;  /* 0x001b0800011e7983 */ /* 0x000ea20000300a00 */
[----:B---3--:R-:W-:-:S05]  /*92970*/  PRMT R52, R3, 0x7770, RZ ;  /* 0x0000777003347816 */ /* 0x008fca00000000ff */
[----:B------:R0:W-:Y:S04]  /*92980*/  @P4 STG.E.U8 desc[UR34][R6.64], R52 ;  /* 0x0000003406004986 */ /* 0x0001e8000c101122 */
[----:B0-----:R-:W3:Y:S04]  /*92990*/  LDL.LU R6, [R1+0x2ac] ;  /* 0x0002ac0001067983 */ /* 0x001ee80000300800 */
[----:B------:R-:W3:Y:S04]  /*929a0*/  LDL.LU.64 R26, [R1+0x1b00] ;  /* 0x001b0000011a7983 */ /* 0x000ee80000300a00 */
[----:B------:R-:W3:Y:S04]  /*929b0*/  LDL.LU.64 R24, [R1+0x1af8] ;  /* 0x001af80001187983 */ /* 0x000ee80000300a00 */
[----:B------:R-:W3:Y:S04]  /*929c0*/  LDL.LU.64 R22, [R1+0x1af0] ;  /* 0x001af00001167983 */ /* 0x000ee80000300a00 */
[----:B------:R-:W3:Y:S04]  /*929d0*/  LDL.LU R7, [R1+0x28c] ;  /* 0x00028c0001077983 */ /* 0x000ee80000300800 */
[----:B------:R-:W3:Y:S04]  /*929e0*/  LDL.LU.64 R20, [R1+0x1ae8] ;  /* 0x001ae80001147983 */ /* 0x000ee80000300a00 */
[----:B------:R-:W3:Y:S04]  /*929f0*/  LDL.LU.64 R18, [R1+0x1ae0] ;  /* 0x001ae00001127983 */ /* 0x000ee80000300a00 */
[----:B------:R-:W3:Y:S01]  /*92a00*/  LDL.LU.64 R16, [R1+0x1ad8] ;  /* 0x001ad80001107983 */ /* 0x000ee20000300a00 */
[----:B------:R-:W-:-:S04]  /*92a10*/  LOP3.LUT R54, R54, 0xfdffffff, RZ, 0xc0, !PT ;  /* 0xfdffffff36367812 */ /* 0x000fc800078ec0ff */
        /* <DEDUP_REMOVED lines=12> */
[----:B----4-:R0:W-:Y:S02]  /*92ae0*/  @P5 STG.E.U8 desc[UR34][R14.64], R52 ;  /* 0x000000340e005986 */ /* 0x0101e4000c101122 */
        /* <DEDUP_REMOVED lines=11> */
[----:B------:R0:W-:Y:S01]  /*92ba0*/  @P0 STG.E.U8 desc[UR34][R8.64], R52 ;  /* 0x0000003408000986 */ /* 0x0001e2000c101122 */
[----:B------:R-:W-:-:S02]  /*92bb0*/  LOP3.LUT P0, RZ, R54, 0x8000000, RZ, 0xc0, !PT ;  /* 0x0800000036ff7812 */ /* 0x000fc4000780c0ff */
[----:B0-----:R-:W-:Y:S01]  /*92bc0*/  PRMT R52, R60, 0x7771, RZ ;  /* 0x000077713c347816 */ /* 0x001fe200000000ff */
[----:B------:R-:W4:Y:S04]  /*92bd0*/  LDL.LU.64 R8, [R1+0x1ab8] ;  /* 0x001ab80001087983 */ /* 0x000f280000300a00 */
[----:B------:R-:W4:Y:S01]  /*92be0*/  LDL.LU R49, [R1+0x260] ;  /* 0x0002600001317983 */ /* 0x000f220000300800 */
[----:B------:R-:W-:-:S05]  /*92bf0*/  LOP3.LUT P1, RZ, R48, 0x200000, RZ, 0xc0, !PT ;  /* 0x0020000030ff7812 */ /* 0x000fca000782c0ff */
[----:B--2---:R0:W-:Y:S01]  /*92c00*/  @P0 STG.E.U8 desc[UR34][R10.64], R52 ;  /* 0x000000340a000986 */ /* 0x0041e2000c101122 */
[----:B------:R-:W-:Y:S02]  /*92c10*/  LOP3.LUT P0, RZ, R54, 0x4000000, RZ, 0xc0, !PT ;  /* 0x0400000036ff7812 */ /* 0x000fe4000780c0ff */
[----:B0-----:R-:W-:Y:S01]  /*92c20*/  PRMT R52, R60, 0x7772, RZ ;  /* 0x000077723c347816 */ /* 0x001fe200000000ff */
[----:B------:R-:W2:Y:S10]  /*92c30*/  LDL.LU.64 R10, [R1+0x1ab0] ;  /* 0x001ab000010a7983 */ /* 0x000eb40000300a00 */
[----:B------:R0:W-:Y:S04]  /*92c40*/  @P0 STG.E.U8 desc[UR34][R30.64], R52 ;  /* 0x000000341e000986 */ /* 0x0001e8000c101122 */
[----:B0-----:R-:W2:Y:S04]  /*92c50*/  LDL.LU.64 R30, [R1+0x2bf8] ;  /* 0x002bf800011e7983 */ /* 0x001ea80000300a00 */
[----:B------:R-:W2:Y:S01]  /*92c60*/  LDL.LU R3, [R1+0xe0] ;  /* 0x0000e00001037983 */ /* 0x000ea20000300800 */
[----:B------:R-:W-:-:S02]  /*92c70*/  LOP3.LUT P0, RZ, R54, 0x2000000, RZ, 0xc0, !PT ;  /* 0x0200000036ff7812 */ /* 0x000fc4000780c0ff */
[----:B------:R-:W-:-:S11]  /*92c80*/  PRMT R52, R60, 0x7773, RZ ;  /* 0x000077733c347816 */ /* 0x000fd600000000ff */
[----:B---3--:R0:W-:Y:S01]  /*92c90*/  @P0 STG.E.U8 desc[UR34][R26.64], R52 ;  /* 0x000000341a000986 */ /* 0x0081e2000c101122 */
        /* <DEDUP_REMOVED lines=13> */
[----:B------:R0:W-:Y:S04]  /*92d70*/  @P1 STG.E.U8 desc[UR34][R16.64], R52 ;  /* 0x0000003410001986 */ /* 0x0001e8000c101122 */
[----:B0-----:R-:W3:Y:S01]  /*92d80*/  LDL.LU.64 R16, [R1+0x1aa8] ;  /* 0x001aa80001107983 */ /* 0x001ee20000300a00 */
[----:B------:R-:W-:Y:S02]  /*92d90*/  LOP3.LUT R54, R54, 0xffffdfff, RZ, 0xc0, !PT ;  /* 0xffffdfff36367812 */ /* 0x000fe400078ec0ff */
[C---:B------:R-:W-:Y:S02]  /*92da0*/  LOP3.LUT P2, RZ, R48.reuse, 0x400000, RZ, 0xc0, !PT ;  /* 0x0040000030ff7812 */ /* 0x040fe4000784c0ff */
[----:B------:R-:W-:Y:S02]  /*92db0*/  LOP3.LUT P3, RZ, R48, 0x800000, RZ, 0xc0, !PT ;  /* 0x0080000030ff7812 */ /* 0x000fe4000786c0ff */
[----:B------:R-:W-:-:S02]  /*92dc0*/  PRMT R52, R7, 0x7771, RZ ;  /* 0x0000777107347816 */ /* 0x000fc400000000ff */
[C---:B------:R-:W-:Y:S02]  /*92dd0*/  LOP3.LUT P4, RZ, R48.reuse, 0x1000000, RZ, 0xc0, !PT ;  /* 0x0100000030ff7812 */ /* 0x040fe4000788c0ff */
[----:B------:R-:W-:-:S05]  /*92de0*/  LOP3.LUT P5, RZ, R48, 0x2000000, RZ, 0xc0, !PT ;  /* 0x0200000030ff7812 */ /* 0x000fca00078ac0ff */
[----:B----4-:R0:W-:Y:S01]  /*92df0*/  @P2 STG.E.U8 desc[UR34][R14.64], R52 ;  /* 0x000000340e002986 */ /* 0x0101e2000c101122 */
[----:B------:R-:W-:Y:S02]  /*92e00*/  LOP3.LUT P6, RZ, R48, 0x4000000, RZ, 0xc0, !PT ;  /* 0x0400000030ff7812 */ /* 0x000fe400078cc0ff */
[C---:B0-----:R-:W-:Y:S01]  /*92e10*/  PRMT R52, R7.reuse, 0x7772, RZ ;  /* 0x0000777207347816 */ /* 0x041fe200000000ff */
[----:B------:R-:W4:Y:S04]  /*92e20*/  LDL.LU.64 R14, [R1+0x1aa0] ;  /* 0x001aa000010e7983 */ /* 0x000f280000300a00 */
[----:B------:R0:W-:Y:S02]  /*92e30*/  @P3 STG.E.U8 desc[UR34][R12.64], R52 ;  /* 0x000000340c003986 */ /* 0x0001e4000c101122 */
[----:B0-----:R-:W-:-:S02]  /*92e40*/  PRMT R52, R7, 0x7773, RZ ;  /* 0x0000777307347816 */ /* 0x001fc400000000ff */
[----:B------:R-:W4:Y:S04]  /*92e50*/  LDL.LU.64 R12, [R1+0x1a98] ;  /* 0x001a9800010c7983 */ /* 0x000f280000300a00 */
[----:B------:R0:W-:Y:S04]  /*92e60*/  @P4 STG.E.U8 desc[UR34][R4.64], R52 ;  /* 0x0000003404004986 */ /* 0x0001e8000c101122 */
[----:B------:R-:W4:Y:S01]  /*92e70*/  LDL.LU.64 R6, [R1+0x1a90] ;  /* 0x001a900001067983 */ /* 0x000f220000300a00 */
[----:B0-----:R-:W-:-:S03]  /*92e80*/  PRMT R52, R49, 0x7770, RZ ;  /* 0x0000777031347816 */ /* 0x001fc600000000ff */
[----:B------:R-:W4:Y:S04]  /*92e90*/  LDL.LU.64 R4, [R1+0x1a88] ;  /* 0x001a880001047983 */ /* 0x000f280000300a00 */
[----:B------:R0:W-:Y:S02]  /*92ea0*/  @P5 STG.E.U8 desc[UR34][R8.64], R52 ;  /* 0x0000003408005986 */ /* 0x0001e4000c101122 */
[----:B0-----:R-:W-:Y:S02]  /*92eb0*/  PRMT R52, R49, 0x7771, RZ ;  /* 0x0000777131347816 */ /* 0x001fe400000000ff */
[----:B------:R-:W-:Y:S02]  /*92ec0*/  LOP3.LUT P3, RZ, R48, 0x8000000, RZ, 0xc0, !PT ;  /* 0x0800000030ff7812 */ /* 0x000fe4000786c0ff */
[----:B--2---:R-:W-:-:S13]  /*92ed0*/  LOP3.LUT P0, RZ, R3, 0x80, RZ, 0xc0, !PT ;  /* 0x0000008003ff7812 */ /* 0x004fda000780c0ff */
        /* <DEDUP_REMOVED lines=11> */
[----:B------:R-:W-:Y:S01]  /*92f90*/  LOP3.LUT R54, R54, 0xfffdffff, RZ, 0xc0, !PT ;  /* 0xfffdffff36367812 */ /* 0x000fe200078ec0ff */
[----:B------:R0:W-:Y:S10]  /*92fa0*/  @P6 STG.E.U8 desc[UR34][R10.64], R52 ;  /* 0x000000340a006986 */ /* 0x0001f4000c101122 */
[----:B------:R-:W-:Y:S01]  /*92fb0*/  @P0 LOP3.LUT R54, R54, 0x20000, RZ, 0xfc, !PT ;  /* 0x0002000036360812 */ /* 0x000fe200078efcff */
[----:B0-----:R-:W2:Y:S01]  /*92fc0*/  LDL.LU R10, [R1+0x220] ;  /* 0x00022000010a7983 */ /* 0x001ea20000300800 */
[----:B------:R-:W-:-:S02]  /*92fd0*/  LOP3.LUT P0, RZ, R3, 0x4, RZ, 0xc0, !PT ;  /* 0x0000000403ff7812 */ /* 0x000fc4000780c0ff */
[----:B------:R-:W-:Y:S01]  /*92fe0*/  LOP3.LUT R54, R54, 0xfffbffff, RZ, 0xc0, !PT ;  /* 0xfffbffff36367812 */ /* 0x000fe200078ec0ff */
[----:B------:R-:W2:Y:S10]  /*92ff0*/  LDL.LU.64 R8, [R1+0x1a80] ;  /* 0x001a800001087983 */ /* 0x000eb40000300a00 */
[----:B------:R-:W-:-:S02]  /*93000*/  @P0 LOP3.LUT R54, R54, 0x40000, RZ, 0xfc, !PT ;  /* 0x0004000036360812 */ /* 0x000fc400078efcff */
[----:B------:R-:W-:Y:S02]  /*93010*/  LOP3.LUT P0, RZ, R3, 0x2, RZ, 0xc0, !PT ;  /* 0x0000000203ff7812 */ /* 0x000fe4000780c0ff */
[----:B------:R-:W-:Y:S02]  /*93020*/  LOP3.LUT R54, R54, 0xfff7ffff, RZ, 0xc0, !PT ;  /* 0xfff7ffff36367812 */ /* 0x000fe400078ec0ff */
[----:B------:R-:W-:-:S09]  /*93030*/  PRMT R52, R49, 0x7772, RZ ;  /* 0x0000777231347816 */ /* 0x000fd200000000ff */
[----:B------:R-:W-:Y:S02]  /*93040*/  @P0 LOP3.LUT R54, R54, 0x80000, RZ, 0xfc, !PT ;  /* 0x0008000036360812 */ /* 0x000fe400078efcff */
[----:B------:R-:W-:Y:S02]  /*93050*/  LOP3.LUT P0, RZ, R3, 0x1, RZ, 0xc0, !PT ;  /* 0x0000000103ff7812 */ /* 0x000fe4000780c0ff */
[----:B------:R-:W-:Y:S01]  /*93060*/  LOP3.LUT R54, R54, 0xffefffff, RZ, 0xc0, !PT ;  /* 0xffefffff36367812 */ /* 0x000fe200078ec0ff */
[----:B---3--:R0:W-:Y:S01]  /*93070*/  @P3 STG.E.U8 desc[UR34][R16.64], R52 ;  /* 0x0000003410003986 */ /* 0x0081e2000c101122 */
[C---:B------:R-:W-:Y:S02]  /*93080*/  LOP3.LUT P4, RZ, R48.reuse, 0x10000000, RZ, 0xc0, !PT ;  /* 0x1000000030ff7812 */ /* 0x040fe4000788c0ff */
[C---:B------:R-:W-:Y:S02]  /*93090*/  LOP3.LUT P5, RZ, R48.reuse, 0x20000000, RZ, 0xc0, !PT ;  /* 0x2000000030ff7812 */ /* 0x040fe400078ac0ff */
[----:B------:R-:W-:-:S05]  /*930a0*/  LOP3.LUT P6, RZ, R48, 0x40000000, RZ, 0xc0, !PT ;  /* 0x4000000030ff7812 */ /* 0x000fca00078cc0ff */
[----:B------:R-:W-:Y:S01]  /*930b0*/  @P0 LOP3.LUT R54, R54, 0x100000, RZ, 0xfc, !PT ;  /* 0x0010000036360812 */ /* 0x000fe200078efcff */
[----:B0-----:R-:W3:Y:S01]  /*930c0*/  LDL.LU R16, [R1+0x264] ;  /* 0x0002640001107983 */ /* 0x001ee20000300800 */
[----:B------:R-:W-:Y:S02]  /*930d0*/  LOP3.LUT P0, RZ, R48, 0x80000000, RZ, 0xc0, !PT ;  /* 0x8000000030ff7812 */ /* 0x000fe4000780c0ff */
[----:B------:R-:W-:Y:S02]  /*930e0*/  PRMT R52, R49, 0x7773, RZ ;  /* 0x0000777331347816 */ /* 0x000fe400000000ff */
[----:B------:R-:W3:Y:S04]  /*930f0*/  LDL.LU.64 R48, [R1+0x1a78] ;  /* 0x001a780001307983 */ /* 0x000ee80000300a00 */
[----:B------:R-:W3:Y:S04]  /*93100*/  LDL.LU.64 R60, [R1+0x1a70] ;  /* 0x001a7000013c7983 */ /* 0x000ee80000300a00 */
[----:B------:R-:W3:Y:S04]  /*93110*/  LDL.LU.64 R26, [R1+0x1a68] ;  /* 0x001a6800011a7983 */ /* 0x000ee80000300a00 */
[----:B------:R-:W3:Y:S04]  /*93120*/  LDL.LU.64 R24, [R1+0x1a60] ;  /* 0x001a600001187983 */ /* 0x000ee80000300a00 */
[----:B------:R-:W3:Y:S04]  /*93130*/  LDL.LU R17, [R1+0x224] ;  /* 0x0002240001117983 */ /* 0x000ee80000300800 */
[----:B------:R-:W3:Y:S04]  /*93140*/  LDL.LU.64 R22, [R1+0x1a58] ;  /* 0x001a580001167983 */ /* 0x000ee80000300a00 */
[----:B------:R-:W3:Y:S04]  /*93150*/  LDL.LU.64 R20, [R1+0x1a50] ;  /* 0x001a500001147983 */ /* 0x000ee80000300a00 */
[----:B----4-:R0:W-:Y:S04]  /*93160*/  @P4 STG.E.U8 desc[UR34][R14.64], R52 ;  /* 0x000000340e004986 */ /* 0x0101e8000c101122 */
[----:B------:R-:W4:Y:S04]  /*93170*/  LDL.LU R11, [R1+0x268] ;  /* 0x00026800010b7983 */ /* 0x000f280000300800 */
[----:B------:R-:W4:Y:S04]  /*93180*/  LDL.LU.64 R18, [R1+0x1a48] ;  /* 0x001a480001127983 */ /* 0x000f280000300a00 */
[----:B0-----:R-:W4:Y:S01]  /*93190*/  LDL.LU.64 R14, [R1+0x1a40] ;  /* 0x001a4000010e7983 */ /* 0x001f220000300a00 */
[----:B--2---:R-:W-:-:S05]  /*931a0*/  PRMT R52, R10, 0x7770, RZ ;  /* 0x000077700a347816 */ /* 0x004fca00000000ff */
[----:B------:R0:W-:Y:S02]  /*931b0*/  @P5 STG.E.U8 desc[UR34][R12.64], R52 ;  /* 0x000000340c005986 */ /* 0x0001e4000c101122 */
[C---:B0-----:R-:W-:Y:S02]  /*931c0*/  PRMT R52, R10.reuse, 0x7771, RZ ;  /* 0x000077710a347816 */ /* 0x041fe400000000ff */
[----:B------:R-:W2:Y:S04]  /*931d0*/  LDL.LU.64 R12, [R1+0x1a38] ;  /* 0x001a3800010c7983 */ /* 0x000ea80000300a00 */
[----:B------:R0:W-:Y:S02]  /*931e0*/  @P6 STG.E.U8 desc[UR34][R6.64], R52 ;  /* 0x0000003406006986 */ /* 0x0001e4000c101122 */
[----:B0-----:R-:W-:-:S02]  /*931f0*/  PRMT R52, R10, 0x7772, RZ ;  /* 0x000077720a347816 */ /* 0x001fc400000000ff */
[----:B------:R-:W2:Y:S04]  /*93200*/  LDL.LU.64 R6, [R1+0x1a30] ;  /* 0x001a300001067983 */ /* 0x000ea80000300a00 */
[----:B------:R0:W-:Y:S01]  /*93210*/  @P0 STG.E.U8 desc[UR34][R4.64], R52 ;  /* 0x0000003404000986 */ /* 0x0001e2000c101122 */
[----:B------:R-:W-:Y:S02]  /*93220*/  LOP3.LUT P0, RZ, R54, 0x100000, RZ, 0xc0, !PT ;  /* 0x0010000036ff7812 */ /* 0x000fe4000780c0ff */
[----:B0-----:R-:W-:Y:S01]  /*93230*/  PRMT R52, R10, 0x7773, RZ ;  /* 0x000077730a347816 */ /* 0x001fe200000000ff */
[----:B------:R-:W2:Y:S10]  /*93240*/  LDL.LU.64 R4, [R1+0x1a28] ;  /* 0x001a280001047983 */ /* 0x000eb40000300a00 */
[----:B------:R0:W-:Y:S01]  /*93250*/  @P0 STG.E.U8 desc[UR34][R8.64], R52 ;  /* 0x0000003408000986 */ /* 0x0001e2000c101122 */
[----:B------:R-:W-:-:S03]  /*93260*/  LOP3.LUT P0, RZ, R54, 0x80000, RZ, 0xc0, !PT ;  /* 0x0008000036ff7812 */ /* 0x000fc6000780c0ff */
[----:B0-----:R-:W2:Y:S01]  /*93270*/  LDL.LU.64 R8, [R1+0x1a20] ;  /* 0x001a200001087983 */ /* 0x001ea20000300a00 */
[----:B---3--:R-:W-:-:S03]  /*93280*/  PRMT R52, R16, 0x7770, RZ ;  /* 0x0000777010347816 */ /* 0x008fc600000000ff */
[----:B------:R-:W3:Y:S06]  /*93290*/  LDL.LU R10, [R1+0x228] ;  /* 0x00022800010a7983 */ /* 0x000eec0000300800 */
[----:B------:R0:W-:Y:S04]  /*932a0*/  @P0 STG.E.U8 desc[UR34][R48.64], R52 ;  /* 0x0000003430000986 */ /* 0x0001e8000c101122 */
[----:B0-----:R-:W3:Y:S01]  /*932b0*/  LDL.LU.64 R48, [R1+0x1a18] ;  /* 0x001a180001307983 */ /* 0x001ee20000300a00 */
        /* <DEDUP_REMOVED lines=24> */
[----:B0-----:R-:W-:Y:S02]  /*93440*/  PRMT R52, R11, 0x7770, RZ ;  /* 0x000077700b347816 */ /* 0x001fe400000000ff */
[C---:B------:R-:W-:Y:S02]  /*93450*/  LOP3.LUT P5, RZ, R3.reuse, 0x1000, RZ, 0xc0, !PT ;  /* 0x0000100003ff7812 */ /* 0x040fe400078ac0ff */
[----:B------:R-:W-:Y:S01]  /*93460*/  LOP3.LUT P6, RZ, R3, 0x2000, RZ, 0xc0, !PT ;  /* 0x0000200003ff7812 */ /* 0x000fe200078cc0ff */
[----:B--2---:R0:W-:Y:S02]  /*93470*/  @P2 STG.E.U8 desc[UR34][R12.64], R52 ;  /* 0x000000340c002986 */ /* 0x0041e4000c101122 */
[----:B0-----:R-:W-:-:S05]  /*93480*/  PRMT R52, R11, 0x7771, RZ ;  /* 0x000077710b347816 */ /* 0x001fca00000000ff */
[----:B------:R0:W-:Y:S02]  /*93490*/  @P3 STG.E.U8 desc[UR34][R6.64], R52 ;  /* 0x0000003406003986 */ /* 0x0001e4000c101122 */
[----:B0-----:R-:W-:-:S05]  /*934a0*/  PRMT R52, R11, 0x7772, RZ ;  /* 0x000077720b347816 */ /* 0x001fca00000000ff */
[----:B------:R0:W-:Y:S02]  /*934b0*/  @P4 STG.E.U8 desc[UR34][R4.64], R52 ;  /* 0x0000003404004986 */ /* 0x0001e4000c101122 */
[----:B0-----:R-:W-:-:S05]  /*934c0*/  PRMT R52, R11, 0x7773, RZ ;  /* 0x000077730b347816 */ /* 0x001fca00000000ff */
[----:B------:R3:W-:Y:S02]  /*934d0*/  @P5 STG.E.U8 desc[UR34][R8.64], R52 ;  /* 0x0000003408005986 */ /* 0x0007e4000c101122 */
[----:B---3--:R-:W-:-:S05]  /*934e0*/  PRMT R52, R10, 0x7770, RZ ;  /* 0x000077700a347816 */ /* 0x008fca00000000ff */
        /* <DEDUP_REMOVED lines=9> */
[----:B------:R-:W-:Y:S01]  /*93580*/  PRMT R52, R10, 0x7771, RZ ;  /* 0x000077710a347816 */ /* 0x000fe200000000ff */
[----:B------:R-:W3:Y:S01]  /*93590*/  LDL.LU R11, [R1+0xe4] ;  /* 0x0000e400010b7983 */ /* 0x000ee20000300800 */
        /* <DEDUP_REMOVED lines=27> */
[----:B------:R-:W-:Y:S02]  /*93750*/  PRMT R52, R10, 0x7772, RZ ;  /* 0x000077720a347816 */ /* 0x000fe400000000ff */
[----:B------:R-:W-:-:S03]  /*93760*/  LOP3.LUT R54, R54, 0xfffff7ff, RZ, 0xc0, !PT ;  /* 0xfffff7ff36367812 */ /* 0x000fc600078ec0ff */
[----:B---3--:R0:W-:Y:S01]  /*93770*/  @P4 STG.E.U8 desc[UR34][R14.64], R52 ;  /* 0x000000340e004986 */ /* 0x0081e2000c101122 */
[----:B------:R-:W-:-:S05]  /*93780*/  LOP3.LUT P5, RZ, R3, 0x10000, RZ, 0xc0, !PT ;  /* 0x0001000003ff7812 */ /* 0x000fca00078ac0ff */
[----:B------:R-:W-:Y:S02]  /*93790*/  @P0 LOP3.LUT R54, R54, 0x800, RZ, 0xfc, !PT ;  /* 0x0000080036360812 */ /* 0x000fe400078efcff */
[C---:B------:R-:W-:Y:S02]  /*937a0*/  LOP3.LUT P0, RZ, R3.reuse, 0x80000, RZ, 0xc0, !PT ;  /* 0x0008000003ff7812 */ /* 0x040fe4000780c0ff */
[----:B0-----:R-:W-:Y:S02]  /*937b0*/  PRMT R52, R10, 0x7773, RZ ;  /* 0x000077730a347816 */ /* 0x001fe400000000ff */
[----:B------:R-:W3:Y:S01]  /*937c0*/  LDL.LU R10, [R1+0x240] ;  /* 0x00024000010a7983 */ /* 0x000ee20000300800 */
[----:B------:R-:W-:-:S03]  /*937d0*/  LOP3.LUT P6, RZ, R3, 0x20000, RZ, 0xc0, !PT ;  /* 0x0002000003ff7812 */ /* 0x000fc600078cc0ff */
[----:B------:R-:W3:Y:S01]  /*937e0*/  LDL.LU.64 R18, [R1+0x19b8] ;  /* 0x0019b80001127983 */ /* 0x000ee20000300a00 */
[----:B------:R-:W-:-:S03]  /*937f0*/  LOP3.LUT R54, R54, 0xffffefff, RZ, 0xc0, !PT ;  /* 0xffffefff36367812 */ /* 0x000fc600078ec0ff */
[----:B----4-:R0:W-:Y:S01]  /*93800*/  @P5 STG.E.U8 desc[UR34][R12.64], R52 ;  /* 0x000000340c005986 */ /* 0x0101e2000c101122 */
[----:B------:R-:W-:Y:S02]  /*93810*/  @P0 LOP3.LUT R54, R54, 0x1000, RZ, 0xfc, !PT ;  /* 0x0000100036360812 */ /* 0x000fe400078efcff */
[C---:B------:R-:W-:Y:S01]  /*93820*/  LOP3.LUT P0, RZ, R3.reuse, 0x40000, RZ, 0xc0, !PT ;  /* 0x0004000003ff7812 */ /* 0x040fe2000780c0ff */
[----:B------:R-:W4:Y:S01]  /*93830*/  LDL.LU.64 R16, [R1+0x19b0] ;  /* 0x0019b00001107983 */ /* 0x000f220000300a00 */
[----:B0-----:R-:W-:Y:S02]  /*93840*/  PRMT R52, R22, 0x7770, RZ ;  /* 0x0000777016347816 */ /* 0x001fe400000000ff */
[----:B------:R-:W-:-:S03]  /*93850*/  LOP3.LUT P1, RZ, R3, 0x8000000, RZ, 0xc0, !PT ;  /* 0x0800000003ff7812 */ /* 0x000fc6000782c0ff */
[----:B------:R0:W-:Y:S01]  /*93860*/  @P6 STG.E.U8 desc[UR34][R6.64], R52 ;  /* 0x0000003406006986 */ /* 0x0001e2000c101122 */
[C---:B------:R-:W-:Y:S02]  /*93870*/  LOP3.LUT P2, RZ, R3.reuse, 0x10000000, RZ, 0xc0, !PT ;  /* 0x1000000003ff7812 */ /* 0x040fe4000784c0ff */
[C---:B------:R-:W-:Y:S02]  /*93880*/  LOP3.LUT P3, RZ, R3.reuse, 0x20000000, RZ, 0xc0, !PT ;  /* 0x2000000003ff7812 */ /* 0x040fe4000786c0ff */
[C---:B------:R-:W-:Y:S02]  /*93890*/  LOP3.LUT P4, RZ, R3.reuse, 0x40000000, RZ, 0xc0, !PT ;  /* 0x4000000003ff7812 */ /* 0x040fe4000788c0ff */
[----:B------:R-:W-:Y:S02]  /*938a0*/  LOP3.LUT P5, RZ, R3, 0x80000000, RZ, 0xc0, !PT ;  /* 0x8000000003ff7812 */ /* 0x000fe400078ac0ff */
[----:B------:R-:W3:Y:S01]  /*938b0*/  LDL.LU R3, [R1+0x200] ;  /* 0x0002000001037983 */ /* 0x000ee20000300800 */
[----:B0-----:R-:W-:-:S03]  /*938c0*/  PRMT R52, R22, 0x7771, RZ ;  /* 0x0000777116347816 */ /* 0x001fc600000000ff */
[----:B------:R-:W4:Y:S04]  /*938d0*/  LDL.LU.64 R14, [R1+0x19a8] ;  /* 0x0019a800010e7983 */ /* 0x000f280000300a00 */
[----:B------:R0:W-:Y:S01]  /*938e0*/  @P0 STG.E.U8 desc[UR34][R4.64], R52 ;  /* 0x0000003404000986 */ /* 0x0001e2000c101122 */
[----:B------:R-:W-:-:S03]  /*938f0*/  LOP3.LUT P0, RZ, R54, 0x1000, RZ, 0xc0, !PT ;  /* 0x0000100036ff7812 */ /* 0x000fc6000780c0ff */
[----:B------:R-:W4:Y:S04]  /*93900*/  LDL.LU.64 R12, [R1+0x19a0] ;  /* 0x0019a000010c7983 */ /* 0x000f280000300a00 */
[----:B------:R-:W4:Y:S01]  /*93910*/  LDL.LU.64 R6, [R1+0x1998] ;  /* 0x0019980001067983 */ /* 0x000f220000300a00 */
[----:B0-----:R-:W-:-:S03]  /*93920*/  PRMT R52, R22, 0x7772, RZ ;  /* 0x0000777216347816 */ /* 0x001fc600000000ff */
[----:B------:R-:W4:Y:S04]  /*93930*/  LDL.LU.64 R4, [R1+0x1990] ;  /* 0x0019900001047983 */ /* 0x000f280000300a00 */
        /* <DEDUP_REMOVED lines=19> */
[----:B---3--:R-:W-:-:S11]  /*93a70*/  PRMT R52, R10, 0x7770, RZ ;  /* 0x000077700a347816 */ /* 0x008fd600000000ff */
[----:B------:R0:W-:Y:S01]  /*93a80*/  @P0 STG.E.U8 desc[UR34][R18.64], R52 ;  /* 0x0000003412000986 */ /* 0x0001e2000c101122 */
[----:B------:R-:W-:Y:S02]  /*93a90*/  LOP3.LUT P0, RZ, R54, 0x20, RZ, 0xc0, !PT ;  /* 0x0000002036ff7812 */ /* 0x000fe4000780c0ff */
[----:B0-----:R-:W-:-:S11]  /*93aa0*/  PRMT R52, R10, 0x7771, RZ ;  /* 0x000077710a347816 */ /* 0x001fd600000000ff */
[----:B----4-:R0:W-:Y:S02]  /*93ab0*/  @P0 STG.E.U8 desc[UR34][R16.64], R52 ;  /* 0x0000003410000986 */ /* 0x0101e4000c101122 */
[----:B0-----:R-:W-:-:S05]  /*93ac0*/  PRMT R52, R10, 0x7772, RZ ;  /* 0x000077720a347816 */ /* 0x001fca00000000ff */
[----:B------:R0:W-:Y:S02]  /*93ad0*/  @P1 STG.E.U8 desc[UR34][R14.64], R52 ;  /* 0x000000340e001986 */ /* 0x0001e4000c101122 */
        /* <DEDUP_REMOVED lines=38> */
[----:B------:R-:W2:Y:S04]  /*93d40*/  LDL.LU R8, [R1+0x248] ;  /* 0x0002480001087983 */ /* 0x000ea80000300800 */
[----:B------:R-:W2:Y:S01]  /*93d50*/  LDL.LU.64 R26, [R1+0x1928] ;  /* 0x00192800011a7983 */ /* 0x000ea20000300a00 */
[----:B------:R-:W-:-:S02]  /*93d60*/  @P0 LOP3.LUT R54, R54, 0x2, RZ, 0xfc, !PT ;  /* 0x0000000236360812 */ /* 0x000fc400078efcff */
[----:B------:R-:W-:Y:S01]  /*93d70*/  LOP3.LUT P0, RZ, R11, 0x100, RZ, 0xc0, !PT ;  /* 0x000001000bff7812 */ /* 0x000fe2000780c0ff */
[----:B------:R-:W2:Y:S01]  /*93d80*/  LDL.LU.64 R24, [R1+0x1920] ;  /* 0x0019200001187983 */ /* 0x000ea20000300a00 */
[----:B------:R-:W-:-:S03]  /*93d90*/  LOP3.LUT R54, R54, 0xfffffffb, RZ, 0xc0, !PT ;  /* 0xfffffffb36367812 */ /* 0x000fc600078ec0ff */
[----:B------:R-:W2:Y:S01]  /*93da0*/  LDL.LU.64 R22, [R1+0x1918] ;  /* 0x0019180001167983 */ /* 0x000ea20000300a00 */
[C---:B------:R-:W-:Y:S02]  /*93db0*/  LOP3.LUT P4, RZ, R11.reuse, 0x4, RZ, 0xc0, !PT ;  /* 0x000000040bff7812 */ /* 0x040fe4000788c0ff */
[C---:B------:R-:W-:Y:S01]  /*93dc0*/  LOP3.LUT P5, RZ, R11.reuse, 0x8, RZ, 0xc0, !PT ;  /* 0x000000080bff7812 */ /* 0x040fe200078ac0ff */
[----:B------:R-:W2:Y:S04]  /*93dd0*/  LDL.LU.64 R20, [R1+0x1910] ;  /* 0x0019100001147983 */ /* 0x000ea80000300a00 */
[----:B------:R-:W-:Y:S01]  /*93de0*/  @P0 LOP3.LUT R54, R54, 0x4, RZ, 0xfc, !PT ;  /* 0x0000000436360812 */ /* 0x000fe200078efcff */
[----:B------:R-:W2:Y:S01]  /*93df0*/  LDL.LU R10, [R1+0x208] ;  /* 0x00020800010a7983 */ /* 0x000ea20000300800 */
        /* <DEDUP_REMOVED lines=9> */
[----:B0-----:R-:W-:Y:S01]  /*93e90*/  PRMT R52, R3, 0x7772, RZ ;  /* 0x0000777203347816 */ /* 0x001fe200000000ff */
[----:B------:R-:W3:Y:S06]  /*93ea0*/  LDL.LU.64 R16, [R1+0x18f8] ;  /* 0x0018f80001107983 */ /* 0x000eec0000300a00 */
[----:B------:R-:W-:-:S02]  /*93eb0*/  @P0 LOP3.LUT R54, R54, 0x10, RZ, 0xfc, !PT ;  /* 0x0000001036360812 */ /* 0x000fc400078efcff */
[----:B------:R-:W-:Y:S01]  /*93ec0*/  LOP3.LUT P0, RZ, R11, 0x20, RZ, 0xc0, !PT ;  /* 0x000000200bff7812 */ /* 0x000fe2000780c0ff */
[----:B----4-:R0:W-:Y:S02]  /*93ed0*/  @P5 STG.E.U8 desc[UR34][R14.64], R52 ;  /* 0x000000340e005986 */ /* 0x0101e4000c101122 */
[----:B0-----:R-:W-:Y:S02]  /*93ee0*/  PRMT R52, R3, 0x7773, RZ ;  /* 0x0000777303347816 */ /* 0x001fe400000000ff */
        /* <DEDUP_REMOVED lines=15> */
[----:B------:R-:W-:-:S03]  /*93fe0*/  PRMT R52, R9, 0x7773, RZ ;  /* 0x0000777309347816 */ /* 0x000fc600000000ff */
[----:B------:R-:W2:Y:S01]  /*93ff0*/  LDL.LU R9, [R1+0xe8] ;  /* 0x0000e80001097983 */ /* 0x000ea20000300800 */
[----:B------:R-:W-:-:S13]  /*94000*/  LOP3.LUT P0, RZ, R54, 0x4, RZ, 0xc0, !PT ;  /* 0x0000000436ff7812 */ /* 0x000fda000780c0ff */
        /* <DEDUP_REMOVED lines=34> */
[----:B0-----:R-:W2:Y:S01]  /*94230*/  LDL.LU.64 R48, [R1+0x18b8] ;  /* 0x0018b80001307983 */ /* 0x001ea20000300a00 */
[----:B------:R-:W-:Y:S02]  /*94240*/  LOP3.LUT P0, RZ, R9, 0x1, RZ, 0xc0, !PT ;  /* 0x0000000109ff7812 */ /* 0x000fe4000780c0ff */
[----:B------:R-:W-:Y:S01]  /*94250*/  LOP3.LUT R56, R56, 0xffdfffff, RZ, 0xc0, !PT ;  /* 0xffdfffff38387812 */ /* 0x000fe200078ec0ff */
[----:B------:R-:W3:Y:S04]  /*94260*/  LDL.LU.64 R14, [R1+0x1898] ;  /* 0x00189800010e7983 */ /* 0x000ee80000300a00 */
[----:B------:R-:W4:Y:S04]  /*94270*/  LDL.LU.64 R12, [R1+0x1890] ;  /* 0x00189000010c7983 */ /* 0x000f280000300a00 */
[----:B------:R-:W3:Y:S02]  /*94280*/  LDL.LU.64 R6, [R1+0x1888] ;  /* 0x0018880001067983 */ /* 0x000ee40000300a00 */
[----:B------:R-:W-:-:S02]  /*94290*/  @P0 LOP3.LUT R56, R56, 0x200000, RZ, 0xfc, !PT ;  /* 0x0020000038380812 */ /* 0x000fc400078efcff */
[----:B------:R-:W-:Y:S01]  /*942a0*/  LOP3.LUT P0, RZ, R11, 0x80000000, RZ, 0xc0, !PT ;  /* 0x800000000bff7812 */ /* 0x000fe2000780c0ff */
[----:B------:R-:W3:Y:S01]  /*942b0*/  LDL.LU R8, [R1+0x20c] ;  /* 0x00020c0001087983 */ /* 0x000ee20000300800 */
[----:B------:R-:W-:-:S03]  /*942c0*/  LOP3.LUT R56, R56, 0xffbfffff, RZ, 0xc0, !PT ;  /* 0xffbfffff38387812 */ /* 0x000fc600078ec0ff */
[----:B------:R-:W3:Y:S04]  /*942d0*/  LDL.LU.64 R4, [R1+0x1880] ;  /* 0x0018800001047983 */ /* 0x000ee80000300a00 */
[----:B------:R-:W3:Y:S04]  /*942e0*/  LDL.LU R18, [R1+0x1e0] ;  /* 0x0001e00001127983 */ /* 0x000ee80000300800 */
        /* <DEDUP_REMOVED lines=18> */
[C---:B------:R-:W-:Y:S02]  /*94410*/  LOP3.LUT P3, RZ, R11.reuse, 0x100000, RZ, 0xc0, !PT ;  /* 0x001000000bff7812 */ /* 0x040fe4000786c0ff */
[C---:B------:R-:W-:Y:S02]  /*94420*/  LOP3.LUT P4, RZ, R11.reuse, 0x200000, RZ, 0xc0, !PT ;  /* 0x002000000bff7812 */ /* 0x040fe4000788c0ff */
[----:B------:R-:W-:-:S02]  /*94430*/  LOP3.LUT P5, RZ, R11, 0x400000, RZ, 0xc0, !PT ;  /* 0x004000000bff7812 */ /* 0x000fc400078ac0ff */
[----:B------:R-:W-:-:S03]  /*94440*/  LOP3.LUT P6, RZ, R11, 0x800000, RZ, 0xc0, !PT ;  /* 0x008000000bff7812 */ /* 0x000fc600078cc0ff */
[----:B------:R-:W-:Y:S02]  /*94450*/  @P0 LOP3.LUT R56, R56, 0x10000000, RZ, 0xfc, !PT ;  /* 0x1000000038380812 */ /* 0x000fe400078efcff */
[----:B------:R-:W-:Y:S02]  /*94460*/  LOP3.LUT P0, RZ, R11, 0x1000000, RZ, 0xc0, !PT ;  /* 0x010000000bff7812 */ /* 0x000fe4000780c0ff */
[----:B------:R-:W4:Y:S01]  /*94470*/  LDL.LU.64 R10, [R1+0x1858] ;  /* 0x00185800010a7983 */ /* 0x000f220000300a00 */
[----:B------:R-:W-:-:S05]  /*94480*/  PRMT R52, R3, 0x7773, RZ ;  /* 0x0000777303347816 */ /* 0x000fca00000000ff */
[----:B--2---:R0:W-:Y:S04]  /*94490*/  @P3 STG.E.U8 desc[UR34][R48.64], R52 ;  /* 0x0000003430003986 */ /* 0x0041e8000c101122 */
[----:B0-----:R-:W2:Y:S04]  /*944a0*/  LDL.LU.64 R48, [R1+0x1850] ;  /* 0x0018500001307983 */ /* 0x001ea80000300a00 */
[----:B------:R-:W2:Y:S04]  /*944b0*/  LDL.LU.64 R60, [R1+0x1848] ;  /* 0x00184800013c7983 */ /* 0x000ea80000300a00 */
[----:B------:R-:W2:Y:S04]  /*944c0*/  LDL.LU.64 R26, [R1+0x1840] ;  /* 0x00184000011a7983 */ /* 0x000ea80000300a00 */
[----:B------:R-:W2:Y:S04]  /*944d0*/  LDL.LU R19, [R1+0x1a0] ;  /* 0x0001a00001137983 */ /* 0x000ea80000300800 */
[----:B------:R-:W2:Y:S04]  /*944e0*/  LDL.LU.64 R24, [R1+0x1838] ;  /* 0x0018380001187983 */ /* 0x000ea80000300a00 */
[----:B------:R-:W2:Y:S01]  /*944f0*/  LDL.LU.64 R22, [R1+0x1830] ;  /* 0x0018300001167983 */ /* 0x000ea20000300a00 */
[----:B---3--:R-:W-:-:S03]  /*94500*/  PRMT R52, R8, 0x7770, RZ ;  /* 0x0000777008347816 */ /* 0x008fc600000000ff */
[----:B------:R-:W3:Y:S04]  /*94510*/  LDL.LU.64 R20, [R1+0x1828] ;  /* 0x0018280001147983 */ /* 0x000ee80000300a00 */
[----:B------:R0:W-:Y:S04]  /*94520*/  @P4 STG.E.U8 desc[UR34][R14.64], R52 ;  /* 0x000000340e004986 */ /* 0x0001e8000c101122 */
[----:B------:R-:W3:Y:S04]  /*94530*/  LDL.LU R3, [R1+0x1e4] ;  /* 0x0001e40001037983 */ /* 0x000ee80000300800 */
[----:B------:R-:W3:Y:S01]  /*94540*/  LDL.LU.64 R16, [R1+0x1820] ;  /* 0x0018200001107983 */ /* 0x000ee20000300a00 */
[----:B0-----:R-:W-:-:S03]  /*94550*/  PRMT R52, R8, 0x7771, RZ ;  /* 0x0000777108347816 */ /* 0x001fc600000000ff */
[----:B------:R-:W3:Y:S04]  /*94560*/  LDL.LU.64 R14, [R1+0x1818] ;  /* 0x00181800010e7983 */ /* 0x000ee80000300a00 */
[----:B----4-:R0:W-:Y:S02]  /*94570*/  @P5 STG.E.U8 desc[UR34][R12.64], R52 ;  /* 0x000000340c005986 */ /* 0x0101e4000c101122 */
[C---:B0-----:R-:W-:Y:S02]  /*94580*/  PRMT R52, R8.reuse, 0x7772, RZ ;  /* 0x0000777208347816 */ /* 0x041fe400000000ff */
[----:B------:R-:W4:Y:S04]  /*94590*/  LDL.LU.64 R12, [R1+0x1810] ;  /* 0x00181000010c7983 */ /* 0x000f280000300a00 */
[----:B------:R0:W-:Y:S02]  /*945a0*/  @P6 STG.E.U8 desc[UR34][R6.64], R52 ;  /* 0x0000003406006986 */ /* 0x0001e4000c101122 */
[----:B0-----:R-:W-:-:S02]  /*945b0*/  PRMT R52, R8, 0x7773, RZ ;  /* 0x0000777308347816 */ /* 0x001fc400000000ff */
[----:B------:R-:W3:Y:S04]  /*945c0*/  LDL.LU.64 R6, [R1+0x1808] ;  /* 0x0018080001067983 */ /* 0x000ee80000300a00 */
[----:B------:R0:W-:Y:S01]  /*945d0*/  @P0 STG.E.U8 desc[UR34][R4.64], R52 ;  /* 0x0000003404000986 */ /* 0x0001e2000c101122 */
[----:B------:R-:W-:-:S03]  /*945e0*/  LOP3.LUT P0, RZ, R56, 0x10000000, RZ, 0xc0, !PT ;  /* 0x1000000038ff7812 */ /* 0x000fc6000780c0ff */
[----:B------:R-:W3:Y:S01]  /*945f0*/  LDL.LU R8, [R1+0x1a4] ;  /* 0x0001a40001087983 */ /* 0x000ee20000300800 */
        /* <DEDUP_REMOVED lines=22> */
[----:B---3--:R0:W-:Y:S01]  /*94760*/  @P0 STG.E.U8 desc[UR34][R20.64], R52 ;  /* 0x0000003414000986 */ /* 0x0081e2000c101122 */
[----:B------:R-:W-:Y:S02]  /*94770*/  LOP3.LUT P0, RZ, R56, 0x200000, RZ, 0xc0, !PT ;  /* 0x0020000038ff7812 */ /* 0x000fe4000780c0ff */
[C---:B------:R-:W-:Y:S02]  /*94780*/  LOP3.LUT P1, RZ, R9.reuse, 0x2, RZ, 0xc0, !PT ;  /* 0x0000000209ff7812 */ /* 0x040fe4000782c0ff */
[----:B------:R-:W-:Y:S02]  /*94790*/  LOP3.LUT P2, RZ, R9, 0x4, RZ, 0xc0, !PT ;  /* 0x0000000409ff7812 */ /* 0x000fe4000784c0ff */
[----:B0-----:R-:W-:-:S07]  /*947a0*/  PRMT R52, R19, 0x7773, RZ ;  /* 0x0000777313347816 */ /* 0x001fce00000000ff */
[----:B------:R0:W-:Y:S01]  /*947b0*/  @P0 STG.E.U8 desc[UR34][R16.64], R52 ;  /* 0x0000003410000986 */ /* 0x0001e2000c101122 */
[----:B------:R-:W-:Y:S02]  /*947c0*/  LOP3.LUT P3, RZ, R9, 0x8, RZ, 0xc0, !PT ;  /* 0x0000000809ff7812 */ /* 0x000fe4000786c0ff */
[----:B0-----:R-:W-:-:S05]  /*947d0*/  PRMT R52, R3, 0x7770, RZ ;  /* 0x0000777003347816 */ /* 0x001fca00000000ff */
        /* <DEDUP_REMOVED lines=19> */
[----:B------:R-:W3:Y:S01]  /*94910*/  LDL.LU R3, [R1+0x1e8] ;  /* 0x0001e80001037983 */ /* 0x000ee20000300800 */
[----:B------:R-:W-:-:S03]  /*94920*/  LOP3.LUT P3, RZ, R9, 0x80, RZ, 0xc0, !PT ;  /* 0x0000008009ff7812 */ /* 0x000fc6000786c0ff */
[----:B------:R-:W3:Y:S01]  /*94930*/  LDL.LU.64 R10, [R1+0x17b8] ;  /* 0x0017b800010a7983 */ /* 0x000ee20000300a00 */
[----:B------:R-:W-:-:S03]  /*94940*/  PRMT R52, R8, 0x7772, RZ ;  /* 0x0000777208347816 */ /* 0x000fc600000000ff */
        /* <DEDUP_REMOVED lines=17> */
[----:B------:R-:W-:-:S03]  /*94a60*/  LOP3.LUT R56, R56, 0xfffdffff, RZ, 0xc0, !PT ;  /* 0xfffdffff38387812 */ /* 0x000fc600078ec0ff */
[----:B------:R-:W2:Y:S01]  /*94a70*/  LDL.LU.64 R54, [R1+0x1798] ;  /* 0x0017980001367983 */ /* 0x000ea20000300a00 */
[----:B------:R-:W-:Y:S02]  /*94a80*/  @P0 LOP3.LUT R56, R56, 0x20000, RZ, 0xfc, !PT ;  /* 0x0002000038380812 */ /* 0x000fe400078efcff */
[C---:B------:R-:W-:Y:S01]  /*94a90*/  LOP3.LUT P0, RZ, R9.reuse, 0x4000, RZ, 0xc0, !PT ;  /* 0x0000400009ff7812 */ /* 0x040fe2000780c0ff */
[----:B------:R-:W2:Y:S01]  /*94aa0*/  LDL.LU.64 R26, [R1+0x1790] ;  /* 0x00179000011a7983 */ /* 0x000ea20000300a00 */
[C---:B------:R-:W-:Y:S02]  /*94ab0*/  LOP3.LUT P4, RZ, R9.reuse, 0x100, RZ, 0xc0, !PT ;  /* 0x0000010009ff7812 */ /* 0x040fe4000788c0ff */
[----:B------:R-:W-:Y:S02]  /*94ac0*/  LOP3.LUT R56, R56, 0xfffbffff, RZ, 0xc0, !PT ;  /* 0xfffbffff38387812 */ /* 0x000fe400078ec0ff */
[----:B------:R-:W-:Y:S02]  /*94ad0*/  LOP3.LUT P5, RZ, R9, 0x200, RZ, 0xc0, !PT ;  /* 0x0000020009ff7812 */ /* 0x000fe400078ac0ff */
[----:B------:R-:W-:-:S05]  /*94ae0*/  PRMT R52, R8, 0x7773, RZ ;  /* 0x0000777308347816 */ /* 0x000fca00000000ff */
[----:B------:R-:W-:Y:S02]  /*94af0*/  @P0 LOP3.LUT R56, R56, 0x40000, RZ, 0xfc, !PT ;  /* 0x0004000038380812 */ /* 0x000fe400078efcff */
[----:B------:R-:W-:Y:S01]  /*94b00*/  LOP3.LUT P0, RZ, R9, 0x2000, RZ, 0xc0, !PT ;  /* 0x0000200009ff7812 */ /* 0x000fe2000780c0ff */
[----:B---3--:R0:W-:Y:S01]  /*94b10*/  @P4 STG.E.U8 desc[UR34][R14.64], R52 ;  /* 0x000000340e004986 */ /* 0x0081e2000c101122 */
[----:B------:R-:W-:Y:S02]  /*94b20*/  LOP3.LUT R56, R56, 0xfff7ffff, RZ, 0xc0, !PT ;  /* 0xfff7ffff38387812 */ /* 0x000fe400078ec0ff */
[----:B0-----:R-:W-:-:S09]  /*94b30*/  PRMT R52, R3, 0x7770, RZ ;  /* 0x0000777003347816 */ /* 0x001fd200000000ff */
[----:B------:R-:W-:Y:S02]  /*94b40*/  @P0 LOP3.LUT R56, R56, 0x80000, RZ, 0xfc, !PT ;  /* 0x0008000038380812 */ /* 0x000fe400078efcff */
[C---:B------:R-:W-:Y:S01]  /*94b50*/  LOP3.LUT P0, RZ, R9.reuse, 0x1000, RZ, 0xc0, !PT ;  /* 0x0000100009ff7812 */ /* 0x040fe2000780c0ff */
[----:B----4-:R0:W-:Y:S01]  /*94b60*/  @P5 STG.E.U8 desc[UR34][R12.64], R52 ;  /* 0x000000340c005986 */ /* 0x0101e2000c101122 */
[----:B------:R-:W-:Y:S02]  /*94b70*/  LOP3.LUT P6, RZ, R9, 0x400, RZ, 0xc0, !PT ;  /* 0x0000040009ff7812 */ /* 0x000fe400078cc0ff */
[----:B------:R-:W-:Y:S01]  /*94b80*/  LOP3.LUT R56, R56, 0xffefffff, RZ, 0xc0, !PT ;  /* 0xffefffff38387812 */ /* 0x000fe200078ec0ff */
[----:B0-----:R-:W3:Y:S04]  /*94b90*/  LDL.LU R12, [R1+0x1ec] ;  /* 0x0001ec00010c7983 */ /* 0x001ee80000300800 */
[----:B------:R-:W4:Y:S04]  /*94ba0*/  LDL.LU.64 R22, [R1+0x1958] ;  /* 0x0019580001167983 */ /* 0x000f280000300a00 */
[----:B------:R-:W-:-:S02]  /*94bb0*/  @P0 LOP3.LUT R56, R56, 0x100000, RZ, 0xfc, !PT ;  /* 0x0010000038380812 */ /* 0x000fc400078efcff */
[----:B------:R-:W-:Y:S01]  /*94bc0*/  LOP3.LUT P0, RZ, R9, 0x800, RZ, 0xc0, !PT ;  /* 0x0000080009ff7812 */ /* 0x000fe2000780c0ff */
[----:B------:R-:W3:Y:S01]  /*94bd0*/  LDL.LU.64 R20, [R1+0x1930] ;  /* 0x0019300001147983 */ /* 0x000ee20000300a00 */
[----:B------:R-:W-:-:S03]  /*94be0*/  PRMT R52, R3, 0x7771, RZ ;  /* 0x0000777103347816 */ /* 0x000fc600000000ff */
[----:B------:R-:W3:Y:S04]  /*94bf0*/  LDL.LU.64 R18, [R1+0x1908] ;  /* 0x0019080001127983 */ /* 0x000ee80000300a00 */
[----:B------:R0:W-:Y:S04]  /*94c00*/  @P6 STG.E.U8 desc[UR34][R6.64], R52 ;  /* 0x0000003406006986 */ /* 0x0001e8000c101122 */
[----:B------:R-:W3:Y:S04]  /*94c10*/  LDL.LU.64 R16, [R1+0x18e0] ;  /* 0x0018e00001107983 */ /* 0x000ee80000300a00 */
[----:B------:R-:W4:Y:S01]  /*94c20*/  LDL.LU R8, [R1+0x1ac] ;  /* 0x0001ac0001087983 */ /* 0x000f220000300800 */
[----:B0-----:R-:W-:-:S03]  /*94c30*/  PRMT R52, R3, 0x7772, RZ ;  /* 0x0000777203347816 */ /* 0x001fc600000000ff */
[----:B------:R-:W4:Y:S04]  /*94c40*/  LDL.LU.64 R14, [R1+0x18d8] ;  /* 0x0018d800010e7983 */ /* 0x000f280000300a00 */
[----:B------:R0:W-:Y:S01]  /*94c50*/  @P0 STG.E.U8 desc[UR34][R4.64], R52 ;  /* 0x0000003404000986 */ /* 0x0001e2000c101122 */
[----:B------:R-:W-:-:S03]  /*94c60*/  LOP3.LUT P0, RZ, R56, 0x100000, RZ, 0xc0, !PT ;  /* 0x0010000038ff7812 */ /* 0x000fc6000780c0ff */
[----:B------:R-:W4:Y:S01]  /*94c70*/  LDL.LU.64 R6, [R1+0x18b0] ;  /* 0x0018b00001067983 */ /* 0x000f220000300a00 */
[----:B0-----:R-:W-:-:S03]  /*94c80*/  PRMT R52, R3, 0x7773, RZ ;  /* 0x0000777303347816 */ /* 0x001fc600000000ff */
[----:B------:R-:W4:Y:S06]  /*94c90*/  LDL.LU.64 R4, [R1+0x18a8] ;  /* 0x0018a80001047983 */ /* 0x000f2c0000300a00 */
[----:B------:R0:W-:Y:S01]  /*94ca0*/  @P0 STG.E.U8 desc[UR34][R10.64], R52 ;  /* 0x000000340a000986 */ /* 0x0001e2000c101122 */
[----:B------:R-:W-:Y:S02]  /*94cb0*/  LOP3.LUT P0, RZ, R56, 0x80000, RZ, 0xc0, !PT ;  /* 0x0008000038ff7812 */ /* 0x000fe4000780c0ff */
[----:B0-----:R-:W-:Y:S01]  /*94cc0*/  PRMT R52, R60, 0x7770, RZ ;  /* 0x000077703c347816 */ /* 0x001fe200000000ff */
[----:B------:R-:W4:Y:S10]  /*94cd0*/  LDL.LU.64 R10, [R1+0x18a0] ;  /* 0x0018a000010a7983 */ /* 0x000f340000300a00 */
[----:B--2---:R0:W-:Y:S01]  /*94ce0*/  @P0 STG.E.U8 desc[UR34][R48.64], R52 ;  /* 0x0000003430000986 */ /* 0x0041e2000c101122 */
[----:B------:R-:W-:-:S03]  /*94cf0*/  LOP3.LUT P0, RZ, R56, 0x40000, RZ, 0xc0, !PT ;  /* 0x0004000038ff7812 */ /* 0x000fc6000780c0ff */
[----:B0-----:R-:W2:Y:S01]  /*94d00*/  LDL.LU.64 R48, [R1+0x1878] ;  /* 0x0018780001307983 */ /* 0x001ea20000300a00 */
[----:B------:R-:W-:-:S03]  /*94d10*/  PRMT R52, R60, 0x7771, RZ ;  /* 0x000077713c347816 */ /* 0x000fc600000000ff */
[----:B------:R-:W2:Y:S06]  /*94d20*/  LDL.LU R13, [R1+0x1c0] ;  /* 0x0001c000010d7983 */ /* 0x000eac0000300800 */
[----:B------:R0:W-:Y:S04]  /*94d30*/  @P0 STG.E.U8 desc[UR34][R24.64], R52 ;  /* 0x0000003418000986 */ /* 0x0001e8000c101122 */
[----:B0-----:R-:W2:Y:S04]  /*94d40*/  LDL.LU.64 R24, [R1+0x2bf0] ;  /* 0x002bf00001187983 */ /* 0x001ea80000300a00 */
[----:B------:R-:W2:Y:S01]  /*94d50*/  LDL.LU R3, [R1+0xec] ;  /* 0x0000ec0001037983 */ /* 0x000ea20000300800 */
[----:B------:R-:W-:-:S02]  /*94d60*/  LOP3.LUT P0, RZ, R56, 0x20000, RZ, 0xc0, !PT ;  /* 0x0002000038ff7812 */ /* 0x000fc4000780c0ff */
[----:B------:R-:W-:-:S11]  /*94d70*/  PRMT R52, R60, 0x7772, RZ ;  /* 0x000077723c347816 */ /* 0x000fd600000000ff */
[----:B------:R0:W-:Y:S01]  /*94d80*/  @P0 STG.E.U8 desc[UR34][R54.64], R52 ;  /* 0x0000003436000986 */ /* 0x0001e2000c101122 */
[----:B------:R-:W-:Y:S02]  /*94d90*/  LOP3.LUT P0, RZ, R56, 0x10000, RZ, 0xc0, !PT ;  /* 0x0001000038ff7812 */ /* 0x000fe4000780c0ff */
[----:B0-----:R-:W-:-:S11]  /*94da0*/  PRMT R52, R60, 0x7773, RZ ;  /* 0x000077733c347816 */ /* 0x001fd600000000ff */
[----:B------:R3:W-:Y:S01]  /*94db0*/  @P0 STG.E.U8 desc[UR34][R26.64], R52 ;  /* 0x000000341a000986 */ /* 0x0007e2000c101122 */
[----:B------:R-:W-:Y:S02]  /*94dc0*/  LOP3.LUT P0, RZ, R56, 0x8000, RZ, 0xc0, !PT ;  /* 0x0000800038ff7812 */ /* 0x000fe4000780c0ff */
[----:B---3--:R-:W-:-:S11]  /*94dd0*/  PRMT R52, R12, 0x7770, RZ ;  /* 0x000077700c347816 */ /* 0x008fd600000000ff */
[----:B----4-:R0:W-:Y:S01]  /*94de0*/  @P0 STG.E.U8 desc[UR34][R22.64], R52 ;  /* 0x0000003416000986 */ /* 0x0101e2000c101122 */
        /* <DEDUP_REMOVED lines=21> */
[----:B------:R2:W-:Y:S01]  /*94f40*/  @P5 STG.E.U8 desc[UR34][R10.64], R52 ;  /* 0x000000340a005986 */ /* 0x0005e2000c101122 */
[----:B------:R-:W-:Y:S02]  /*94f50*/  LOP3.LUT R56, R56, 0xffffffdf, RZ, 0xc0, !PT ;  /* 0xffffffdf38387812 */ /* 0x000fe400078ec0ff */
[----:B--2---:R-:W-:-:S05]  /*94f60*/  PRMT R52, R13, 0x7770, RZ ;  /* 0x000077700d347816 */ /* 0x004fca00000000ff */
[----:B------:R0:W-:Y:S04]  /*94f70*/  @P6 STG.E.U8 desc[UR34][R48.64], R52 ;  /* 0x0000003430006986 */ /* 0x0001e8000c101122 */
[----:B0-----:R-:W2:Y:S01]  /*94f80*/  LDL.LU.64 R48, [R1+0x1870] ;  /* 0x0018700001307983 */ /* 0x001ea20000300a00 */
[----:B------:R-:W-:-:S03]  /*94f90*/  LOP3.LUT P0, RZ, R3, 0x40, RZ, 0xc0, !PT ;  /* 0x0000004003ff7812 */ /* 0x000fc6000780c0ff */
[----:B------:R-:W3:Y:S04]  /*94fa0*/  LDL.LU.64 R14, [R1+0x1868] ;  /* 0x00186800010e7983 */ /* 0x000ee80000300a00 */
[----:B------:R-:W4:Y:S04]  /*94fb0*/  LDL.LU.64 R10, [R1+0x1860] ;  /* 0x00186000010a7983 */ /* 0x000f280000300a00 */
[----:B------:R-:W3:Y:S02]  /*94fc0*/  LDL.LU.64 R6, [R1+0x17d8] ;  /* 0x0017d80001067983 */ /* 0x000ee40000300a00 */
[----:B------:R-:W-:-:S02]  /*94fd0*/  @P0 LOP3.LUT R56, R56, 0x20, RZ, 0xfc, !PT ;  /* 0x0000002038380812 */ /* 0x000fc400078efcff */
[----:B------:R-:W3:Y:S01]  /*94fe0*/  LDL.LU.64 R4, [R1+0x17b0] ;  /* 0x0017b00001047983 */ /* 0x000ee20000300a00 */
[----:B------:R-:W-:Y:S02]  /*94ff0*/  LOP3.LUT P0, RZ, R3, 0x20, RZ, 0xc0, !PT ;  /* 0x0000002003ff7812 */ /* 0x000fe4000780c0ff */
[----:B------:R-:W-:Y:S01]  /*95000*/  LOP3.LUT R56, R56, 0xffffffbf, RZ, 0xc0, !PT ;  /* 0xffffffbf38387812 */ /* 0x000fe200078ec0ff */
[----:B------:R-:W3:Y:S10]  /*95010*/  LDL.LU R22, [R1+0x190] ;  /* 0x0001900001167983 */ /* 0x000ef40000300800 */
[----:B------:R-:W-:-:S02]  /*95020*/  @P0 LOP3.LUT R56, R56, 0x40, RZ, 0xfc, !PT ;  /* 0x0000004038380812 */ /* 0x000fc400078efcff */
        /* <DEDUP_REMOVED lines=27> */
[----:B------:R-:W2:Y:S04]  /*951e0*/  LDL.LU R23, [R1+0x1c4] ;  /* 0x0001c40001177983 */ /* 0x000ea80000300800 */
[----:B------:R-:W2:Y:S04]  /*951f0*/  LDL.LU.64 R54, [R1+0x1778] ;  /* 0x0017780001367983 */ /* 0x000ea80000300a00 */
[----:B------:R-:W2:Y:S04]  /*95200*/  LDL.LU.64 R60, [R1+0x1770] ;  /* 0x00177000013c7983 */ /* 0x000ea80000300a00 */
[----:B------:R-:W2:Y:S01]  /*95210*/  LDL.LU.64 R26, [R1+0x1768] ;  /* 0x00176800011a7983 */ /* 0x000ea20000300a00 */
[----:B------:R-:W-:-:S03]  /*95220*/  PRMT R52, R13, 0x7772, RZ ;  /* 0x000077720d347816 */ /* 0x000fc600000000ff */
[----:B------:R-:W2:Y:S04]  /*95230*/  LDL.LU.64 R20, [R1+0x1760] ;  /* 0x0017600001147983 */ /* 0x000ea80000300a00 */
[----:B---3--:R0:W-:Y:S02]  /*95240*/  @P4 STG.E.U8 desc[UR34][R14.64], R52 ;  /* 0x000000340e004986 */ /* 0x0081e4000c101122 */
[----:B0-----:R-:W-:-:S05]  /*95250*/  PRMT R52, R13, 0x7773, RZ ;  /* 0x000077730d347816 */ /* 0x001fca00000000ff */
[----:B----4-:R0:W-:Y:S04]  /*95260*/  @P5 STG.E.U8 desc[UR34][R10.64], R52 ;  /* 0x000000340a005986 */ /* 0x0101e8000c101122 */
[----:B0-----:R-:W3:Y:S04]  /*95270*/  LDL.LU R10, [R1+0x194] ;  /* 0x00019400010a7983 */ /* 0x001ee80000300800 */
[----:B------:R-:W4:Y:S04]  /*95280*/  LDL.LU.64 R18, [R1+0x1758] ;  /* 0x0017580001127983 */ /* 0x000f280000300a00 */
[----:B------:R-:W3:Y:S01]  /*95290*/  LDL.LU.64 R16, [R1+0x1750] ;  /* 0x0017500001107983 */ /* 0x000ee20000300a00 */
[----:B------:R-:W-:-:S03]  /*952a0*/  PRMT R52, R22, 0x7770, RZ ;  /* 0x0000777016347816 */ /* 0x000fc600000000ff */
[----:B------:R-:W3:Y:S04]  /*952b0*/  LDL.LU R11, [R1+0x1c8] ;  /* 0x0001c800010b7983 */ /* 0x000ee80000300800 */
[----:B------:R-:W3:Y:S04]  /*952c0*/  LDL.LU.64 R14, [R1+0x1748] ;  /* 0x00174800010e7983 */ /* 0x000ee80000300a00 */
[----:B------:R0:W-:Y:S04]  /*952d0*/  @P6 STG.E.U8 desc[UR34][R6.64], R52 ;  /* 0x0000003406006986 */ /* 0x0001e8000c101122 */
[----:B------:R-:W3:Y:S01]  /*952e0*/  LDL.LU.64 R12, [R1+0x1740] ;  /* 0x00174000010c7983 */ /* 0x000ee20000300a00 */
[----:B0-----:R-:W-:-:S03]  /*952f0*/  PRMT R52, R22, 0x7771, RZ ;  /* 0x0000777116347816 */ /* 0x001fc600000000ff */
[----:B------:R-:W4:Y:S04]  /*95300*/  LDL.LU.64 R6, [R1+0x1738] ;  /* 0x0017380001067983 */ /* 0x000f280000300a00 */
[----:B------:R0:W-:Y:S01]  /*95310*/  @P0 STG.E.U8 desc[UR34][R4.64], R52 ;  /* 0x0000003404000986 */ /* 0x0001e2000c101122 */
[----:B------:R-:W-:Y:S02]  /*95320*/  LOP3.LUT P0, RZ, R56, 0x1000, RZ, 0xc0, !PT ;  /* 0x0000100038ff7812 */ /* 0x000fe4000780c0ff */
[----:B0-----:R-:W-:Y:S01]  /*95330*/  PRMT R52, R22, 0x7772, RZ ;  /* 0x0000777216347816 */ /* 0x001fe200000000ff */
[----:B------:R-:W4:Y:S10]  /*95340*/  LDL.LU.64 R4, [R1+0x1730] ;  /* 0x0017300001047983 */ /* 0x000f340000300a00 */
[----:B------:R0:W-:Y:S04]  /*95350*/  @P0 STG.E.U8 desc[UR34][R8.64], R52 ;  /* 0x0000003408000986 */ /* 0x0001e8000c101122 */
[----:B0-----:R-:W4:Y:S01]  /*95360*/  LDL.LU.64 R8, [R1+0x1728] ;  /* 0x0017280001087983 */ /* 0x001f220000300a00 */
        /* <DEDUP_REMOVED lines=26> */
[----:B------:R0:W-:Y:S02]  /*95510*/  @P0 STG.E.U8 desc[UR34][R16.64], R52 ;  /* 0x0000003410000986 */ /* 0x0001e4000c101122 */
[----:B0-----:R-:W-:-:S05]  /*95520*/  PRMT R52, R10, 0x7772, RZ ;  /* 0x000077720a347816 */ /* 0x001fca00000000ff */
[----:B------:R0:W-:Y:S02]  /*95530*/  @P1 STG.E.U8 desc[UR34][R14.64], R52 ;  /* 0x000000340e001986 */ /* 0x0001e4000c101122 */
[----:B0-----:R-:W-:Y:S02]  /*95540*/  PRMT R52, R10, 0x7773, RZ ;  /* 0x000077730a347816 */ /* 0x001fe400000000ff */
[----:B------:R-:W3:Y:S04]  /*95550*/  LDL.LU.64 R14, [R1+0x1718] ;  /* 0x00171800010e7983 */ /* 0x000ee80000300a00 */
[----:B------:R0:W-:Y:S02]  /*95560*/  @P2 STG.E.U8 desc[UR34][R12.64], R52 ;  /* 0x000000340c002986 */ /* 0x0001e4000c101122 */
[----:B0-----:R-:W-:-:S05]  /*95570*/  PRMT R52, R11, 0x7770, RZ ;  /* 0x000077700b347816 */ /* 0x001fca00000000ff */
[----:B------:R0:W-:Y:S02]  /*95580*/  @P3 STG.E.U8 desc[UR34][R6.64], R52 ;  /* 0x0000003406003986 */ /* 0x0001e4000c101122 */
[----:B0-----:R-:W-:-:S05]  /*95590*/  PRMT R52, R11, 0x7771, RZ ;  /* 0x000077710b347816 */ /* 0x001fca00000000ff */
[----:B------:R0:W-:Y:S02]  /*955a0*/  @P4 STG.E.U8 desc[UR34][R4.64], R52 ;  /* 0x0000003404004986 */ /* 0x0001e4000c101122 */
[----:B0-----:R-:W-:-:S05]  /*955b0*/  PRMT R52, R11, 0x7772, RZ ;  /* 0x000077720b347816 */ /* 0x001fca00000000ff */
[----:B------:R0:W-:Y:S02]  /*955c0*/  @P5 STG.E.U8 desc[UR34][R8.64], R52 ;  /* 0x0000003408005986 */ /* 0x0001e4000c101122 */
[----:B0-----:R-:W-:Y:S02]  /*955d0*/  PRMT R52, R11, 0x7773, RZ ;  /* 0x000077730b347816 */ /* 0x001fe400000000ff */
[----:B------:R-:W4:Y:S04]  /*955e0*/  LDL.LU.64 R10, [R1+0x1710] ;  /* 0x00171000010a7983 */ /* 0x000f280000300a00 */
[----:B------:R-:W3:Y:S04]  /*955f0*/  LDL.LU.64 R12, [R1+0x1708] ;  /* 0x00170800010c7983 */ /* 0x000ee80000300a00 */
[----:B------:R-:W3:Y:S01]  /*95600*/  LDL.LU R7, [R1+0x198] ;  /* 0x0001980001077983 */ /* 0x000ee20000300800 */
[----:B------:R-:W-:-:S02]  /*95610*/  LOP3.LUT P6, RZ, R3, 0x1000, RZ, 0xc0, !PT ;  /* 0x0000100003ff7812 */ /* 0x000fc400078cc0ff */
[C---:B------:R-:W-:Y:S02]  /*95620*/  LOP3.LUT P3, RZ, R3.reuse, 0x2000, RZ, 0xc0, !PT ;  /* 0x0000200003ff7812 */ /* 0x040fe4000786c0ff */
[----:B------:R-:W-:-:S09]  /*95630*/  LOP3.LUT P4, RZ, R3, 0x4000, RZ, 0xc0, !PT ;  /* 0x0000400003ff7812 */ /* 0x000fd2000788c0ff */
[----:B--2---:R0:W-:Y:S04]  /*95640*/  @P6 STG.E.U8 desc[UR34][R48.64], R52 ;  /* 0x0000003430006986 */ /* 0x0041e8000c101122 */
[----:B0-----:R-:W2:Y:S04]  /*95650*/  LDL.LU.64 R48, [R1+0x1700] ;  /* 0x0017000001307983 */ /* 0x001ea80000300a00 */
[----:B------:R-:W2:Y:S04]  /*95660*/  LDL.LU.64 R4, [R1+0x16f8] ;  /* 0x0016f80001047983 */ /* 0x000ea80000300a00 */
[----:B------:R-:W2:Y:S04]  /*95670*/  LDL.LU.64 R8, [R1+0x16f0] ;  /* 0x0016f00001087983 */ /* 0x000ea80000300a00 */
[----:B------:R-:W2:Y:S01]  /*95680*/  LDL.LU R20, [R1+0x1cc] ;  /* 0x0001cc0001147983 */ /* 0x000ea20000300800 */
[----:B------:R-:W-:-:S02]  /*95690*/  LOP3.LUT P0, RZ, R3, 0x2000000, RZ, 0xc0, !PT ;  /* 0x0200000003ff7812 */ /* 0x000fc4000780c0ff */
[----:B------:R-:W-:Y:S02]  /*956a0*/  LOP3.LUT R57, R57, 0xdfffffff, RZ, 0xc0, !PT ;  /* 0xdfffffff39397812 */ /* 0x000fe400078ec0ff */
[----:B---3--:R-:W-:-:S05]  /*956b0*/  PRMT R52, R7, 0x7770, RZ ;  /* 0x0000777007347816 */ /* 0x008fca00000000ff */
[----:B------:R0:W-:Y:S02]  /*956c0*/  @P3 STG.E.U8 desc[UR34][R14.64], R52 ;  /* 0x000000340e003986 */ /* 0x0001e4000c101122 */
[----:B0-----:R-:W-:-:S05]  /*956d0*/  PRMT R52, R7, 0x7771, RZ ;  /* 0x0000777107347816 */ /* 0x001fca00000000ff */
[----:B----4-:R0:W-:Y:S04]  /*956e0*/  @P4 STG.E.U8 desc[UR34][R10.64], R52 ;  /* 0x000000340a004986 */ /* 0x0101e8000c101122 */
[----:B0-----:R-:W3:Y:S01]  /*956f0*/  LDL.LU.64 R10, [R1+0x16e8] ;  /* 0x0016e800010a7983 */ /* 0x001ee20000300a00 */
[----:B------:R-:W-:Y:S02]  /*95700*/  @P0 LOP3.LUT R57, R57, 0x20000000, RZ, 0xfc, !PT ;  /* 0x2000000039390812 */ /* 0x000fe400078efcff */
[----:B------:R-:W-:Y:S01]  /*95710*/  LOP3.LUT P0, RZ, R3, 0x1000000, RZ, 0xc0, !PT ;  /* 0x0100000003ff7812 */ /* 0x000fe2000780c0ff */
[----:B------:R-:W4:Y:S01]  /*95720*/  LDL.LU.64 R54, [R1+0x16e0] ;  /* 0x0016e00001367983 */ /* 0x000f220000300a00 */
[----:B------:R-:W-:Y:S02]  /*95730*/  LOP3.LUT R57, R57, 0xbfffffff, RZ, 0xc0, !PT ;  /* 0xbfffffff39397812 */ /* 0x000fe400078ec0ff */
[----:B------:R-:W-:Y:S01]  /*95740*/  LOP3.LUT R56, R56, 0xfffffffe, RZ, 0xc0, !PT ;  /* 0xfffffffe38387812 */ /* 0x000fe200078ec0ff */
[----:B------:R-:W4:Y:S04]  /*95750*/  LDL.LU R21, [R1+0x19c] ;  /* 0x00019c0001157983 */ /* 0x000f280000300800 */
[----:B------:R-:W4:Y:S04]  /*95760*/  LDL.LU.64 R60, [R1+0x16d8] ;  /* 0x0016d800013c7983 */ /* 0x000f280000300a00 */
[----:B------:R-:W-:Y:S01]  /*95770*/  @P0 LOP3.LUT R57, R57, 0x40000000, RZ, 0xfc, !PT ;  /* 0x4000000039390812 */ /* 0x000fe200078efcff */
[----:B------:R-:W4:Y:S01]  /*95780*/  LDL.LU.64 R26, [R1+0x16d0] ;  /* 0x0016d000011a7983 */ /* 0x000f220000300a00 */
[----:B------:R-:W-:-:S02]  /*95790*/  LOP3.LUT P0, RZ, R3, 0x800000, RZ, 0xc0, !PT ;  /* 0x0080000003ff7812 */ /* 0x000fc4000780c0ff */
[----:B------:R-:W-:Y:S01]  /*957a0*/  LOP3.LUT R57, R57, 0x7fffffff, RZ, 0xc0, !PT ;  /* 0x7fffffff39397812 */ /* 0x000fe200078ec0ff */
[----:B------:R-:W4:Y:S01]  /*957b0*/  LDL.LU.64 R22, [R1+0x16c8] ;  /* 0x0016c80001167983 */ /* 0x000f220000300a00 */
[C---:B------:R-:W-:Y:S02]  /*957c0*/  LOP3.LUT P5, RZ, R3.reuse, 0x8000, RZ, 0xc0, !PT ;  /* 0x0000800003ff7812 */ /* 0x040fe400078ac0ff */
[----:B------:R-:W-:Y:S01]  /*957d0*/  LOP3.LUT P6, RZ, R3, 0x10000, RZ, 0xc0, !PT ;  /* 0x0001000003ff7812 */ /* 0x000fe200078cc0ff */
[----:B------:R-:W4:Y:S06]  /*957e0*/  LDL.LU.64 R18, [R1+0x16c0] ;  /* 0x0016c00001127983 */ /* 0x000f2c0000300a00 */
[----:B------:R-:W-:-:S02]  /*957f0*/  @P0 LOP3.LUT R57, R57, 0x80000000, RZ, 0xfc, !PT ;  /* 0x8000000039390812 */ /* 0x000fc400078efcff */
[----:B------:R-:W-:-:S13]  /*95800*/  LOP3.LUT P0, RZ, R3, 0x400000, RZ, 0xc0, !PT ;  /* 0x0040000003ff7812 */ /* 0x000fda000780c0ff */
        /* <DEDUP_REMOVED lines=9> */
[----:B------:R-:W-:-:S09]  /*958a0*/  PRMT R52, R7, 0x7772, RZ ;  /* 0x0000777207347816 */ /* 0x000fd200000000ff */
[----:B------:R-:W-:Y:S02]  /*958b0*/  @P0 LOP3.LUT R56, R56, 0x8, RZ, 0xfc, !PT ;  /* 0x0000000838380812 */ /* 0x000fe400078efcff */
[----:B------:R-:W-:Y:S01]  /*958c0*/  LOP3.LUT P0, RZ, R3, 0x40000, RZ, 0xc0, !PT ;  /* 0x0004000003ff7812 */ /* 0x000fe2000780c0ff */
[----:B------:R0:W-:Y:S01]  /*958d0*/  @P5 STG.E.U8 desc[UR34][R12.64], R52 ;  /* 0x000000340c005986 */ /* 0x0001e2000c101122 */
[----:B------:R-:W-:Y:S02]  /*958e0*/  LOP3.LUT R56, R56, 0xffffffef, RZ, 0xc0, !PT ;  /* 0xffffffef38387812 */ /* 0x000fe400078ec0ff */
[----:B0-----:R-:W-:-:S09]  /*958f0*/  PRMT R52, R7, 0x7773, RZ ;  /* 0x0000777307347816 */ /* 0x001fd200000000ff */
[----:B------:R-:W-:Y:S02]  /*95900*/  @P0 LOP3.LUT R56, R56, 0x10, RZ, 0xfc, !PT ;  /* 0x0000001038380812 */ /* 0x000fe400078efcff */
[----:B------:R-:W-:Y:S01]  /*95910*/  LOP3.LUT P0, RZ, R3, 0x20000, RZ, 0xc0, !PT ;  /* 0x0002000003ff7812 */ /* 0x000fe2000780c0ff */
[----:B--2---:R0:W-:Y:S04]  /*95920*/  @P6 STG.E.U8 desc[UR34][R48.64], R52 ;  /* 0x0000003430006986 */ /* 0x0041e8000c101122 */
[----:B0-----:R-:W2:Y:S01]  /*95930*/  LDL.LU R49, [R1+0x180] ;  /* 0x0001800001317983 */ /* 0x001ea20000300800 */
[----:B------:R-:W-:-:S03]  /*95940*/  PRMT R52, R20, 0x7770, RZ ;  /* 0x0000777014347816 */ /* 0x000fc600000000ff */
[----:B------:R-:W2:Y:S04]  /*95950*/  LDL.LU.64 R16, [R1+0x16b8] ;  /* 0x0016b80001107983 */ /* 0x000ea80000300a00 */
[----:B------:R-:W2:Y:S04]  /*95960*/  LDL.LU.64 R14, [R1+0x16b0] ;  /* 0x0016b000010e7983 */ /* 0x000ea80000300a00 */
[----:B------:R0:W-:Y:S01]  /*95970*/  @P0 STG.E.U8 desc[UR34][R4.64], R52 ;  /* 0x0000003404000986 */ /* 0x0001e2000c101122 */
[----:B------:R-:W-:-:S03]  /*95980*/  LOP3.LUT P0, RZ, R56, 0x10, RZ, 0xc0, !PT ;  /* 0x0000001038ff7812 */ /* 0x000fc6000780c0ff */
[----:B------:R-:W2:Y:S01]  /*95990*/  LDL.LU.64 R12, [R1+0x16a8] ;  /* 0x0016a800010c7983 */ /* 0x000ea20000300a00 */
[C---:B------:R-:W-:Y:S02]  /*959a0*/  LOP3.LUT P1, RZ, R3.reuse, 0x4000000, RZ, 0xc0, !PT ;  /* 0x0400000003ff7812 */ /* 0x040fe4000782c0ff */
[C---:B------:R-:W-:Y:S02]  /*959b0*/  LOP3.LUT P2, RZ, R3.reuse, 0x8000000, RZ, 0xc0, !PT ;  /* 0x0800000003ff7812 */ /* 0x040fe4000784c0ff */
[C---:B------:R-:W-:Y:S02]  /*959c0*/  LOP3.LUT P3, RZ, R3.reuse, 0x10000000, RZ, 0xc0, !PT ;  /* 0x1000000003ff7812 */ /* 0x040fe4000786c0ff */
[C---:B------:R-:W-:Y:S02]  /*959d0*/  LOP3.LUT P4, RZ, R3.reuse, 0x20000000, RZ, 0xc0, !PT ;  /* 0x2000000003ff7812 */ /* 0x040fe4000788c0ff */
[C---:B------:R-:W-:Y:S02]  /*959e0*/  LOP3.LUT P5, RZ, R3.reuse, 0x40000000, RZ, 0xc0, !PT ;  /* 0x4000000003ff7812 */ /* 0x040fe400078ac0ff */
[----:B------:R-:W-:-:S02]  /*959f0*/  LOP3.LUT P6, RZ, R3, 0x80000000, RZ, 0xc0, !PT ;  /* 0x8000000003ff7812 */ /* 0x000fc400078cc0ff */
[----:B0-----:R-:W-:Y:S01]  /*95a00*/  PRMT R52, R20, 0x7771, RZ ;  /* 0x0000777114347816 */ /* 0x001fe200000000ff */
[----:B------:R-:W2:Y:S04]  /*95a10*/  LDL.LU R3, [R1+0x160] ;  /* 0x0001600001037983 */ /* 0x000ea80000300800 */
[----:B------:R-:W2:Y:S04]  /*95a20*/  LDL.LU.64 R6, [R1+0x16a0] ;  /* 0x0016a00001067983 */ /* 0x000ea80000300a00 */
[----:B------:R0:W-:Y:S01]  /*95a30*/  @P0 STG.E.U8 desc[UR34][R8.64], R52 ;  /* 0x0000003408000986 */ /* 0x0001e2000c101122 */
[----:B------:R-:W-:-:S03]  /*95a40*/  LOP3.LUT P0, RZ, R56, 0x8, RZ, 0xc0, !PT ;  /* 0x0000000838ff7812 */ /* 0x000fc6000780c0ff */
[----:B------:R-:W2:Y:S04]  /*95a50*/  LDL.LU.64 R4, [R1+0x1698] ;  /* 0x0016980001047983 */ /* 0x000ea80000300a00 */
[----:B0-----:R-:W2:Y:S01]  /*95a60*/  LDL.LU.64 R8, [R1+0x1690] ;  /* 0x0016900001087983 */ /* 0x001ea20000300a00 */
[----:B------:R-:W-:-:S03]  /*95a70*/  PRMT R52, R20, 0x7772, RZ ;  /* 0x0000777214347816 */ /* 0x000fc600000000ff */
[----:B------:R-:W2:Y:S04]  /*95a80*/  LDL.LU R48, [R1+0x100] ;  /* 0x0001000001307983 */ /* 0x000ea80000300800 */
[----:B---3--:R0:W-:Y:S04]  /*95a90*/  @P0 STG.E.U8 desc[UR34][R10.64], R52 ;  /* 0x000000340a000986 */ /* 0x0081e8000c101122 */
[----:B0-----:R-:W3:Y:S01]  /*95aa0*/  LDL.LU.64 R10, [R1+0x1688] ;  /* 0x00168800010a7983 */ /* 0x001ee20000300a00 */
[----:B------:R-:W-:Y:S02]  /*95ab0*/  LOP3.LUT P0, RZ, R56, 0x4, RZ, 0xc0, !PT ;  /* 0x0000000438ff7812 */ /* 0x000fe4000780c0ff */
[----:B------:R-:W-:-:S11]  /*95ac0*/  PRMT R52, R20, 0x7773, RZ ;  /* 0x0000777314347816 */ /* 0x000fd600000000ff */
[----:B----4-:R0:W-:Y:S01]  /*95ad0*/  @P0 STG.E.U8 desc[UR34][R54.64], R52 ;  /* 0x0000003436000986 */ /* 0x0101e2000c101122 */
        /* <DEDUP_REMOVED lines=13> */
[----:B--2---:R-:W-:-:S11]  /*95bb0*/  PRMT R52, R49, 0x7770, RZ ;  /* 0x0000777031347816 */ /* 0x004fd600000000ff */
        /* <DEDUP_REMOVED lines=12> */
[----:B---3--:R0:W-:Y:S04]  /*95c80*/  @P6 STG.E.U8 desc[UR34][R10.64], R52 ;  /* 0x000000340a006986 */ /* 0x0081e8000c101122 */
[----:B0-----:R-:W2:Y:S04]  /*95c90*/  LDL.LU.64 R10, [R1+0x1680] ;  /* 0x00168000010a7983 */ /* 0x001ea80000300a00 */
[----:B------:R-:W3:Y:S04]  /*95ca0*/  LDL.LU.64 R14, [R1+0x1678] ;  /* 0x00167800010e7983 */ /* 0x000ee80000300a00 */
[----:B------:R-:W4:Y:S04]  /*95cb0*/  LDL.LU.64 R12, [R1+0x1670] ;  /* 0x00167000010c7983 */ /* 0x000f280000300a00 */
[----:B------:R-:W3:Y:S04]  /*95cc0*/  LDL.LU.64 R6, [R1+0x1668] ;  /* 0x0016680001067983 */ /* 0x000ee80000300a00 */
[----:B------:R-:W3:Y:S04]  /*95cd0*/  LDL.LU R49, [R1+0x184] ;  /* 0x0001840001317983 */ /* 0x000ee80000300800 */
[----:B------:R-:W3:Y:S04]  /*95ce0*/  LDL.LU.64 R4, [R1+0x1660] ;  /* 0x0016600001047983 */ /* 0x000ee80000300a00 */
[----:B------:R-:W3:Y:S01]  /*95cf0*/  LDL.LU R18, [R1+0x164] ;  /* 0x0001640001127983 */ /* 0x000ee20000300800 */
[----:B------:R-:W-:-:S03]  /*95d00*/  LOP3.LUT P3, RZ, R48, 0x1, RZ, 0xc0, !PT ;  /* 0x0000000130ff7812 */ /* 0x000fc6000786c0ff */
[----:B------:R-:W3:Y:S01]  /*95d10*/  LDL.LU.64 R8, [R1+0x1658] ;  /* 0x0016580001087983 */ /* 0x000ee20000300a00 */
        /* <DEDUP_REMOVED lines=24> */
[----:B------:R-:W-:-:S04]  /*95ea0*/  LOP3.LUT R57, R57, 0xfdffffff, RZ, 0xc0, !PT ;  /* 0xfdffffff39397812 */ /* 0x000fc800078ec0ff */
[----:B------:R-:W-:Y:S02]  /*95eb0*/  @P0 LOP3.LUT R57, R57, 0x2000000, RZ, 0xfc, !PT ;  /* 0x0200000039390812 */ /* 0x000fe400078efcff */
[----:B------:R-:W-:Y:S02]  /*95ec0*/  LOP3.LUT P0, RZ, R48, 0x80, RZ, 0xc0, !PT ;  /* 0x0000008030ff7812 */ /* 0x000fe4000780c0ff */
[----:B------:R-:W-:-:S11]  /*95ed0*/  LOP3.LUT R57, R57, 0xfbffffff, RZ, 0xc0, !PT ;  /* 0xfbffffff39397812 */ /* 0x000fd600078ec0ff */
[----:B------:R-:W-:Y:S02]  /*95ee0*/  @P0 LOP3.LUT R57, R57, 0x4000000, RZ, 0xfc, !PT ;  /* 0x0400000039390812 */ /* 0x000fe400078efcff */
[C---:B------:R-:W-:Y:S02]  /*95ef0*/  LOP3.LUT P0, RZ, R48.reuse, 0x40, RZ, 0xc0, !PT ;  /* 0x0000004030ff7812 */ /* 0x040fe4000780c0ff */
[----:B------:R-:W-:Y:S02]  /*95f00*/  LOP3.LUT R57, R57, 0xf7ffffff, RZ, 0xc0, !PT ;  /* 0xf7ffffff39397812 */ /* 0x000fe400078ec0ff */
[C---:B------:R-:W-:Y:S02]  /*95f10*/  LOP3.LUT P4, RZ, R48.reuse, 0x2, RZ, 0xc0, !PT ;  /* 0x0000000230ff7812 */ /* 0x040fe4000788c0ff */
[----:B------:R-:W-:Y:S02]  /*95f20*/  LOP3.LUT P5, RZ, R48, 0x4, RZ, 0xc0, !PT ;  /* 0x0000000430ff7812 */ /* 0x000fe400078ac0ff */
[----:B---3--:R-:W-:-:S05]  /*95f30*/  PRMT R52, R49, 0x7770, RZ ;  /* 0x0000777031347816 */ /* 0x008fca00000000ff */
[----:B------:R-:W-:Y:S02]  /*95f40*/  @P0 LOP3.LUT R57, R57, 0x8000000, RZ, 0xfc, !PT ;  /* 0x0800000039390812 */ /* 0x000fe400078efcff */
[C---:B------:R-:W-:Y:S02]  /*95f50*/  LOP3.LUT P0, RZ, R48.reuse, 0x20, RZ, 0xc0, !PT ;  /* 0x0000002030ff7812 */ /* 0x040fe4000780c0ff */
[----:B------:R-:W-:Y:S01]  /*95f60*/  LOP3.LUT P6, RZ, R48, 0x8, RZ, 0xc0, !PT ;  /* 0x0000000830ff7812 */ /* 0x000fe200078cc0ff */
[----:B------:R0:W-:Y:S01]  /*95f70*/  @P4 STG.E.U8 desc[UR34][R14.64], R52 ;  /* 0x000000340e004986 */ /* 0x0001e2000c101122 */
        /* <DEDUP_REMOVED lines=15> */
[----:B------:R-:W3:Y:S06]  /*96070*/  LDL.LU.64 R4, [R1+0x1600] ;  /* 0x0016000001047983 */ /* 0x000eec0000300a00 */
[----:B------:R0:W-:Y:S01]  /*96080*/  @P0 STG.E.U8 desc[UR34][R8.64], R52 ;  /* 0x0000003408000986 */ /* 0x0001e2000c101122 */
[C---:B------:R-:W-:Y:S02]  /*96090*/  LOP3.LUT P0, RZ, R57.reuse, 0x8000000, RZ, 0xc0, !PT ;  /* 0x0800000039ff7812 */ /* 0x040fe4000780c0ff */
[----:B0-----:R-:W-:Y:S01]  /*960a0*/  PRMT R52, R18, 0x7771, RZ ;  /* 0x0000777112347816 */ /* 0x001fe200000000ff */
[----:B------:R-:W3:Y:S10]  /*960b0*/  LDL.LU.64 R8, [R1+0x15f8] ;  /* 0x0015f80001087983 */ /* 0x000ef40000300a00 */
        /* <DEDUP_REMOVED lines=19> */
[----:B------:R0:W-:Y:S04]  /*961f0*/  @P0 STG.E.U8 desc[UR34][R16.64], R52 ;  /* 0x0000003410000986 */ /* 0x0001e8000c101122 */
[----:B0-----:R-:W2:Y:S01]  /*96200*/  LDL.LU.64 R16, [R1+0x15e8] ;  /* 0x0015e80001107983 */ /* 0x001ea20000300a00 */
        /* <DEDUP_REMOVED lines=8> */
[----:B------:R-:W-:Y:S02]  /*96290*/  LOP3.LUT R57, R57, 0xffff7fff, RZ, 0xc0, !PT ;  /* 0xffff7fff39397812 */ /* 0x000fe400078ec0ff */
[----:B------:R-:W-:Y:S02]  /*962a0*/  LOP3.LUT P2, RZ, R48, 0x4000, RZ, 0xc0, !PT ;  /* 0x0000400030ff7812 */ /* 0x000fe4000784c0ff */
[----:B------:R-:W-:-:S07]  /*962b0*/  PRMT R52, R3, 0x7770, RZ ;  /* 0x0000777003347816 */ /* 0x000fce00000000ff */
[----:B------:R-:W-:Y:S02]  /*962c0*/  @P0 LOP3.LUT R57, R57, 0x8000, RZ, 0xfc, !PT ;  /* 0x0000800039390812 */ /* 0x000fe400078efcff */
[C---:B------:R-:W-:Y:S01]  /*962d0*/  LOP3.LUT P0, RZ, R48.reuse, 0x10000000, RZ, 0xc0, !PT ;  /* 0x1000000030ff7812 */ /* 0x040fe2000780c0ff */
[----:B---3--:R0:W-:Y:S01]  /*962e0*/  @P1 STG.E.U8 desc[UR34][R14.64], R52 ;  /* 0x000000340e001986 */ /* 0x0081e2000c101122 */
[C---:B------:R-:W-:Y:S02]  /*962f0*/  LOP3.LUT P3, RZ, R48.reuse, 0x8000, RZ, 0xc0, !PT ;  /* 0x0000800030ff7812 */ /* 0x040fe4000786c0ff */
[----:B------:R-:W-:Y:S02]  /*96300*/  LOP3.LUT R57, R57, 0xfffeffff, RZ, 0xc0, !PT ;  /* 0xfffeffff39397812 */ /* 0x000fe400078ec0ff */
[C---:B------:R-:W-:Y:S02]  /*96310*/  LOP3.LUT P4, RZ, R48.reuse, 0x10000, RZ, 0xc0, !PT ;  /* 0x0001000030ff7812 */ /* 0x040fe4000788c0ff */
[----:B0-----:R-:W-:Y:S01]  /*96320*/  PRMT R52, R3, 0x7771, RZ ;  /* 0x0000777103347816 */ /* 0x001fe200000000ff */
[----:B------:R-:W3:Y:S04]  /*96330*/  LDL.LU.64 R14, [R1+0x15e0] ;  /* 0x0015e000010e7983 */ /* 0x000ee80000300a00 */
[----:B------:R-:W-:Y:S01]  /*96340*/  @P0 LOP3.LUT R57, R57, 0x10000, RZ, 0xfc, !PT ;  /* 0x0001000039390812 */ /* 0x000fe200078efcff */
[----:B----4-:R0:W-:Y:S01]  /*96350*/  @P2 STG.E.U8 desc[UR34][R12.64], R52 ;  /* 0x000000340c002986 */ /* 0x0101e2000c101122 */
[----:B------:R-:W-:-:S02]  /*96360*/  LOP3.LUT P0, RZ, R48, 0x8000000, RZ, 0xc0, !PT ;  /* 0x0800000030ff7812 */ /* 0x000fc4000780c0ff */
[----:B0-----:R-:W-:Y:S01]  /*96370*/  PRMT R52, R3, 0x7772, RZ ;  /* 0x0000777203347816 */ /* 0x001fe200000000ff */
[----:B------:R-:W4:Y:S04]  /*96380*/  LDL.LU.64 R12, [R1+0x15d8] ;  /* 0x0015d800010c7983 */ /* 0x000f280000300a00 */
[----:B------:R0:W-:Y:S01]  /*96390*/  @P3 STG.E.U8 desc[UR34][R6.64], R52 ;  /* 0x0000003406003986 */ /* 0x0001e2000c101122 */
[----:B------:R-:W-:Y:S02]  /*963a0*/  LOP3.LUT R57, R57, 0xfffdffff, RZ, 0xc0, !PT ;  /* 0xfffdffff39397812 */ /* 0x000fe400078ec0ff */
[----:B0-----:R-:W-:Y:S01]  /*963b0*/  PRMT R52, R3, 0x7773, RZ ;  /* 0x0000777303347816 */ /* 0x001fe200000000ff */
[----:B------:R-:W4:Y:S02]  /*963c0*/  LDL.LU.64 R6, [R1+0x15d0] ;  /* 0x0015d00001067983 */ /* 0x000f240000300a00 */
[----:B------:R-:W-:-:S02]  /*963d0*/  @P0 LOP3.LUT R57, R57, 0x20000, RZ, 0xfc, !PT ;  /* 0x0002000039390812 */ /* 0x000fc400078efcff */
[----:B------:R0:W-:Y:S01]  /*963e0*/  @P4 STG.E.U8 desc[UR34][R4.64], R52 ;  /* 0x0000003404004986 */ /* 0x0001e2000c101122 */
[----:B------:R-:W-:-:S03]  /*963f0*/  LOP3.LUT P0, RZ, R48, 0x4000000, RZ, 0xc0, !PT ;  /* 0x0400000030ff7812 */ /* 0x000fc6000780c0ff */
[----:B0-----:R-:W4:Y:S04]  /*96400*/  LDL.LU.64 R4, [R1+0x15c8] ;  /* 0x0015c80001047983 */ /* 0x001f280000300a00 */
[----:B------:R-:W4:Y:S01]  /*96410*/  LDL.LU R3, [R1+0x16c] ;  /* 0x00016c0001037983 */ /* 0x000f220000300800 */
[C---:B------:R-:W-:Y:S02]  /*96420*/  LOP3.LUT P5, RZ, R48.reuse, 0x20000, RZ, 0xc0, !PT ;  /* 0x0002000030ff7812 */ /* 0x040fe400078ac0ff */
[----:B------:R-:W-:Y:S02]  /*96430*/  LOP3.LUT R57, R57, 0xfffbffff, RZ, 0xc0, !PT ;  /* 0xfffbffff39397812 */ /* 0x000fe400078ec0ff */
[----:B------:R-:W-:Y:S02]  /*96440*/  LOP3.LUT P6, RZ, R48, 0x40000, RZ, 0xc0, !PT ;  /* 0x0004000030ff7812 */ /* 0x000fe400078cc0ff */
[----:B------:R-:W-:-:S02]  /*96450*/  @P0 LOP3.LUT R57, R57, 0x40000, RZ, 0xfc, !PT ;  /* 0x0004000039390812 */ /* 0x000fc400078efcff */
[----:B------:R-:W-:Y:S02]  /*96460*/  LOP3.LUT P0, RZ, R48, 0x2000000, RZ, 0xc0, !PT ;  /* 0x0200000030ff7812 */ /* 0x000fe4000780c0ff */
[----:B------:R-:W-:Y:S02]  /*96470*/  PRMT R52, R49, 0x7770, RZ ;  /* 0x0000777031347816 */ /* 0x000fe400000000ff */
[----:B------:R-:W-:-:S03]  /*96480*/  LOP3.LUT R57, R57, 0xfff7ffff, RZ, 0xc0, !PT ;  /* 0xfff7ffff39397812 */ /* 0x000fc600078ec0ff */
[----:B------:R0:W-:Y:S01]  /*96490*/  @P5 STG.E.U8 desc[UR34][R8.64], R52 ;  /* 0x0000003408005986 */ /* 0x0001e2000c101122 */
[----:B------:R-:W-:-:S05]  /*964a0*/  LOP3.LUT P3, RZ, R48, 0x80000, RZ, 0xc0, !PT ;  /* 0x0008000030ff7812 */ /* 0x000fca000786c0ff */
[----:B------:R-:W-:Y:S02]  /*964b0*/  @P0 LOP3.LUT R57, R57, 0x80000, RZ, 0xfc, !PT ;  /* 0x0008000039390812 */ /* 0x000fe400078efcff */
[----:B0-----:R-:W-:Y:S02]  /*964c0*/  PRMT R52, R49, 0x7771, RZ ;  /* 0x0000777131347816 */ /* 0x001fe400000000ff */
[C---:B------:R-:W-:Y:S02]  /*964d0*/  LOP3.LUT P0, RZ, R48.reuse, 0x1000000, RZ, 0xc0, !PT ;  /* 0x0100000030ff7812 */ /* 0x040fe4000780c0ff */
[----:B------:R-:W-:Y:S02]  /*964e0*/  LOP3.LUT R57, R57, 0xffefffff, RZ, 0xc0, !PT ;  /* 0xffefffff39397812 */ /* 0x000fe400078ec0ff */
[C---:B------:R-:W-:Y:S02]  /*964f0*/  LOP3.LUT P4, RZ, R48.reuse, 0x100000, RZ, 0xc0, !PT ;  /* 0x0010000030ff7812 */ /* 0x040fe4000788c0ff */
[----:B------:R-:W-:-:S07]  /*96500*/  LOP3.LUT P5, RZ, R48, 0x200000, RZ, 0xc0, !PT ;  /* 0x0020000030ff7812 */ /* 0x000fce00078ac0ff */
[----:B------:R-:W-:Y:S02]  /*96510*/  @P0 LOP3.LUT R57, R57, 0x100000, RZ, 0xfc, !PT ;  /* 0x0010000039390812 */ /* 0x000fe400078efcff */
[----:B------:R-:W-:Y:S01]  /*96520*/  LOP3.LUT P0, RZ, R48, 0x800000, RZ, 0xc0, !PT ;  /* 0x0080000030ff7812 */ /* 0x000fe2000780c0ff */
[----:B--2---:R0:W-:Y:S04]  /*96530*/  @P6 STG.E.U8 desc[UR34][R10.64], R52 ;  /* 0x000000340a006986 */ /* 0x0041e8000c101122 */
[----:B0-----:R-:W2:Y:S01]  /*96540*/  LDL.LU R10, [R1+0x104] ;  /* 0x00010400010a7983 */ /* 0x001ea20000300800 */
[----:B------:R-:W-:-:S03]  /*96550*/  PRMT R52, R49, 0x7772, RZ ;  /* 0x0000777231347816 */ /* 0x000fc600000000ff */
[----:B------:R-:W2:Y:S01]  /*96560*/  LDL.LU.64 R8, [R1+0x15c0] ;  /* 0x0015c00001087983 */ /* 0x000ea20000300a00 */
[----:B------:R-:W-:-:S03]  /*96570*/  LOP3.LUT P6, RZ, R48, 0x400000, RZ, 0xc0, !PT ;  /* 0x0040000030ff7812 */ /* 0x000fc600078cc0ff */
[----:B------:R0:W-:Y:S04]  /*96580*/  @P3 STG.E.U8 desc[UR34][R16.64], R52 ;  /* 0x0000003410003986 */ /* 0x0001e8000c101122 */
[----:B0-----:R-:W2:Y:S01]  /*96590*/  LDL.LU R16, [R1+0x150] ;  /* 0x0001500001107983 */ /* 0x001ea20000300800 */
[----:B------:R-:W-:-:S03]  /*965a0*/  PRMT R52, R49, 0x7773, RZ ;  /* 0x0000777331347816 */ /* 0x000fc600000000ff */
[----:B------:R-:W2:Y:S04]  /*965b0*/  LDL.LU.64 R48, [R1+0x15b8] ;  /* 0x0015b80001307983 */ /* 0x000ea80000300a00 */
[----:B------:R-:W2:Y:S04]  /*965c0*/  LDL.LU.64 R54, [R1+0x15b0] ;  /* 0x0015b00001367983 */ /* 0x000ea80000300a00 */
[----:B------:R-:W2:Y:S04]  /*965d0*/  LDL.LU.64 R60, [R1+0x15a8] ;  /* 0x0015a800013c7983 */ /* 0x000ea80000300a00 */
[----:B------:R-:W2:Y:S04]  /*965e0*/  LDL.LU.64 R26, [R1+0x15a0] ;  /* 0x0015a000011a7983 */ /* 0x000ea80000300a00 */
[----:B------:R-:W2:Y:S04]  /*965f0*/  LDL.LU R17, [R1+0x130] ;  /* 0x0001300001117983 */ /* 0x000ea80000300800 */
[----:B------:R-:W2:Y:S04]  /*96600*/  LDL.LU.64 R22, [R1+0x1598] ;  /* 0x0015980001167983 */ /* 0x000ea80000300a00 */
[----:B------:R-:W2:Y:S04]  /*96610*/  LDL.LU.64 R20, [R1+0x1590] ;  /* 0x0015900001147983 */ /* 0x000ea80000300a00 */
[----:B------:R-:W2:Y:S04]  /*96620*/  LDL.LU R11, [R1+0x154] ;  /* 0x00015400010b7983 */ /* 0x000ea80000300800 */
[----:B------:R-:W2:Y:S04]  /*96630*/  LDL.LU.64 R18, [R1+0x1588] ;  /* 0x0015880001127983 */ /* 0x000ea80000300a00 */
[----:B---3--:R0:W-:Y:S04]  /*96640*/  @P4 STG.E.U8 desc[UR34][R14.64], R52 ;  /* 0x000000340e004986 */ /* 0x0081e8000c101122 */
[----:B0-----:R-:W3:Y:S01]  /*96650*/  LDL.LU.64 R14, [R1+0x1580] ;  /* 0x00158000010e7983 */ /* 0x001ee20000300a00 */
[----:B----4-:R-:W-:-:S05]  /*96660*/  PRMT R52, R3, 0x7770, RZ ;  /* 0x0000777003347816 */ /* 0x010fca00000000ff */
        /* <DEDUP_REMOVED lines=14> */
[----:B------:R-:W-:-:S05]  /*96750*/  PRMT R52, R16, 0x7770, RZ ;  /* 0x0000777010347816 */ /* 0x000fca00000000ff */
[----:B------:R0:W-:Y:S04]  /*96760*/  @P0 STG.E.U8 desc[UR34][R48.64], R52 ;  /* 0x0000003430000986 */ /* 0x0001e8000c101122 */
        /* <DEDUP_REMOVED lines=34> */
[----:B--2---:R0:W-:Y:S02]  /*96990*/  @P5 STG.E.U8 desc[UR34][R8.64], R52 ;  /* 0x0000003408005986 */ /* 0x0041e4000c101122 */
        /* <DEDUP_REMOVED lines=61> */
[----:B------:R-:W-:Y:S02]  /*96d70*/  LOP3.LUT P0, RZ, R57, 0x1000, RZ, 0xc0, !PT ;  /* 0x0000100039ff7812 */ /* 0x000fe4000780c0ff */
        /* <DEDUP_REMOVED lines=155> */
[----:B------:R-:W3:Y:S04]  /*97730*/  LDL.LU.64 R4, [R1+0x1400] ;  /* 0x0014000001047983 */ /* 0x000ee80000300a00 */
[----:B------:R-:W3:Y:S04]  /*97740*/  LDL.LU.64 R8, [R1+0x13f8] ;  /* 0x0013f80001087983 */ /* 0x000ee80000300a00 */
[----:B------:R-:W3:Y:S01]  /*97750*/  LDL.LU R18, [R1+0x3c] ;  /* 0x00003c0001127983 */ /* 0x000ee20000300800 */
[----:B------:R-:W-:-:S02]  /*97760*/  LOP3.LUT P3, RZ, R11, 0x1000, RZ, 0xc0, !PT ;  /* 0x000010000bff7812 */ /* 0x000fc4000786c0ff */
[----:B------:R-:W-:Y:S02]  /*97770*/  PRMT R52, R10, 0x7773, RZ ;  /* 0x000077730a347816 */ /* 0x000fe400000000ff */
[C---:B------:R-:W-:Y:S02]  /*97780*/  LOP3.LUT P4, RZ, R11.reuse, 0x4000, RZ, 0xc0, !PT ;  /* 0x000040000bff7812 */ /* 0x040fe4000788c0ff */
        /* <DEDUP_REMOVED lines=12> */
[----:B------:R-:W-:Y:S01]  /*97850*/  @P0 LOP3.LUT R59, R59, 0x1000000, RZ, 0xfc, !PT ;  /* 0x010000003b3b0812 */ /* 0x000fe200078efcff */
[----:B--2---:R0:W-:Y:S04]  /*97860*/  @P3 STG.E.U8 desc[UR34][R48.64], R52 ;  /* 0x0000003430003986 */ /* 0x0041e8000c101122 */
[----:B0-----:R-:W2:Y:S04]  /*97870*/  LDL.LU.64 R48, [R1+0x13f0] ;  /* 0x0013f00001307983 */ /* 0x001ea80000300a00 */
[----:B------:R-:W2:Y:S04]  /*97880*/  LDL.LU.64 R26, [R1+0x13e8] ;  /* 0x0013e800011a7983 */ /* 0x000ea80000300a00 */
[----:B------:R-:W2:Y:S04]  /*97890*/  LDL.LU R19, [R1+0x2c] ;  /* 0x00002c0001137983 */ /* 0x000ea80000300800 */
[----:B------:R-:W2:Y:S04]  /*978a0*/  LDL.LU.64 R20, [R1+0x13e0] ;  /* 0x0013e00001147983 */ /* 0x000ea80000300a00 */
[----:B------:R-:W2:Y:S04]  /*978b0*/  LDL.LU.64 R56, [R1+0x13d8] ;  /* 0x0013d80001387983 */ /* 0x000ea80000300a00 */
[----:B------:R-:W2:Y:S04]  /*978c0*/  LDL.LU.64 R54, [R1+0x13d0] ;  /* 0x0013d00001367983 */ /* 0x000ea80000300a00 */
[----:B------:R-:W2:Y:S04]  /*978d0*/  LDL.LU R10, [R1+0x10] ;  /* 0x00001000010a7983 */ /* 0x000ea80000300800 */
[----:B------:R-:W2:Y:S01]  /*978e0*/  LDL.LU.64 R22, [R1+0x13c8] ;  /* 0x0013c80001167983 */ /* 0x000ea20000300a00 */
[----:B---3--:R-:W-:-:S03]  /*978f0*/  PRMT R52, R3, 0x7770, RZ ;  /* 0x0000777003347816 */ /* 0x008fc600000000ff */
[----:B------:R-:W3:Y:S04]  /*97900*/  LDL.LU.64 R16, [R1+0x13c0] ;  /* 0x0013c00001107983 */ /* 0x000ee80000300a00 */
[----:B------:R0:W-:Y:S02]  /*97910*/  @P4 STG.E.U8 desc[UR34][R14.64], R52 ;  /* 0x000000340e004986 */ /* 0x0001e4000c101122 */
[----:B0-----:R-:W-:Y:S02]  /*97920*/  PRMT R52, R3, 0x7771, RZ ;  /* 0x0000777103347816 */ /* 0x001fe400000000ff */
[----:B------:R-:W3:Y:S04]  /*97930*/  LDL.LU.64 R14, [R1+0x13b8] ;  /* 0x0013b800010e7983 */ /* 0x000ee80000300a00 */
[----:B----4-:R0:W-:Y:S04]  /*97940*/  @P5 STG.E.U8 desc[UR34][R12.64], R52 ;  /* 0x000000340c005986 */ /* 0x0101e8000c101122 */
[----:B0-----:R-:W4:Y:S01]  /*97950*/  LDL.LU.64 R12, [R1+0x13b0] ;  /* 0x0013b000010c7983 */ /* 0x001f220000300a00 */
[----:B------:R-:W-:-:S02]  /*97960*/  LOP3.LUT P0, RZ, R11, 0x100000, RZ, 0xc0, !PT ;  /* 0x001000000bff7812 */ /* 0x000fc4000780c0ff */
        /* <DEDUP_REMOVED lines=10> */
[----:B------:R-:W-:Y:S02]  /*97a10*/  LOP3.LUT R59, R59, 0xefffffff, RZ, 0xc0, !PT ;  /* 0xefffffff3b3b7812 */ /* 0x000fe400078ec0ff */
[----:B------:R-:W-:-:S09]  /*97a20*/  PRMT R52, R3, 0x7772, RZ ;  /* 0x0000777203347816 */ /* 0x000fd200000000ff */
[----:B------:R-:W-:Y:S02]  /*97a30*/  @P0 LOP3.LUT R59, R59, 0x10000000, RZ, 0xfc, !PT ;  /* 0x100000003b3b0812 */ /* 0x000fe400078efcff */
[----:B------:R-:W-:Y:S01]  /*97a40*/  LOP3.LUT P0, RZ, R11, 0x10000, RZ, 0xc0, !PT ;  /* 0x000100000bff7812 */ /* 0x000fe2000780c0ff */
[----:B------:R0:W-:Y:S02]  /*97a50*/  @P6 STG.E.U8 desc[UR34][R6.64], R52 ;  /* 0x0000003406006986 */ /* 0x0001e4000c101122 */
[----:B0-----:R-:W-:Y:S02]  /*97a60*/  PRMT R52, R3, 0x7773, RZ ;  /* 0x0000777303347816 */ /* 0x001fe400000000ff */
[----:B------:R-:W4:Y:S08]  /*97a70*/  LDL.LU.64 R6, [R1+0x13a8] ;  /* 0x0013a80001067983 */ /* 0x000f300000300a00 */
[----:B------:R0:W-:Y:S01]  /*97a80*/  @P0 STG.E.U8 desc[UR34][R4.64], R52 ;  /* 0x0000003404000986 */ /* 0x0001e2000c101122 */
[----:B------:R-:W-:-:S02]  /*97a90*/  LOP3.LUT P0, RZ, R59, 0x10000000, RZ, 0xc0, !PT ;  /* 0x100000003bff7812 */ /* 0x000fc4000780c0ff */
[----:B0-----:R-:W-:Y:S01]  /*97aa0*/  PRMT R52, R18, 0x7770, RZ ;  /* 0x0000777012347816 */ /* 0x001fe200000000ff */
[----:B------:R-:W4:Y:S10]  /*97ab0*/  LDL.LU.64 R4, [R1+0x13a0] ;  /* 0x0013a00001047983 */ /* 0x000f340000300a00 */
[----:B------:R0:W-:Y:S01]  /*97ac0*/  @P0 STG.E.U8 desc[UR34][R8.64], R52 ;  /* 0x0000003408000986 */ /* 0x0001e2000c101122 */
[----:B------:R-:W-:-:S03]  /*97ad0*/  LOP3.LUT P0, RZ, R59, 0x8000000, RZ, 0xc0, !PT ;  /* 0x080000003bff7812 */ /* 0x000fc6000780c0ff */
[----:B0-----:R-:W4:Y:S04]  /*97ae0*/  LDL.LU.64 R8, [R1+0x1398] ;  /* 0x0013980001087983 */ /* 0x001f280000300a00 */
[----:B------:R-:W4:Y:S01]  /*97af0*/  LDL.LU R3, [R1] ;  /* 0x0000000001037983 */ /* 0x000f220000300800 */
[----:B------:R-:W-:Y:S02]  /*97b00*/  PRMT R52, R18, 0x7771, RZ ;  /* 0x0000777112347816 */ /* 0x000fe400000000ff */
[C---:B------:R-:W-:Y:S02]  /*97b10*/  LOP3.LUT P1, RZ, R11.reuse, 0x4000000, RZ, 0xc0, !PT ;  /* 0x040000000bff7812 */ /* 0x040fe4000782c0ff */
[----:B------:R-:W-:Y:S01]  /*97b20*/  LOP3.LUT P2, RZ, R11, 0x2000000, RZ, 0xc0, !PT ;  /* 0x020000000bff7812 */ /* 0x000fe2000784c0ff */
[----:B--2---:R0:W-:Y:S01]  /*97b30*/  @P0 STG.E.U8 desc[UR34][R48.64], R52 ;  /* 0x0000003430000986 */ /* 0x0041e2000c101122 */
[----:B------:R-:W-:-:S03]  /*97b40*/  LOP3.LUT P0, RZ, R59, 0x4000000, RZ, 0xc0, !PT ;  /* 0x040000003bff7812 */ /* 0x000fc6000780c0ff */
[----:B0-----:R-:W2:Y:S01]  /*97b50*/  LDL.LU.64 R48, [R1+0x1390] ;  /* 0x0013900001307983 */ /* 0x001ea20000300a00 */
[----:B------:R-:W-:-:S03]  /*97b60*/  PRMT R52, R18, 0x7772, RZ ;  /* 0x0000777212347816 */ /* 0x000fc600000000ff */
[----:B------:R-:W2:Y:S06]  /*97b70*/  LDL.LU R60, [R1+0x10c] ;  /* 0x00010c00013c7983 */ /* 0x000eac0000300800 */
[----:B------:R0:W-:Y:S01]  /*97b80*/  @P0 STG.E.U8 desc[UR34][R26.64], R52 ;  /* 0x000000341a000986 */ /* 0x0001e2000c101122 */
[C---:B------:R-:W-:Y:S02]  /*97b90*/  LOP3.LUT P0, RZ, R59.reuse, 0x2000000, RZ, 0xc0, !PT ;  /* 0x020000003bff7812 */ /* 0x040fe4000780c0ff */
[----:B0-----:R-:W-:Y:S01]  /*97ba0*/  PRMT R52, R18, 0x7773, RZ ;  /* 0x0000777312347816 */ /* 0x001fe200000000ff */
[----:B------:R-:W2:Y:S10]  /*97bb0*/  LDL.LU.64 R26, [R1+0x2be8] ;  /* 0x002be800011a7983 */ /* 0x000eb40000300a00 */
[----:B------:R0:W-:Y:S01]  /*97bc0*/  @P0 STG.E.U8 desc[UR34][R20.64], R52 ;  /* 0x0000003414000986 */ /* 0x0001e2000c101122 */
        /* <DEDUP_REMOVED lines=12> */
[----:B---3--:R0:W-:Y:S02]  /*97c90*/  @P0 STG.E.U8 desc[UR34][R16.64], R52 ;  /* 0x0000003410000986 */ /* 0x0081e4000c101122 */
[----:B0-----:R-:W-:-:S05]  /*97ca0*/  PRMT R52, R10, 0x7770, RZ ;  /* 0x000077700a347816 */ /* 0x001fca00000000ff */
[----:B------:R0:W-:Y:S02]  /*97cb0*/  @P1 STG.E.U8 desc[UR34][R14.64], R52 ;  /* 0x000000340e001986 */ /* 0x0001e4000c101122 */
[----:B0-----:R-:W-:-:S05]  /*97cc0*/  PRMT R52, R10, 0x7771, RZ ;  /* 0x000077710a347816 */ /* 0x001fca00000000ff */
[----:B----4-:R0:W-:Y:S04]  /*97cd0*/  @P2 STG.E.U8 desc[UR34][R12.64], R52 ;  /* 0x000000340c002986 */ /* 0x0101e8000c101122 */
[----:B0-----:R-:W3:Y:S01]  /*97ce0*/  LDL.LU.64 R12, [R1+0x1388] ;  /* 0x00138800010c7983 */ /* 0x001ee20000300a00 */
[C---:B------:R-:W-:Y:S02]  /*97cf0*/  LOP3.LUT P3, RZ, R11.reuse, 0x8000000, RZ, 0xc0, !PT ;  /* 0x080000000bff7812 */ /* 0x040fe4000786c0ff */
[C---:B------:R-:W-:Y:S02]  /*97d00*/  LOP3.LUT P4, RZ, R11.reuse, 0x10000000, RZ, 0xc0, !PT ;  /* 0x100000000bff7812 */ /* 0x040fe4000788c0ff */
[----:B------:R-:W-:Y:S02]  /*97d10*/  PRMT R52, R10, 0x7772, RZ ;  /* 0x000077720a347816 */ /* 0x000fe400000000ff */
[----:B------:R-:W-:-:S02]  /*97d20*/  LOP3.LUT P5, RZ, R11, 0x40000000, RZ, 0xc0, !PT ;  /* 0x400000000bff7812 */ /* 0x000fc400078ac0ff */
[----:B------:R-:W-:-:S05]  /*97d30*/  LOP3.LUT P6, RZ, R11, 0x20000000, RZ, 0xc0, !PT ;  /* 0x200000000bff7812 */ /* 0x000fca00078cc0ff */
[----:B------:R0:W-:Y:S02]  /*97d40*/  @P3 STG.E.U8 desc[UR34][R6.64], R52 ;  /* 0x0000003406003986 */ /* 0x0001e4000c101122 */
[----:B0-----:R-:W-:-:S05]  /*97d50*/  PRMT R52, R10, 0x7773, RZ ;  /* 0x000077730a347816 */ /* 0x001fca00000000ff */
[----:B------:R0:W-:Y:S02]  /*97d60*/  @P4 STG.E.U8 desc[UR34][R4.64], R52 ;  /* 0x0000003404004986 */ /* 0x0001e4000c101122 */
[----:B0-----:R-:W-:-:S05]  /*97d70*/  PRMT R52, R3, 0x7770, RZ ;  /* 0x0000777003347816 */ /* 0x001fca00000000ff */
[----:B------:R0:W-:Y:S02]  /*97d80*/  @P5 STG.E.U8 desc[UR34][R8.64], R52 ;  /* 0x0000003408005986 */ /* 0x0001e4000c101122 */
[----:B0-----:R-:W-:Y:S02]  /*97d90*/  PRMT R52, R3, 0x7771, RZ ;  /* 0x0000777103347816 */ /* 0x001fe400000000ff */
[----:B------:R-:W-:Y:S02]  /*97da0*/  LOP3.LUT P0, RZ, R2, 0x2, RZ, 0xc0, !PT ;  /* 0x0000000202ff7812 */ /* 0x000fe4000780c0ff */
[----:B------:R-:W-:Y:S02]  /*97db0*/  LOP3.LUT R59, R59, 0xffffdfff, RZ, 0xc0, !PT ;  /* 0xffffdfff3b3b7812 */ /* 0x000fe400078ec0ff */
[----:B------:R-:W-:Y:S01]  /*97dc0*/  LOP3.LUT P3, RZ, R11, 0x80000000, RZ, 0xc0, !PT ;  /* 0x800000000bff7812 */ /* 0x000fe2000786c0ff */
[----:B--2---:R0:W-:Y:S04]  /*97dd0*/  @P6 STG.E.U8 desc[UR34][R48.64], R52 ;  /* 0x0000003430006986 */ /* 0x0041e8000c101122 */
[----:B0-----:R-:W2:Y:S04]  /*97de0*/  LDL.LU.64 R48, [R1+0x1380] ;  /* 0x0013800001307983 */ /* 0x001ea80000300a00 */
[----:B------:R-:W4:Y:S04]  /*97df0*/  LDL.LU.64 R8, [R1+0x1378] ;  /* 0x0013780001087983 */ /* 0x000f280000300a00 */
[----:B------:R-:W4:Y:S04]  /*97e00*/  LDL.LU.64 R14, [R1+0x1370] ;  /* 0x00137000010e7983 */ /* 0x000f280000300a00 */
[----:B------:R-:W4:Y:S04]  /*97e10*/  LDL.LU.64 R6, [R1+0x1368] ;  /* 0x0013680001067983 */ /* 0x000f280000300a00 */
[----:B------:R-:W4:Y:S01]  /*97e20*/  LDL.LU R5, [R1+0x14] ;  /* 0x0000140001057983 */ /* 0x000f220000300800 */
[----:B------:R-:W-:-:S02]  /*97e30*/  @P0 LOP3.LUT R59, R59, 0x2000, RZ, 0xfc, !PT ;  /* 0x000020003b3b0812 */ /* 0x000fc400078efcff */
[C---:B------:R-:W-:Y:S01]  /*97e40*/  LOP3.LUT P0, RZ, R2.reuse, 0x20000, RZ, 0xc0, !PT ;  /* 0x0002000002ff7812 */ /* 0x040fe2000780c0ff */
[----:B------:R-:W4:Y:S01]  /*97e50*/  LDL.LU.64 R10, [R1+0x1360] ;  /* 0x00136000010a7983 */ /* 0x000f220000300a00 */
[----:B------:R-:W-:Y:S02]  /*97e60*/  PRMT R52, R3, 0x7772, RZ ;  /* 0x0000777203347816 */ /* 0x000fe400000000ff */
[----:B------:R-:W-:Y:S02]  /*97e70*/  LOP3.LUT R59, R59, 0xffffbfff, RZ, 0xc0, !PT ;  /* 0xffffbfff3b3b7812 */ /* 0x000fe400078ec0ff */
[----:B------:R-:W-:-:S07]  /*97e80*/  LOP3.LUT P1, RZ, R2, 0x1, RZ, 0xc0, !PT ;  /* 0x0000000102ff7812 */ /* 0x000fce000782c0ff */
[----:B------:R-:W-:Y:S02]  /*97e90*/  @P0 LOP3.LUT R59, R59, 0x4000, RZ, 0xfc, !PT ;  /* 0x000040003b3b0812 */ /* 0x000fe400078efcff */
[----:B------:R-:W-:Y:S01]  /*97ea0*/  LOP3.LUT P0, RZ, R2, 0x10000, RZ, 0xc0, !PT ;  /* 0x0001000002ff7812 */ /* 0x000fe2000780c0ff */
[----:B---3--:R0:W-:Y:S04]  /*97eb0*/  @P3 STG.E.U8 desc[UR34][R12.64], R52 ;  /* 0x000000340c003986 */ /* 0x0081e8000c101122 */
[----:B0-----:R-:W3:Y:S01]  /*97ec0*/  LDL.LU R12, [R1+0x4] ;  /* 0x00000400010c7983 */ /* 0x001ee20000300800 */
[----:B------:R-:W-:-:S03]  /*97ed0*/  PRMT R52, R3, 0x7773, RZ ;  /* 0x0000777303347816 */ /* 0x000fc600000000ff */
[----:B------:R-:W3:Y:S01]  /*97ee0*/  LDL.LU.64 R2, [R1+0x1358] ;  /* 0x0013580001027983 */ /* 0x000ee20000300a00 */
[----:B------:R-:W-:Y:S02]  /*97ef0*/  LOP3.LUT P4, RZ, R60, 0x1, RZ, 0xc0, !PT ;  /* 0x000000013cff7812 */ /* 0x000fe4000788c0ff */
[----:B------:R-:W-:-:S04]  /*97f00*/  LOP3.LUT R59, R59, 0xffff7fff, RZ, 0xc0, !PT ;  /* 0xffff7fff3b3b7812 */ /* 0x000fc800078ec0ff */
        /* <DEDUP_REMOVED lines=9> */
[C---:B------:R-:W-:Y:S02]  /*97fa0*/  LOP3.LUT P2, RZ, R51.reuse, 0x80000000, RZ, 0xc0, !PT ;  /* 0x8000000033ff7812 */ /* 0x040fe4000784c0ff */
[----:B------:R-:W-:Y:S02]  /*97fb0*/  LOP3.LUT P3, RZ, R51, 0x40000000, RZ, 0xc0, !PT ;  /* 0x4000000033ff7812 */ /* 0x000fe4000786c0ff */
[----:B------:R-:W-:-:S07]  /*97fc0*/  LOP3.LUT R59, R59, 0xfffbffff, RZ, 0xc0, !PT ;  /* 0xfffbffff3b3b7812 */ /* 0x000fce00078ec0ff */
        /* <DEDUP_REMOVED lines=12> */
[----:B------:R-:W-:-:S03]  /*98090*/  LOP3.LUT P4, RZ, R51, 0x20000000, RZ, 0xc0, !PT ;  /* 0x2000000033ff7812 */ /* 0x000fc6000788c0ff */
[----:B------:R-:W2:Y:S01]  /*980a0*/  LDL.LU.64 R56, [R1+0x1340] ;  /* 0x0013400001387983 */ /* 0x000ea20000300a00 */
[----:B----4-:R-:W-:-:S05]  /*980b0*/  PRMT R51, R5, 0x7770, RZ ;  /* 0x0000777005337816 */ /* 0x010fca00000000ff */
        /* <DEDUP_REMOVED lines=8> */
[----:B------:R-:W4:Y:S01]  /*98140*/  LDL.LU.64 R16, [R1+0x1320] ;  /* 0x0013200001107983 */ /* 0x000f220000300a00 */
[----:B0-----:R-:W-:-:S03]  /*98150*/  PRMT R51, R5, 0x7772, RZ ;  /* 0x0000777205337816 */ /* 0x001fc600000000ff */
[----:B------:R-:W4:Y:S04]  /*98160*/  LDL.LU.64 R14, [R1+0x1318] ;  /* 0x00131800010e7983 */ /* 0x000f280000300a00 */
[----:B------:R0:W-:Y:S01]  /*98170*/  @P0 STG.E.U8 desc[UR34][R6.64], R51 ;  /* 0x0000003306000986 */ /* 0x0001e2000c101122 */
[----:B------:R-:W-:Y:S02]  /*98180*/  LOP3.LUT P0, RZ, R59, 0x100000, RZ, 0xc0, !PT ;  /* 0x001000003bff7812 */ /* 0x000fe4000780c0ff */
[----:B0-----:R-:W-:Y:S01]  /*98190*/  PRMT R51, R5, 0x7773, RZ ;  /* 0x0000777305337816 */ /* 0x001fe200000000ff */
[----:B------:R-:W4:Y:S10]  /*981a0*/  LDL.LU.64 R6, [R1+0x1310] ;  /* 0x0013100001067983 */ /* 0x000f340000300a00 */
[----:B------:R0:W-:Y:S01]  /*981b0*/  @P0 STG.E.U8 desc[UR34][R10.64], R51 ;  /* 0x000000330a000986 */ /* 0x0001e2000c101122 */
[----:B------:R-:W-:-:S03]  /*981c0*/  LOP3.LUT P0, RZ, R59, 0x80000, RZ, 0xc0, !PT ;  /* 0x000800003bff7812 */ /* 0x000fc6000780c0ff */
[----:B------:R-:W4:Y:S04]  /*981d0*/  LDL.LU.64 R4, [R1+0x1308] ;  /* 0x0013080001047983 */ /* 0x000f280000300a00 */
[----:B0-----:R-:W4:Y:S04]  /*981e0*/  LDL.LU.64 R10, [R1+0x1300] ;  /* 0x00130000010a7983 */ /* 0x001f280000300a00 */
[----:B------:R-:W4:Y:S01]  /*981f0*/  LDL.LU R13, [R1+0x1c] ;  /* 0x00001c00010d7983 */ /* 0x000f220000300800 */
[----:B---3--:R-:W-:-:S05]  /*98200*/  PRMT R51, R12, 0x7770, RZ ;  /* 0x000077700c337816 */ /* 0x008fca00000000ff */
[----:B------:R0:W-:Y:S04]  /*98210*/  @P0 STG.E.U8 desc[UR34][R2.64], R51 ;  /* 0x0000003302000986 */ /* 0x0001e8000c101122 */
[----:B0-----:R-:W3:Y:S01]  /*98220*/  LDL.LU.64 R2, [R1+0x12f8] ;  /* 0x0012f80001027983 */ /* 0x001ee20000300a00 */
[----:B------:R-:W-:Y:S02]  /*98230*/  LOP3.LUT P0, RZ, R59, 0x40000, RZ, 0xc0, !PT ;  /* 0x000400003bff7812 */ /* 0x000fe4000780c0ff */
[----:B------:R-:W-:Y:S02]  /*98240*/  PRMT R51, R12, 0x7771, RZ ;  /* 0x000077710c337816 */ /* 0x000fe400000000ff */
[C---:B------:R-:W-:Y:S02]  /*98250*/  LOP3.LUT P5, RZ, R50.reuse, 0x20000, RZ, 0xc0, !PT ;  /* 0x0002000032ff7812 */ /* 0x040fe400078ac0ff */
[----:B------:R-:W-:-:S07]  /*98260*/  LOP3.LUT P6, RZ, R50, 0x10000, RZ, 0xc0, !PT ;  /* 0x0001000032ff7812 */ /* 0x000fce00078cc0ff */
[----:B--2---:R0:W-:Y:S01]  /*98270*/  @P0 STG.E.U8 desc[UR34][R48.64], R51 ;  /* 0x0000003330000986 */ /* 0x0041e2000c101122 */
[C---:B------:R-:W-:Y:S02]  /*98280*/  LOP3.LUT P0, RZ, R59.reuse, 0x20000, RZ, 0xc0, !PT ;  /* 0x000200003bff7812 */ /* 0x040fe4000780c0ff */
[----:B0-----:R-:W-:Y:S01]  /*98290*/  PRMT R51, R12, 0x7772, RZ ;  /* 0x000077720c337816 */ /* 0x001fe200000000ff */
[----:B------:R-:W2:Y:S10]  /*982a0*/  LDL.LU.64 R48, [R1+0x2bd8] ;  /* 0x002bd80001307983 */ /* 0x000eb40000300a00 */
[----:B------:R0:W-:Y:S01]  /*982b0*/  @P0 STG.E.U8 desc[UR34][R52.64], R51 ;  /* 0x0000003334000986 */ /* 0x0001e2000c101122 */
[----:B------:R-:W-:-:S02]  /*982c0*/  LOP3.LUT P0, RZ, R59, 0x10000, RZ, 0xc0, !PT ;  /* 0x000100003bff7812 */ /* 0x000fc4000780c0ff */
[----:B0-----:R-:W-:-:S11]  /*982d0*/  PRMT R51, R12, 0x7773, RZ ;  /* 0x000077730c337816 */ /* 0x001fd600000000ff */
[----:B------:R4:W-:Y:S01]  /*982e0*/  @P0 STG.E.U8 desc[UR34][R56.64], R51 ;  /* 0x0000003338000986 */ /* 0x0009e2000c101122 */
[----:B------:R-:W-:Y:S02]  /*982f0*/  LOP3.LUT P0, RZ, R59, 0x8000, RZ, 0xc0, !PT ;  /* 0x000080003bff7812 */ /* 0x000fe4000780c0ff */
[----:B----4-:R-:W-:-:S11]  /*98300*/  PRMT R51, R8, 0x7770, RZ ;  /* 0x0000777008337816 */ /* 0x010fd600000000ff */
        /* <DEDUP_REMOVED lines=19> */
[----:B0-----:R-:W3:Y:S04]  /*98440*/  LDL.LU.64 R2, [R1+0x12f0] ;  /* 0x0012f00001027983 */ /* 0x001ee80000300a00 */
[----:B------:R-:W4:Y:S04]  /*98450*/  LDL.LU.64 R14, [R1+0x12e8] ;  /* 0x0012e800010e7983 */ /* 0x000f280000300a00 */
[----:B------:R-:W2:Y:S04]  /*98460*/  LDL.LU.64 R10, [R1+0x12e0] ;  /* 0x0012e000010a7983 */ /* 0x000ea80000300a00 */
[----:B------:R-:W2:Y:S04]  /*98470*/  LDL.LU.64 R6, [R1+0x12d8] ;  /* 0x0012d80001067983 */ /* 0x000ea80000300a00 */
[----:B------:R-:W2:Y:S04]  /*98480*/  LDL.LU.64 R4, [R1+0x12d0] ;  /* 0x0012d00001047983 */ /* 0x000ea80000300a00 */
[----:B------:R-:W2:Y:S04]  /*98490*/  LDL.LU.64 R8, [R1+0x12c8] ;  /* 0x0012c80001087983 */ /* 0x000ea80000300a00 */
[----:B------:R-:W2:Y:S01]  /*984a0*/  LDL.LU R61, [R1+0xc] ;  /* 0x00000c00013d7983 */ /* 0x000ea20000300800 */
        /* <DEDUP_REMOVED lines=15> */
[----:B---3--:R0:W-:Y:S04]  /*985a0*/  @P3 STG.E.U8 desc[UR34][R2.64], R51 ;  /* 0x0000003302003986 */ /* 0x0081e8000c101122 */
[----:B0-----:R-:W3:Y:S04]  /*985b0*/  LDL.LU.64 R2, [R1+0x12c0] ;  /* 0x0012c00001027983 */ /* 0x001ee80000300a00 */
[----:B------:R-:W3:Y:S04]  /*985c0*/  LDL.LU R58, [R1+0xb0] ;  /* 0x0000b000013a7983 */ /* 0x000ee80000300800 */
[----:B------:R-:W3:Y:S01]  /*985d0*/  LDL.LU.64 R52, [R1+0x12b8] ;  /* 0x0012b80001347983 */ /* 0x000ee20000300a00 */
[----:B------:R-:W-:-:S03]  /*985e0*/  LOP3.LUT R59, R59, 0xfffffdff, RZ, 0xc0, !PT ;  /* 0xfffffdff3b3b7812 */ /* 0x000fc600078ec0ff */
[----:B------:R-:W3:Y:S01]  /*985f0*/  LDL.LU.64 R56, [R1+0x12b0] ;  /* 0x0012b00001387983 */ /* 0x000ee20000300a00 */
[----:B------:R-:W-:Y:S02]  /*98600*/  @P0 LOP3.LUT R59, R59, 0x200, RZ, 0xfc, !PT ;  /* 0x000002003b3b0812 */ /* 0x000fe400078efcff */
[C---:B------:R-:W-:Y:S01]  /*98610*/  LOP3.LUT P0, RZ, R50.reuse, 0x100, RZ, 0xc0, !PT ;  /* 0x0000010032ff7812 */ /* 0x040fe2000780c0ff */
[----:B------:R-:W3:Y:S01]  /*98620*/  LDL.LU.64 R54, [R1+0x12a8] ;  /* 0x0012a80001367983 */ /* 0x000ee20000300a00 */
[C---:B------:R-:W-:Y:S02]  /*98630*/  LOP3.LUT P4, RZ, R50.reuse, 0x4000, RZ, 0xc0, !PT ;  /* 0x0000400032ff7812 */ /* 0x040fe4000788c0ff */
[----:B------:R-:W-:Y:S01]  /*98640*/  LOP3.LUT R59, R59, 0xfffffbff, RZ, 0xc0, !PT ;  /* 0xfffffbff3b3b7812 */ /* 0x000fe200078ec0ff */
[----:B------:R-:W3:Y:S01]  /*98650*/  LDL.LU.64 R22, [R1+0x1298] ;  /* 0x0012980001167983 */ /* 0x000ee20000300a00 */
[----:B------:R-:W-:Y:S02]  /*98660*/  LOP3.LUT P5, RZ, R50, 0x2000, RZ, 0xc0, !PT ;  /* 0x0000200032ff7812 */ /* 0x000fe400078ac0ff */
[----:B------:R-:W-:-:S05]  /*98670*/  PRMT R51, R13, 0x7772, RZ ;  /* 0x000077720d337816 */ /* 0x000fca00000000ff */
[----:B------:R-:W-:Y:S02]  /*98680*/  @P0 LOP3.LUT R59, R59, 0x400, RZ, 0xfc, !PT ;  /* 0x000004003b3b0812 */ /* 0x000fe400078efcff */
[----:B------:R-:W-:Y:S01]  /*98690*/  LOP3.LUT P0, RZ, R50, 0x200, RZ, 0xc0, !PT ;  /* 0x0000020032ff7812 */ /* 0x000fe2000780c0ff */
[----:B----4-:R0:W-:Y:S01]  /*986a0*/  @P4 STG.E.U8 desc[UR34][R14.64], R51 ;  /* 0x000000330e004986 */ /* 0x0101e2000c101122 */
[----:B------:R-:W-:Y:S02]  /*986b0*/  LOP3.LUT R59, R59, 0xfffff7ff, RZ, 0xc0, !PT ;  /* 0xfffff7ff3b3b7812 */ /* 0x000fe400078ec0ff */
[----:B0-----:R-:W-:-:S09]  /*986c0*/  PRMT R51, R13, 0x7773, RZ ;  /* 0x000077730d337816 */ /* 0x001fd200000000ff */
[----:B------:R-:W-:Y:S02]  /*986d0*/  @P0 LOP3.LUT R59, R59, 0x800, RZ, 0xfc, !PT ;  /* 0x000008003b3b0812 */ /* 0x000fe400078efcff */
[C---:B------:R-:W-:Y:S01]  /*986e0*/  LOP3.LUT P0, RZ, R50.reuse, 0x400, RZ, 0xc0, !PT ;  /* 0x0000040032ff7812 */ /* 0x040fe2000780c0ff */
[----:B--2---:R0:W-:Y:S01]  /*986f0*/  @P5 STG.E.U8 desc[UR34][R10.64], R51 ;  /* 0x000000330a005986 */ /* 0x0041e2000c101122 */
[----:B------:R-:W-:Y:S02]  /*98700*/  LOP3.LUT P6, RZ, R50, 0x1000, RZ, 0xc0, !PT ;  /* 0x0000100032ff7812 */ /* 0x000fe400078cc0ff */
[----:B------:R-:W-:Y:S01]  /*98710*/  LOP3.LUT R59, R59, 0xffffefff, RZ, 0xc0, !PT ;  /* 0xffffefff3b3b7812 */ /* 0x000fe200078ec0ff */
[----:B0-----:R-:W2:Y:S04]  /*98720*/  LDL.LU R10, [R1+0xa0] ;  /* 0x0000a000010a7983 */ /* 0x001ea80000300800 */
[----:B------:R-:W4:Y:S04]  /*98730*/  LDL.LU.64 R18, [R1+0x1290] ;  /* 0x0012900001127983 */ /* 0x000f280000300a00 */
[----:B------:R-:W-:-:S02]  /*98740*/  @P0 LOP3.LUT R59, R59, 0x1000, RZ, 0xfc, !PT ;  /* 0x000010003b3b0812 */ /* 0x000fc400078efcff */
[----:B------:R-:W-:Y:S01]  /*98750*/  LOP3.LUT P0, RZ, R50, 0x800, RZ, 0xc0, !PT ;  /* 0x0000080032ff7812 */ /* 0x000fe2000780c0ff */
[----:B------:R-:W2:Y:S01]  /*98760*/  LDL.LU.64 R16, [R1+0x1288] ;  /* 0x0012880001107983 */ /* 0x000ea20000300a00 */
[----:B------:R-:W-:-:S03]  /*98770*/  PRMT R51, R61, 0x7770, RZ ;  /* 0x000077703d337816 */ /* 0x000fc600000000ff */
[----:B------:R-:W2:Y:S04]  /*98780*/  LDL.LU R11, [R1+0xb4] ;  /* 0x0000b400010b7983 */ /* 0x000ea80000300800 */
[----:B------:R0:W-:Y:S04]  /*98790*/  @P6 STG.E.U8 desc[UR34][R6.64], R51 ;  /* 0x0000003306006986 */ /* 0x0001e8000c101122 */
[----:B------:R-:W2:Y:S04]  /*987a0*/  LDL.LU.64 R14, [R1+0x1280] ;  /* 0x00128000010e7983 */ /* 0x000ea80000300a00 */
[----:B------:R-:W2:Y:S01]  /*987b0*/  LDL.LU.64 R12, [R1+0x1278] ;  /* 0x00127800010c7983 */ /* 0x000ea20000300a00 */
        /* <DEDUP_REMOVED lines=8> */
[----:B0-----:R-:W4:Y:S01]  /*98840*/  LDL.LU.64 R8, [R1+0x1260] ;  /* 0x0012600001087983 */ /* 0x001f220000300a00 */
[----:B------:R-:W-:-:S09]  /*98850*/  PRMT R51, R61, 0x7773, RZ ;  /* 0x000077733d337816 */ /* 0x000fd200000000ff */
[----:B---3--:R0:W-:Y:S04]  /*98860*/  @P0 STG.E.U8 desc[UR34][R2.64], R51 ;  /* 0x0000003302000986 */ /* 0x0081e8000c101122 */
        /* <DEDUP_REMOVED lines=15> */
[----:B----4-:R0:W-:Y:S01]  /*98960*/  @P0 STG.E.U8 desc[UR34][R18.64], R51 ;  /* 0x0000003312000986 */ /* 0x0101e2000c101122 */
        /* <DEDUP_REMOVED lines=48> */
[----:B------:R-:W2:Y:S04]  /*98c70*/  LDL.LU.64 R52, [R1+0x1208] ;  /* 0x0012080001347983 */ /* 0x000ea80000300a00 */
[----:B------:R-:W2:Y:S01]  /*98c80*/  LDL.LU.64 R56, [R1+0x1200] ;  /* 0x0012000001387983 */ /* 0x000ea20000300a00 */
[----:B------:R-:W-:-:S03]  /*98c90*/  PRMT R51, R48, 0x7771, RZ ;  /* 0x0000777130337816 */ /* 0x000fc600000000ff */
[----:B------:R-:W2:Y:S04]  /*98ca0*/  LDL.LU.64 R54, [R1+0x1218] ;  /* 0x0012180001367983 */ /* 0x000ea80000300a00 */
[----:B---3--:R0:W-:Y:S02]  /*98cb0*/  @P4 STG.E.U8 desc[UR34][R14.64], R51 ;  /* 0x000000330e004986 */ /* 0x0081e4000c101122 */
[----:B0-----:R-:W-:-:S05]  /*98cc0*/  PRMT R51, R48, 0x7772, RZ ;  /* 0x0000777230337816 */ /* 0x001fca00000000ff */
[----:B----4-:R0:W-:Y:S02]  /*98cd0*/  @P5 STG.E.U8 desc[UR34][R12.64], R51 ;  /* 0x000000330c005986 */ /* 0x0101e4000c101122 */
[----:B0-----:R-:W-:Y:S02]  /*98ce0*/  PRMT R51, R48, 0x7773, RZ ;  /* 0x0000777330337816 */ /* 0x001fe400000000ff */
[----:B------:R-:W3:Y:S04]  /*98cf0*/  LDL.LU R48, [R1+0x2bd4] ;  /* 0x002bd40001307983 */ /* 0x000ee80000300800 */
[----:B------:R-:W4:Y:S04]  /*98d00*/  LDL.LU.64 R22, [R1+0x1230] ;  /* 0x0012300001167983 */ /* 0x000f280000300a00 */
[----:B------:R-:W3:Y:S04]  /*98d10*/  LDL.LU.64 R18, [R1+0x1228] ;  /* 0x0012280001127983 */ /* 0x000ee80000300a00 */
        /* <DEDUP_REMOVED lines=13> */
[----:B------:R-:W-:Y:S01]  /*98df0*/  LOP3.LUT R59, R59, 0xffffffef, RZ, 0xc0, !PT ;  /* 0xffffffef3b3b7812 */ /* 0x000fe200078ec0ff */
[----:B------:R0:W-:Y:S10]  /*98e00*/  @P6 STG.E.U8 desc[UR34][R6.64], R51 ;  /* 0x0000003306006986 */ /* 0x0001f4000c101122 */
[----:B------:R-:W-:-:S02]  /*98e10*/  @P0 LOP3.LUT R59, R59, 0x10, RZ, 0xfc, !PT ;  /* 0x000000103b3b0812 */ /* 0x000fc400078efcff */
[----:B------:R-:W-:Y:S01]  /*98e20*/  LOP3.LUT P0, RZ, R49, 0x1000000, RZ, 0xc0, !PT ;  /* 0x0100000031ff7812 */ /* 0x000fe2000780c0ff */
[----:B0-----:R-:W3:Y:S01]  /*98e30*/  LDL.LU.64 R6, [R1+0x11d8] ;  /* 0x0011d80001067983 */ /* 0x001ee20000300a00 */
[----:B------:R-:W-:-:S03]  /*98e40*/  PRMT R51, R58, 0x7770, RZ ;  /* 0x000077703a337816 */ /* 0x000fc600000000ff */
[----:B------:R-:W3:Y:S08]  /*98e50*/  LDL.LU R11, [R1+0xac] ;  /* 0x0000ac00010b7983 */ /* 0x000ef00000300800 */
        /* <DEDUP_REMOVED lines=21> */
[----:B----4-:R0:W-:Y:S01]  /*98fb0*/  @P0 STG.E.U8 desc[UR34][R22.64], R51 ;  /* 0x0000003316000986 */ /* 0x0101e2000c101122 */
[----:B------:R-:W-:Y:S02]  /*98fc0*/  LOP3.LUT P0, RZ, R50, 0x40000000, RZ, 0xc0, !PT ;  /* 0x4000000032ff7812 */ /* 0x000fe4000780c0ff */
[----:B0-----:R-:W-:-:S11]  /*98fd0*/  PRMT R51, R10, 0x7773, RZ ;  /* 0x000077730a337816 */ /* 0x001fd600000000ff */
[----:B---3--:R0:W-:Y:S01]  /*98fe0*/  @P0 STG.E.U8 desc[UR34][R18.64], R51 ;  /* 0x0000003312000986 */ /* 0x0081e2000c101122 */
[----:B------:R-:W-:Y:S02]  /*98ff0*/  LOP3.LUT P0, RZ, R50, 0x20000000, RZ, 0xc0, !PT ;  /* 0x2000000032ff7812 */ /* 0x000fe4000780c0ff */
[C---:B------:R-:W-:Y:S02]  /*99000*/  LOP3.LUT P1, RZ, R49.reuse, 0x8000, RZ, 0xc0, !PT ;  /* 0x0000800031ff7812 */ /* 0x040fe4000782c0ff */
[----:B------:R-:W-:Y:S02]  /*99010*/  LOP3.LUT P2, RZ, R49, 0x4000, RZ, 0xc0, !PT ;  /* 0x0000400031ff7812 */ /* 0x000fe4000784c0ff */
[----:B0-----:R-:W-:-:S07]  /*99020*/  PRMT R51, R48, 0x7770, RZ ;  /* 0x0000777030337816 */ /* 0x001fce00000000ff */
[----:B------:R0:W-:Y:S02]  /*99030*/  @P0 STG.E.U8 desc[UR34][R16.64], R51 ;  /* 0x0000003310000986 */ /* 0x0001e4000c101122 */
[----:B0-----:R-:W-:-:S05]  /*99040*/  PRMT R51, R48, 0x7771, RZ ;  /* 0x0000777130337816 */ /* 0x001fca00000000ff */
[----:B------:R0:W-:Y:S02]  /*99050*/  @P1 STG.E.U8 desc[UR34][R14.64], R51 ;  /* 0x000000330e001986 */ /* 0x0001e4000c101122 */
[----:B0-----:R-:W-:-:S05]  /*99060*/  PRMT R51, R48, 0x7772, RZ ;  /* 0x0000777230337816 */ /* 0x001fca00000000ff */
[----:B------:R0:W-:Y:S02]  /*99070*/  @P2 STG.E.U8 desc[UR34][R12.64], R51 ;  /* 0x000000330c002986 */ /* 0x0001e4000c101122 */
[----:B0-----:R-:W-:Y:S02]  /*99080*/  PRMT R51, R48, 0x7773, RZ ;  /* 0x0000777330337816 */ /* 0x001fe400000000ff */
[----:B------:R-:W3:Y:S01]  /*99090*/  LDL.LU R48, [R1+0x2bd0] ;  /* 0x002bd00001307983 */ /* 0x000ee20000300800 */
[C---:B------:R-:W-:Y:S02]  /*990a0*/  LOP3.LUT P3, RZ, R49.reuse, 0x2000, RZ, 0xc0, !PT ;  /* 0x0000200031ff7812 */ /* 0x040fe4000786c0ff */
[C---:B------:R-:W-:Y:S02]  /*990b0*/  LOP3.LUT P4, RZ, R49.reuse, 0x1000, RZ, 0xc0, !PT ;  /* 0x0000100031ff7812 */ /* 0x040fe4000788c0ff */
[C---:B------:R-:W-:Y:S02]  /*990c0*/  LOP3.LUT P5, RZ, R49.reuse, 0x800, RZ, 0xc0, !PT ;  /* 0x0000080031ff7812 */ /* 0x040fe400078ac0ff */
[----:B------:R-:W-:-:S07]  /*990d0*/  LOP3.LUT P6, RZ, R49, 0x400, RZ, 0xc0, !PT ;  /* 0x0000040031ff7812 */ /* 0x000fce00078cc0ff */
[----:B------:R0:W-:Y:S02]  /*990e0*/  @P3 STG.E.U8 desc[UR34][R6.64], R51 ;  /* 0x0000003306003986 */ /* 0x0001e4000c101122 */
[----:B0-----:R-:W-:-:S05]  /*990f0*/  PRMT R51, R11, 0x7770, RZ ;  /* 0x000077700b337816 */ /* 0x001fca00000000ff */
[----:B------:R0:W-:Y:S02]  /*99100*/  @P4 STG.E.U8 desc[UR34][R4.64], R51 ;  /* 0x0000003304004986 */ /* 0x0001e4000c101122 */
[----:B0-----:R-:W-:-:S05]  /*99110*/  PRMT R51, R11, 0x7771, RZ ;  /* 0x000077710b337816 */ /* 0x001fca00000000ff */
[----:B------:R0:W-:Y:S02]  /*99120*/  @P5 STG.E.U8 desc[UR34][R8.64], R51 ;  /* 0x0000003308005986 */ /* 0x0001e4000c101122 */
[----:B0-----:R-:W-:-:S05]  /*99130*/  PRMT R51, R11, 0x7772, RZ ;  /* 0x000077720b337816 */ /* 0x001fca00000000ff */
[----:B--2---:R0:W-:Y:S04]  /*99140*/  @P6 STG.E.U8 desc[UR34][R2.64], R51 ;  /* 0x0000003302006986 */ /* 0x0041e8000c101122 */
[----:B0-----:R-:W2:Y:S01]  /*99150*/  LDL.LU.64 R2, [R1+0x11b8] ;  /* 0x0011b80001027983 */ /* 0x001ea20000300a00 */
[----:B------:R-:W-:-:S03]  /*99160*/  LOP3.LUT R50, R50, 0xffdfffff, RZ, 0xc0, !PT ;  /* 0xffdfffff32327812 */ /* 0x000fc600078ec0ff */
[----:B------:R-:W4:Y:S04]  /*99170*/  LDL.LU.64 R14, [R1+0x11a0] ;  /* 0x0011a000010e7983 */ /* 0x000f280000300a00 */
[----:B------:R-:W4:Y:S04]  /*99180*/  LDL.LU.64 R12, [R1+0x1190] ;  /* 0x00119000010c7983 */ /* 0x000f280000300a00 */
[----:B------:R-:W4:Y:S04]  /*99190*/  LDL.LU.64 R6, [R1+0x1168] ;  /* 0x0011680001067983 */ /* 0x000f280000300a00 */
[----:B------:R-:W4:Y:S04]  /*991a0*/  LDL.LU R4, [R1+0x90] ;  /* 0x0000900001047983 */ /* 0x000f280000300800 */
[----:B------:R-:W4:Y:S01]  /*991b0*/  LDL.LU.64 R8, [R1+0x1160] ;  /* 0x0011600001087983 */ /* 0x000f220000300a00 */
[----:B------:R-:W-:-:S03]  /*991c0*/  LOP3.LUT P3, RZ, R49, 0x200, RZ, 0xc0, !PT ;  /* 0x0000020031ff7812 */ /* 0x000fc6000786c0ff */
[----:B------:R-:W4:Y:S01]  /*991d0*/  LDL.LU R18, [R1+0x80] ;  /* 0x0000800001127983 */ /* 0x000f220000300800 */
[----:B---3--:R-:W-:-:S13]  /*991e0*/  LOP3.LUT P0, RZ, R48, 0x20000000, RZ, 0xc0, !PT ;  /* 0x2000000030ff7812 */ /* 0x008fda000780c0ff */
        /* <DEDUP_REMOVED lines=23> */
[----:B------:R-:W-:-:S05]  /*99360*/  LOP3.LUT P6, RZ, R49, 0x40, RZ, 0xc0, !PT ;  /* 0x0000004031ff7812 */ /* 0x000fca00078cc0ff */
[----:B------:R-:W-:Y:S02]  /*99370*/  @P0 LOP3.LUT R50, R50, 0x10000000, RZ, 0xfc, !PT ;  /* 0x1000000032320812 */ /* 0x000fe400078efcff */
[----:B------:R-:W-:Y:S02]  /*99380*/  LOP3.LUT P0, RZ, R49, 0x20, RZ, 0xc0, !PT ;  /* 0x0000002031ff7812 */ /* 0x000fe4000780c0ff */
[----:B------:R-:W-:Y:S02]  /*99390*/  PRMT R49, R11, 0x7773, RZ ;  /* 0x000077730b317816 */ /* 0x000fe400000000ff */
[----:B------:R-:W3:Y:S04]  /*993a0*/  LDL.LU.64 R10, [R1+0x1158] ;  /* 0x00115800010a7983 */ /* 0x000ee80000300a00 */
[----:B--2---:R0:W-:Y:S04]  /*993b0*/  @P3 STG.E.U8 desc[UR34][R2.64], R49 ;  /* 0x0000003102003986 */ /* 0x0041e8000c101122 */
[----:B0-----:R-:W2:Y:S04]  /*993c0*/  LDL.LU.64 R2, [R1+0x1170] ;  /* 0x0011700001027983 */ /* 0x001ea80000300a00 */
[----:B------:R-:W2:Y:S04]  /*993d0*/  LDL.LU.64 R58, [R1+0x1188] ;  /* 0x00118800013a7983 */ /* 0x000ea80000300a00 */
[----:B------:R-:W2:Y:S04]  /*993e0*/  LDL.LU.64 R52, [R1+0x1180] ;  /* 0x0011800001347983 */ /* 0x000ea80000300a00 */
[----:B------:R-:W2:Y:S04]  /*993f0*/  LDL.LU R19, [R1+0x94] ;  /* 0x0000940001137983 */ /* 0x000ea80000300800 */
[----:B------:R-:W2:Y:S04]  /*99400*/  LDL.LU.64 R56, [R1+0x1178] ;  /* 0x0011780001387983 */ /* 0x000ea80000300a00 */
[----:B------:R-:W2:Y:S01]  /*99410*/  LDL.LU.64 R54, [R1+0x1198] ;  /* 0x0011980001367983 */ /* 0x000ea20000300a00 */
[----:B----4-:R-:W-:-:S03]  /*99420*/  PRMT R49, R4, 0x7770, RZ ;  /* 0x0000777004317816 */ /* 0x010fc600000000ff */
[----:B------:R-:W4:Y:S04]  /*99430*/  LDL.LU.64 R22, [R1+0x11b0] ;  /* 0x0011b00001167983 */ /* 0x000f280000300a00 */
[----:B------:R0:W-:Y:S04]  /*99440*/  @P4 STG.E.U8 desc[UR34][R14.64], R49 ;  /* 0x000000310e004986 */ /* 0x0001e8000c101122 */
[----:B------:R-:W4:Y:S04]  /*99450*/  LDL.LU R5, [R1+0x84] ;  /* 0x0000840001057983 */ /* 0x000f280000300800 */
[----:B------:R-:W4:Y:S01]  /*99460*/  LDL.LU.64 R16, [R1+0x11a8] ;  /* 0x0011a80001107983 */ /* 0x000f220000300a00 */
[----:B0-----:R-:W-:-:S03]  /*99470*/  PRMT R49, R4, 0x7771, RZ ;  /* 0x0000777104317816 */ /* 0x001fc600000000ff */
[----:B------:R-:W4:Y:S04]  /*99480*/  LDL.LU.64 R14, [R1+0x1150] ;  /* 0x00115000010e7983 */ /* 0x000f280000300a00 */
[----:B------:R0:W-:Y:S02]  /*99490*/  @P5 STG.E.U8 desc[UR34][R12.64], R49 ;  /* 0x000000310c005986 */ /* 0x0001e4000c101122 */
[C---:B0-----:R-:W-:Y:S02]  /*994a0*/  PRMT R49, R4.reuse, 0x7772, RZ ;  /* 0x0000777204317816 */ /* 0x041fe400000000ff */
        /* <DEDUP_REMOVED lines=9> */
[----:B---3--:R0:W-:Y:S01]  /*99540*/  @P0 STG.E.U8 desc[UR34][R10.64], R49 ;  /* 0x000000310a000986 */ /* 0x0081e2000c101122 */
        /* <DEDUP_REMOVED lines=46> */
[----:B------:R-:W4:Y:S01]  /*99830*/  LDL.LU R5, [R1+0x88] ;  /* 0x0000880001057983 */ /* 0x000f220000300800 */
[----:B------:R-:W-:-:S03]  /*99840*/  LOP3.LUT P3, RZ, R48, 0x400000, RZ, 0xc0, !PT ;  /* 0x0040000030ff7812 */ /* 0x000fc6000786c0ff */
[----:B------:R-:W4:Y:S01]  /*99850*/  LDL.LU.64 R8, [R1+0x10d0] ;  /* 0x0010d00001087983 */ /* 0x000f220000300a00 */
[----:B------:R-:W-:-:S03]  /*99860*/  PRMT R49, R4, 0x7772, RZ ;  /* 0x0000777204317816 */ /* 0x000fc600000000ff */
[----:B------:R-:W4:Y:S01]  /*99870*/  LDL.LU R58, [R1+0x9c] ;  /* 0x00009c00013a7983 */ /* 0x000f220000300800 */
        /* <DEDUP_REMOVED lines=15> */
[----:B0-----:R-:W2:Y:S01]  /*99970*/  LDL.LU.64 R2, [R1+0x10c8] ;  /* 0x0010c80001027983 */ /* 0x001ea20000300a00 */
[----:B------:R-:W-:-:S05]  /*99980*/  PRMT R49, R4, 0x7773, RZ ;  /* 0x0000777304317816 */ /* 0x000fca00000000ff */
[----:B---3--:R0:W-:Y:S04]  /*99990*/  @P4 STG.E.U8 desc[UR34][R10.64], R49 ;  /* 0x000000310a004986 */ /* 0x0081e8000c101122 */
[----:B0-----:R-:W3:Y:S01]  /*999a0*/  LDL.LU.64 R10, [R1+0x10e8] ;  /* 0x0010e800010a7983 */ /* 0x001ee20000300a00 */
[----:B------:R-:W-:Y:S02]  /*999b0*/  LOP3.LUT R50, R50, 0xfffdffff, RZ, 0xc0, !PT ;  /* 0xfffdffff32327812 */ /* 0x000fe400078ec0ff */
[----:B------:R-:W-:Y:S01]  /*999c0*/  LOP3.LUT P5, RZ, R48, 0x100000, RZ, 0xc0, !PT ;  /* 0x0010000030ff7812 */ /* 0x000fe200078ac0ff */
[----:B------:R-:W3:Y:S01]  /*999d0*/  LDL.LU.64 R52, [R1+0x1100] ;  /* 0x0011000001347983 */ /* 0x000ee20000300a00 */
[----:B------:R-:W-:Y:S02]  /*999e0*/  @P0 LOP3.LUT R50, R50, 0x20000, RZ, 0xfc, !PT ;  /* 0x0002000032320812 */ /* 0x000fe400078efcff */
[----:B------:R-:W-:Y:S01]  /*999f0*/  LOP3.LUT P0, RZ, R48, 0x8000, RZ, 0xc0, !PT ;  /* 0x0000800030ff7812 */ /* 0x000fe2000780c0ff */
[----:B------:R-:W3:Y:S01]  /*99a00*/  LDL.LU R14, [R1+0x8c] ;  /* 0x00008c00010e7983 */ /* 0x000ee20000300800 */
[----:B------:R-:W-:-:S02]  /*99a10*/  LOP3.LUT R50, R50, 0xfffbffff, RZ, 0xc0, !PT ;  /* 0xfffbffff32327812 */ /* 0x000fc400078ec0ff */
[----:B------:R-:W-:Y:S01]  /*99a20*/  LOP3.LUT P6, RZ, R48, 0x80000, RZ, 0xc0, !PT ;  /* 0x0008000030ff7812 */ /* 0x000fe200078cc0ff */
[----:B------:R-:W3:Y:S01]  /*99a30*/  LDL.LU.64 R56, [R1+0x10f8] ;  /* 0x0010f80001387983 */ /* 0x000ee20000300a00 */
[----:B----4-:R-:W-:-:S03]  /*99a40*/  PRMT R49, R5, 0x7770, RZ ;  /* 0x0000777005317816 */ /* 0x010fc600000000ff */
[----:B------:R-:W4:Y:S04]  /*99a50*/  LDL.LU.64 R54, [R1+0x10f0] ;  /* 0x0010f00001367983 */ /* 0x000f280000300a00 */
[----:B------:R-:W-:Y:S01]  /*99a60*/  @P0 LOP3.LUT R50, R50, 0x40000, RZ, 0xfc, !PT ;  /* 0x0004000032320812 */ /* 0x000fe200078efcff */
[----:B------:R0:W-:Y:S01]  /*99a70*/  @P5 STG.E.U8 desc[UR34][R16.64], R49 ;  /* 0x0000003110005986 */ /* 0x0001e2000c101122 */
[----:B------:R-:W-:Y:S02]  /*99a80*/  LOP3.LUT P0, RZ, R48, 0x10000, RZ, 0xc0, !PT ;  /* 0x0001000030ff7812 */ /* 0x000fe4000780c0ff */
[----:B------:R-:W-:Y:S01]  /*99a90*/  LOP3.LUT R50, R50, 0xfff7ffff, RZ, 0xc0, !PT ;  /* 0xfff7ffff32327812 */ /* 0x000fe200078ec0ff */
[----:B------:R-:W4:Y:S04]  /*99aa0*/  LDL.LU.64 R22, [R1+0x10e0] ;  /* 0x0010e00001167983 */ /* 0x000f280000300a00 */
[----:B------:R-:W4:Y:S01]  /*99ab0*/  LDL.LU.64 R18, [R1+0x10b8] ;  /* 0x0010b80001127983 */ /* 0x000f220000300a00 */
[----:B0-----:R-:W-:-:S03]  /*99ac0*/  PRMT R49, R5, 0x7771, RZ ;  /* 0x0000777105317816 */ /* 0x001fc600000000ff */
[----:B------:R-:W4:Y:S02]  /*99ad0*/  LDL.LU.64 R16, [R1+0x10b0] ;  /* 0x0010b00001107983 */ /* 0x000f240000300a00 */
[----:B------:R-:W-:Y:S02]  /*99ae0*/  @P0 LOP3.LUT R50, R50, 0x80000, RZ, 0xfc, !PT ;  /* 0x0008000032320812 */ /* 0x000fe400078efcff */
[----:B------:R-:W-:Y:S02]  /*99af0*/  LOP3.LUT P0, RZ, R48, 0x20000, RZ, 0xc0, !PT ;  /* 0x0002000030ff7812 */ /* 0x000fe4000780c0ff */
[----:B------:R-:W-:Y:S01]  /*99b00*/  LOP3.LUT R50, R50, 0xffefffff, RZ, 0xc0, !PT ;  /* 0xffefffff32327812 */ /* 0x000fe200078ec0ff */
[----:B------:R0:W-:Y:S10]  /*99b10*/  @P6 STG.E.U8 desc[UR34][R12.64], R49 ;  /* 0x000000310c006986 */ /* 0x0001f4000c101122 */
[----:B------:R-:W-:-:S02]  /*99b20*/  @P0 LOP3.LUT R50, R50, 0x100000, RZ, 0xfc, !PT ;  /* 0x0010000032320812 */ /* 0x000fc400078efcff */
[----:B------:R-:W-:Y:S01]  /*99b30*/  LOP3.LUT P0, RZ, R48, 0x40000, RZ, 0xc0, !PT ;  /* 0x0004000030ff7812 */ /* 0x000fe2000780c0ff */
[----:B0-----:R-:W4:Y:S01]  /*99b40*/  LDL.LU.64 R12, [R1+0x1098] ;  /* 0x00109800010c7983 */ /* 0x001f220000300a00 */
[----:B------:R-:W-:-:S11]  /*99b50*/  PRMT R49, R5, 0x7772, RZ ;  /* 0x0000777205317816 */ /* 0x000fd600000000ff */
[----:B------:R0:W-:Y:S01]  /*99b60*/  @P0 STG.E.U8 desc[UR34][R6.64], R49 ;  /* 0x0000003106000986 */ /* 0x0001e2000c101122 */
[C---:B------:R-:W-:Y:S02]  /*99b70*/  LOP3.LUT P0, RZ, R50.reuse, 0x100000, RZ, 0xc0, !PT ;  /* 0x0010000032ff7812 */ /* 0x040fe4000780c0ff */
[----:B0-----:R-:W-:Y:S01]  /*99b80*/  PRMT R49, R5, 0x7773, RZ ;  /* 0x0000777305317816 */ /* 0x001fe200000000ff */
[----:B------:R-:W4:Y:S10]  /*99b90*/  LDL.LU.64 R6, [R1+0x1090] ;  /* 0x0010900001067983 */ /* 0x000f340000300a00 */
[----:B------:R0:W-:Y:S01]  /*99ba0*/  @P0 STG.E.U8 desc[UR34][R8.64], R49 ;  /* 0x0000003108000986 */ /* 0x0001e2000c101122 */
[----:B------:R-:W-:-:S03]  /*99bb0*/  LOP3.LUT P0, RZ, R50, 0x80000, RZ, 0xc0, !PT ;  /* 0x0008000032ff7812 */ /* 0x000fc6000780c0ff */
[----:B------:R-:W4:Y:S01]  /*99bc0*/  LDL.LU.64 R4, [R1+0x1088] ;  /* 0x0010880001047983 */ /* 0x000f220000300a00 */
[----:B0-----:R-:W-:-:S03]  /*99bd0*/  PRMT R49, R58, 0x7770, RZ ;  /* 0x000077703a317816 */ /* 0x001fc600000000ff */
[----:B------:R-:W4:Y:S04]  /*99be0*/  LDL.LU.64 R8, [R1+0x1080] ;  /* 0x0010800001087983 */ /* 0x000f280000300a00 */
[----:B------:R-:W4:Y:S04]  /*99bf0*/  LDL.LU R15, [R1+0x60] ;  /* 0x00006000010f7983 */ /* 0x000f280000300800 */
[----:B--2---:R0:W-:Y:S01]  /*99c00*/  @P0 STG.E.U8 desc[UR34][R2.64], R49 ;  /* 0x0000003102000986 */ /* 0x0041e2000c101122 */
[----:B------:R-:W-:Y:S02]  /*99c10*/  LOP3.LUT P0, RZ, R50, 0x40000, RZ, 0xc0, !PT ;  /* 0x0004000032ff7812 */ /* 0x000fe4000780c0ff */
[----:B0-----:R-:W-:Y:S01]  /*99c20*/  PRMT R49, R58, 0x7771, RZ ;  /* 0x000077713a317816 */ /* 0x001fe200000000ff */
[----:B------:R-:W2:Y:S10]  /*99c30*/  LDL.LU.64 R2, [R1+0x1078] ;  /* 0x0010780001027983 */ /* 0x000eb40000300a00 */
[----:B---3--:R0:W-:Y:S04]  /*99c40*/  @P0 STG.E.U8 desc[UR34][R10.64], R49 ;  /* 0x000000310a000986 */ /* 0x0081e8000c101122 */
        /* <DEDUP_REMOVED lines=21> */
[C---:B------:R-:W-:Y:S02]  /*99da0*/  LOP3.LUT P4, RZ, R48.reuse, 0x40, RZ, 0xc0, !PT ;  /* 0x0000004030ff7812 */ /* 0x040fe4000788c0ff */
[C---:B------:R-:W-:Y:S02]  /*99db0*/  LOP3.LUT P5, RZ, R48.reuse, 0x20, RZ, 0xc0, !PT ;  /* 0x0000002030ff7812 */ /* 0x040fe400078ac0ff */
[----:B------:R-:W-:Y:S02]  /*99dc0*/  LOP3.LUT P6, RZ, R48, 0x10, RZ, 0xc0, !PT ;  /* 0x0000001030ff7812 */ /* 0x000fe400078cc0ff */
[----:B---3--:R-:W-:-:S05]  /*99dd0*/  PRMT R49, R11, 0x7770, RZ ;  /* 0x000077700b317816 */ /* 0x008fca00000000ff */
[----:B------:R0:W-:Y:S02]  /*99de0*/  @P2 STG.E.U8 desc[UR34][R12.64], R49 ;  /* 0x000000310c002986 */ /* 0x0001e4000c101122 */
[----:B0-----:R-:W-:-:S05]  /*99df0*/  PRMT R49, R11, 0x7771, RZ ;  /* 0x000077710b317816 */ /* 0x001fca00000000ff */
[----:B------:R0:W-:Y:S02]  /*99e00*/  @P3 STG.E.U8 desc[UR34][R6.64], R49 ;  /* 0x0000003106003986 */ /* 0x0001e4000c101122 */
[----:B0-----:R-:W-:-:S05]  /*99e10*/  PRMT R49, R11, 0x7772, RZ ;  /* 0x000077720b317816 */ /* 0x001fca00000000ff */
[----:B------:R0:W-:Y:S02]  /*99e20*/  @P4 STG.E.U8 desc[UR34][R4.64], R49 ;  /* 0x0000003104004986 */ /* 0x0001e4000c101122 */
[----:B0-----:R-:W-:Y:S02]  /*99e30*/  PRMT R49, R11, 0x7773, RZ ;  /* 0x000077730b317816 */ /* 0x001fe400000000ff */
[----:B------:R-:W3:Y:S04]  /*99e40*/  LDL.LU R11, [R1+0x2bc4] ;  /* 0x002bc400010b7983 */ /* 0x000ee80000300800 */
[----:B------:R0:W-:Y:S02]  /*99e50*/  @P5 STG.E.U8 desc[UR34][R8.64], R49 ;  /* 0x0000003108005986 */ /* 0x0001e4000c101122 */
[----:B0-----:R-:W-:-:S05]  /*99e60*/  PRMT R49, R15, 0x7770, RZ ;  /* 0x000077700f317816 */ /* 0x001fca00000000ff */
[----:B--2---:R0:W-:Y:S04]  /*99e70*/  @P6 STG.E.U8 desc[UR34][R2.64], R49 ;  /* 0x0000003102006986 */ /* 0x0041e8000c101122 */
[----:B0-----:R-:W2:Y:S04]  /*99e80*/  LDL.LU.64 R2, [R1+0x1060] ;  /* 0x0010600001027983 */ /* 0x001ea80000300a00 */
[----:B------:R-:W4:Y:S04]  /*99e90*/  LDL.LU.64 R16, [R1+0xf08] ;  /* 0x000f080001107983 */ /* 0x000f280000300a00 */
[----:B------:R-:W3:Y:S04]  /*99ea0*/  LDL.LU.64 R12, [R1+0xf00] ;  /* 0x000f0000010c7983 */ /* 0x000ee80000300a00 */
[----:B------:R-:W3:Y:S04]  /*99eb0*/  LDL.LU.64 R6, [R1+0xef8] ;  /* 0x000ef80001067983 */ /* 0x000ee80000300a00 */
[----:B------:R-:W4:Y:S04]  /*99ec0*/  LDL.LU.64 R4, [R1+0xf18] ;  /* 0x000f180001047983 */ /* 0x000f280000300a00 */
[----:B------:R-:W4:Y:S04]  /*99ed0*/  LDL.LU.64 R8, [R1+0x1050] ;  /* 0x0010500001087983 */ /* 0x000f280000300a00 */
[----:B------:R-:W4:Y:S01]  /*99ee0*/  LDL.LU R61, [R1+0x74] ;  /* 0x00007400013d7983 */ /* 0x000f220000300800 */
[----:B------:R-:W-:-:S02]  /*99ef0*/  LOP3.LUT P3, RZ, R48, 0x8, RZ, 0xc0, !PT ;  /* 0x0000000830ff7812 */ /* 0x000fc4000786c0ff */
[----:B------:R-:W-:Y:S02]  /*99f00*/  PRMT R49, R15, 0x7771, RZ ;  /* 0x000077710f317816 */ /* 0x000fe400000000ff */
[----:B------:R-:W-:Y:S02]  /*99f10*/  LOP3.LUT R50, R50, 0xffffffdf, RZ, 0xc0, !PT ;  /* 0xffffffdf32327812 */ /* 0x000fe400078ec0ff */
[C---:B------:R-:W-:Y:S02]  /*99f20*/  LOP3.LUT P4, RZ, R48.reuse, 0x4, RZ, 0xc0, !PT ;  /* 0x0000000430ff7812 */ /* 0x040fe4000788c0ff */
[C---:B------:R-:W-:Y:S02]  /*99f30*/  LOP3.LUT P5, RZ, R48.reuse, 0x2, RZ, 0xc0, !PT ;  /* 0x0000000230ff7812 */ /* 0x040fe400078ac0ff */
[----:B------:R-:W-:-:S03]  /*99f40*/  LOP3.LUT P6, RZ, R48, 0x1, RZ, 0xc0, !PT ;  /* 0x0000000130ff7812 */ /* 0x000fc600078cc0ff */
[----:B--2---:R0:W-:Y:S04]  /*99f50*/  @P3 STG.E.U8 desc[UR34][R2.64], R49 ;  /* 0x0000003102003986 */ /* 0x0041e8000c101122 */
[----:B0-----:R-:W2:Y:S01]  /*99f60*/  LDL.LU.64 R2, [R1+0x1048] ;  /* 0x0010480001027983 */ /* 0x001ea20000300a00 */
[----:B---3--:R-:W-:-:S03]  /*99f70*/  LOP3.LUT P0, RZ, R11, 0x800000, RZ, 0xc0, !PT ;  /* 0x008000000bff7812 */ /* 0x008fc6000780c0ff */
[----:B------:R-:W3:Y:S04]  /*99f80*/  LDL.LU R14, [R1+0x64] ;  /* 0x00006400010e7983 */ /* 0x000ee80000300800 */
[----:B------:R-:W3:Y:S04]  /*99f90*/  LDL.LU.64 R58, [R1+0x1040] ;  /* 0x00104000013a7983 */ /* 0x000ee80000300a00 */
[----:B------:R-:W3:Y:S02]  /*99fa0*/  LDL.LU.64 R52, [R1+0x1058] ;  /* 0x0010580001347983 */ /* 0x000ee40000300a00 */
[----:B------:R-:W-:-:S02]  /*99fb0*/  @P0 LOP3.LUT R50, R50, 0x20, RZ, 0xfc, !PT ;  /* 0x0000002032320812 */ /* 0x000fc400078efcff */
[----:B------:R-:W-:Y:S01]  /*99fc0*/  LOP3.LUT P0, RZ, R11, 0x1000000, RZ, 0xc0, !PT ;  /* 0x010000000bff7812 */ /* 0x000fe2000780c0ff */
[----:B------:R-:W3:Y:S01]  /*99fd0*/  LDL.LU.64 R56, [R1+0x1070] ;  /* 0x0010700001387983 */ /* 0x000ee20000300a00 */
[----:B------:R-:W-:-:S03]  /*99fe0*/  LOP3.LUT R50, R50, 0xffffffbf, RZ, 0xc0, !PT ;  /* 0xffffffbf32327812 */ /* 0x000fc600078ec0ff */
[----:B------:R-:W3:Y:S08]  /*99ff0*/  LDL.LU.64 R54, [R1+0x1068] ;  /* 0x0010680001367983 */ /* 0x000ef00000300a00 */
        /* <DEDUP_REMOVED lines=14> */
[----:B------:R-:W-:Y:S02]  /*9a0e0*/  LOP3.LUT P0, RZ, R11, 0x20000000, RZ, 0xc0, !PT ;  /* 0x200000000bff7812 */ /* 0x000fe4000780c0ff */
[----:B------:R-:W-:Y:S01]  /*9a0f0*/  LOP3.LUT R50, R50, 0xfffff7ff, RZ, 0xc0, !PT ;  /* 0xfffff7ff32327812 */ /* 0x000fe200078ec0ff */
[----:B----4-:R0:W-:Y:S10]  /*9a100*/  @P4 STG.E.U8 desc[UR34][R16.64], R49 ;  /* 0x0000003110004986 */ /* 0x0101f4000c101122 */
[----:B------:R-:W-:-:S02]  /*9a110*/  @P0 LOP3.LUT R50, R50, 0x800, RZ, 0xfc, !PT ;  /* 0x0000080032320812 */ /* 0x000fc400078efcff */
[----:B------:R-:W-:Y:S02]  /*9a120*/  LOP3.LUT P0, RZ, R11, 0x40000000, RZ, 0xc0, !PT ;  /* 0x400000000bff7812 */ /* 0x000fe4000780c0ff */
[----:B0-----:R-:W-:Y:S02]  /*9a130*/  PRMT R49, R15, 0x7773, RZ ;  /* 0x000077730f317816 */ /* 0x001fe400000000ff */
[----:B------:R-:W4:Y:S01]  /*9a140*/  LDL.LU R15, [R1+0x78] ;  /* 0x00007800010f7983 */ /* 0x000f220000300800 */
[----:B------:R-:W-:-:S03]  /*9a150*/  LOP3.LUT R50, R50, 0xffffefff, RZ, 0xc0, !PT ;  /* 0xffffefff32327812 */ /* 0x000fc600078ec0ff */
[----:B------:R-:W4:Y:S04]  /*9a160*/  LDL.LU.64 R22, [R1+0xf10] ;  /* 0x000f100001167983 */ /* 0x000f280000300a00 */
[----:B------:R0:W-:Y:S01]  /*9a170*/  @P5 STG.E.U8 desc[UR34][R12.64], R49 ;  /* 0x000000310c005986 */ /* 0x0001e2000c101122 */
[----:B------:R-:W-:Y:S02]  /*9a180*/  @P0 LOP3.LUT R50, R50, 0x1000, RZ, 0xfc, !PT ;  /* 0x0000100032320812 */ /* 0x000fe400078efcff */
[----:B------:R-:W-:Y:S01]  /*9a190*/  LOP3.LUT P0, RZ, R11, 0x80000000, RZ, 0xc0, !PT ;  /* 0x800000000bff7812 */ /* 0x000fe2000780c0ff */
[----:B------:R-:W4:Y:S04]  /*9a1a0*/  LDL.LU.64 R18, [R1+0xef0] ;  /* 0x000ef00001127983 */ /* 0x000f280000300a00 */
[----:B------:R-:W4:Y:S01]  /*9a1b0*/  LDL.LU.64 R16, [R1+0xee8] ;  /* 0x000ee80001107983 */ /* 0x000f220000300a00 */
[----:B0-----:R-:W-:-:S03]  /*9a1c0*/  PRMT R49, R61, 0x7770, RZ ;  /* 0x000077703d317816 */ /* 0x001fc600000000ff */
[----:B------:R-:W4:Y:S04]  /*9a1d0*/  LDL.LU.64 R12, [R1+0xee0] ;  /* 0x000ee000010c7983 */ /* 0x000f280000300a00 */
[----:B------:R0:W-:Y:S02]  /*9a1e0*/  @P6 STG.E.U8 desc[UR34][R6.64], R49 ;  /* 0x0000003106006986 */ /* 0x0001e4000c101122 */
[----:B0-----:R-:W-:Y:S02]  /*9a1f0*/  PRMT R49, R61, 0x7771, RZ ;  /* 0x000077713d317816 */ /* 0x001fe400000000ff */
[----:B------:R-:W4:Y:S04]  /*9a200*/  LDL.LU.64 R6, [R1+0xed8] ;  /* 0x000ed80001067983 */ /* 0x000f280000300a00 */
[----:B------:R0:W-:Y:S01]  /*9a210*/  @P0 STG.E.U8 desc[UR34][R4.64], R49 ;  /* 0x0000003104000986 */ /* 0x0001e2000c101122 */
[----:B------:R-:W-:-:S02]  /*9a220*/  LOP3.LUT P0, RZ, R50, 0x1000, RZ, 0xc0, !PT ;  /* 0x0000100032ff7812 */ /* 0x000fc4000780c0ff */
[----:B0-----:R-:W-:Y:S01]  /*9a230*/  PRMT R49, R61, 0x7772, RZ ;  /* 0x000077723d317816 */ /* 0x001fe200000000ff */
[----:B------:R-:W4:Y:S10]  /*9a240*/  LDL.LU.64 R4, [R1+0xed0] ;  /* 0x000ed00001047983 */ /* 0x000f340000300a00 */
[----:B------:R0:W-:Y:S01]  /*9a250*/  @P0 STG.E.U8 desc[UR34][R8.64], R49 ;  /* 0x0000003108000986 */ /* 0x0001e2000c101122 */
[----:B------:R-:W-:-:S03]  /*9a260*/  LOP3.LUT P0, RZ, R50, 0x800, RZ, 0xc0, !PT ;  /* 0x0000080032ff7812 */ /* 0x000fc6000780c0ff */
[----:B0-----:R-:W4:Y:S01]  /*9a270*/  LDL.LU.64 R8, [R1+0xec8] ;  /* 0x000ec80001087983 */ /* 0x001f220000300a00 */
[----:B------:R-:W-:-:S09]  /*9a280*/  PRMT R49, R61, 0x7773, RZ ;  /* 0x000077733d317816 */ /* 0x000fd200000000ff */
[----:B--2---:R0:W-:Y:S04]  /*9a290*/  @P0 STG.E.U8 desc[UR34][R2.64], R49 ;  /* 0x0000003102000986 */ /* 0x0041e8000c101122 */
[----:B0-----:R-:W2:Y:S01]  /*9a2a0*/  LDL.LU.64 R2, [R1+0xec0] ;  /* 0x000ec00001027983 */ /* 0x001ea20000300a00 */
[----:B------:R-:W-:Y:S02]  /*9a2b0*/  LOP3.LUT P0, RZ, R50, 0x400, RZ, 0xc0, !PT ;  /* 0x0000040032ff7812 */ /* 0x000fe4000780c0ff */
[----:B---3--:R-:W-:-:S11]  /*9a2c0*/  PRMT R49, R14, 0x7770, RZ ;  /* 0x000077700e317816 */ /* 0x008fd600000000ff */
        /* <DEDUP_REMOVED lines=13> */
[----:B------:R-:W-:Y:S02]  /*9a3a0*/  LOP3.LUT P3, RZ, R11, 0x100000, RZ, 0xc0, !PT ;  /* 0x001000000bff7812 */ /* 0x000fe4000786c0ff */
[----:B----4-:R-:W-:-:S05]  /*9a3b0*/  PRMT R49, R15, 0x7770, RZ ;  /* 0x000077700f317816 */ /* 0x010fca00000000ff */
[----:B------:R0:W-:Y:S01]  /*9a3c0*/  @P0 STG.E.U8 desc[UR34][R22.64], R49 ;  /* 0x0000003116000986 */ /* 0x0001e2000c101122 */
[----:B------:R-:W-:Y:S02]  /*9a3d0*/  LOP3.LUT P0, RZ, R50, 0x20, RZ, 0xc0, !PT ;  /* 0x0000002032ff7812 */ /* 0x000fe4000780c0ff */
[----:B0-----:R-:W-:-:S11]  /*9a3e0*/  PRMT R49, R15, 0x7771, RZ ;  /* 0x000077710f317816 */ /* 0x001fd600000000ff */
        /* <DEDUP_REMOVED lines=14> */
[----:B0-----:R-:W-:Y:S02]  /*9a4d0*/  PRMT R49, R10, 0x7773, RZ ;  /* 0x000077730a317816 */ /* 0x001fe400000000ff */
[----:B------:R-:W3:Y:S04]  /*9a4e0*/  LDL.LU R10, [R1+0x2bc0] ;  /* 0x002bc000010a7983 */ /* 0x000ee80000300800 */
[----:B--2---:R0:W-:Y:S04]  /*9a4f0*/  @P6 STG.E.U8 desc[UR34][R2.64], R49 ;  /* 0x0000003102006986 */ /* 0x0041e8000c101122 */
[----:B0-----:R-:W2:Y:S04]  /*9a500*/  LDL.LU.64 R2, [R1+0xe98] ;  /* 0x000e980001027983 */ /* 0x001ea80000300a00 */
[----:B------:R-:W4:Y:S04]  /*9a510*/  LDL.LU.64 R4, [R1+0xe60] ;  /* 0x000e600001047983 */ /* 0x000f280000300a00 */
[----:B------:R-:W2:Y:S04]  /*9a520*/  LDL.LU.64 R18, [R1+0xe78] ;  /* 0x000e780001127983 */ /* 0x000ea80000300a00 */
[----:B------:R-:W2:Y:S04]  /*9a530*/  LDL.LU R17, [R1+0x7c] ;  /* 0x00007c0001117983 */ /* 0x000ea80000300800 */
[----:B------:R-:W3:Y:S04]  /*9a540*/  LDL.LU.64 R8, [R1+0xe70] ;  /* 0x000e700001087983 */ /* 0x000ee80000300a00 */
[----:B------:R-:W3:Y:S04]  /*9a550*/  LDL.LU.64 R14, [R1+0xe68] ;  /* 0x000e6800010e7983 */ /* 0x000ee80000300a00 */
[----:B------:R-:W3:Y:S04]  /*9a560*/  LDL.LU.64 R6, [R1+0xe90] ;  /* 0x000e900001067983 */ /* 0x000ee80000300a00 */
[----:B------:R-:W3:Y:S01]  /*9a570*/  LDL.LU R61, [R1+0x6c] ;  /* 0x00006c00013d7983 */ /* 0x000ee20000300800 */
[----:B------:R-:W-:-:S02]  /*9a580*/  LOP3.LUT P3, RZ, R11, 0x10000, RZ, 0xc0, !PT ;  /* 0x000100000bff7812 */ /* 0x000fc4000786c0ff */
        /* <DEDUP_REMOVED lines=20> */
[----:B----4-:R0:W-:Y:S04]  /*9a6d0*/  @P4 STG.E.U8 desc[UR34][R4.64], R49 ;  /* 0x0000003104004986 */ /* 0x0101e8000c101122 */
[----:B0-----:R-:W4:Y:S04]  /*9a6e0*/  LDL.LU.64 R4, [R1+0xea0] ;  /* 0x000ea00001047983 */ /* 0x001f280000300a00 */
[----:B------:R-:W4:Y:S01]  /*9a6f0*/  LDL.LU R58, [R1+0x50] ;  /* 0x00005000013a7983 */ /* 0x000f220000300800 */
[----:B------:R-:W-:-:S02]  /*9a700*/  @P0 LOP3.LUT R50, R50, 0x2, RZ, 0xfc, !PT ;  /* 0x0000000232320812 */ /* 0x000fc400078efcff */
[C---:B------:R-:W-:Y:S01]  /*9a710*/  LOP3.LUT P0, RZ, R11.reuse, 0x200, RZ, 0xc0, !PT ;  /* 0x000002000bff7812 */ /* 0x040fe2000780c0ff */
[----:B------:R-:W4:Y:S01]  /*9a720*/  LDL.LU.64 R52, [R1+0xe88] ;  /* 0x000e880001347983 */ /* 0x000f220000300a00 */
[----:B------:R-:W-:Y:S02]  /*9a730*/  LOP3.LUT R50, R50, 0xfffffffb, RZ, 0xc0, !PT ;  /* 0xfffffffb32327812 */ /* 0x000fe400078ec0ff */
[----:B------:R-:W-:Y:S01]  /*9a740*/  LOP3.LUT P5, RZ, R11, 0x4000, RZ, 0xc0, !PT ;  /* 0x000040000bff7812 */ /* 0x000fe200078ac0ff */
[----:B------:R-:W4:Y:S08]  /*9a750*/  LDL.LU.64 R56, [R1+0xe80] ;  /* 0x000e800001387983 */ /* 0x000f300000300a00 */
[----:B------:R-:W-:-:S02]  /*9a760*/  @P0 LOP3.LUT R50, R50, 0x4, RZ, 0xfc, !PT ;  /* 0x0000000432320812 */ /* 0x000fc400078efcff */
        /* <DEDUP_REMOVED lines=8> */
[C---:B------:R-:W-:Y:S02]  /*9a7f0*/  LOP3.LUT P3, RZ, R11.reuse, 0x2, RZ, 0xc0, !PT ;  /* 0x000000020bff7812 */ /* 0x040fe4000786c0ff */
[C---:B------:R-:W-:Y:S02]  /*9a800*/  LOP3.LUT P4, RZ, R11.reuse, 0x1, RZ, 0xc0, !PT ;  /* 0x000000010bff7812 */ /* 0x040fe4000788c0ff */
[----:B------:R-:W-:Y:S02]  /*9a810*/  @P0 LOP3.LUT R50, R50, 0x10, RZ, 0xfc, !PT ;  /* 0x0000001032320812 */ /* 0x000fe400078efcff */
[----:B------:R-:W-:Y:S02]  /*9a820*/  LOP3.LUT P0, RZ, R11, 0x1000, RZ, 0xc0, !PT ;  /* 0x000010000bff7812 */ /* 0x000fe4000780c0ff */
[----:B------:R-:W-:-:S05]  /*9a830*/  PRMT R11, R17, 0x7772, RZ ;  /* 0x00007772110b7816 */ /* 0x000fca00000000ff */
[----:B------:R0:W-:Y:S02]  /*9a840*/  @P5 STG.E.U8 desc[UR34][R18.64], R11 ;  /* 0x0000000b12005986 */ /* 0x0001e4000c101122 */
[----:B0-----:R-:W-:-:S05]  /*9a850*/  PRMT R11, R17, 0x7773, RZ ;  /* 0x00007773110b7816 */ /* 0x001fca00000000ff */
[----:B---3--:R0:W-:Y:S02]  /*9a860*/  @P6 STG.E.U8 desc[UR34][R8.64], R11 ;  /* 0x0000000b08006986 */ /* 0x0081e4000c101122 */
[----:B0-----:R-:W-:Y:S02]  /*9a870*/  PRMT R11, R61, 0x7770, RZ ;  /* 0x000077703d0b7816 */ /* 0x001fe400000000ff */
[----:B------:R-:W3:Y:S04]  /*9a880*/  LDL.LU R8, [R1+0x40] ;  /* 0x0000400001087983 */ /* 0x000ee80000300800 */
[----:B------:R0:W-:Y:S01]  /*9a890*/  @P0 STG.E.U8 desc[UR34][R14.64], R11 ;  /* 0x0000000b0e000986 */ /* 0x0001e2000c101122 */
[----:B------:R-:W-:-:S03]  /*9a8a0*/  LOP3.LUT P0, RZ, R50, 0x10, RZ, 0xc0, !PT ;  /* 0x0000001032ff7812 */ /* 0x000fc6000780c0ff */
[----:B------:R-:W3:Y:S04]  /*9a8b0*/  LDL.LU.64 R54, [R1+0xe58] ;  /* 0x000e580001367983 */ /* 0x000ee80000300a00 */
[----:B------:R-:W3:Y:S01]  /*9a8c0*/  LDL.LU.64 R22, [R1+0xe50] ;  /* 0x000e500001167983 */ /* 0x000ee20000300a00 */
[----:B0-----:R-:W-:-:S03]  /*9a8d0*/  PRMT R11, R61, 0x7771, RZ ;  /* 0x000077713d0b7816 */ /* 0x001fc600000000ff */
[----:B------:R-:W3:Y:S04]  /*9a8e0*/  LDL.LU.64 R18, [R1+0xe48] ;  /* 0x000e480001127983 */ /* 0x000ee80000300a00 */
[----:B------:R0:W-:Y:S01]  /*9a8f0*/  @P0 STG.E.U8 desc[UR34][R6.64], R11 ;  /* 0x0000000b06000986 */ /* 0x0001e2000c101122 */
[----:B------:R-:W-:-:S03]  /*9a900*/  LOP3.LUT P0, RZ, R50, 0x8, RZ, 0xc0, !PT ;  /* 0x0000000832ff7812 */ /* 0x000fc6000780c0ff */
[----:B------:R-:W3:Y:S04]  /*9a910*/  LDL.LU.64 R16, [R1+0xe40] ;  /* 0x000e400001107983 */ /* 0x000ee80000300a00 */
[----:B------:R-:W3:Y:S01]  /*9a920*/  LDL.LU R9, [R1+0x54] ;  /* 0x0000540001097983 */ /* 0x000ee20000300800 */
[----:B0-----:R-:W-:-:S03]  /*9a930*/  PRMT R11, R61, 0x7772, RZ ;  /* 0x000077723d0b7816 */ /* 0x001fc600000000ff */
[----:B------:R-:W3:Y:S04]  /*9a940*/  LDL.LU.64 R14, [R1+0xe38] ;  /* 0x000e3800010e7983 */ /* 0x000ee80000300a00 */
[----:B------:R-:W3:Y:S04]  /*9a950*/  LDL.LU.64 R6, [R1+0xe30] ;  /* 0x000e300001067983 */ /* 0x000ee80000300a00 */
[----:B--2---:R0:W-:Y:S01]  /*9a960*/  @P0 STG.E.U8 desc[UR34][R2.64], R11 ;  /* 0x0000000b02000986 */ /* 0x0041e2000c101122 */
[C---:B------:R-:W-:Y:S02]  /*9a970*/  LOP3.LUT P0, RZ, R50.reuse, 0x4, RZ, 0xc0, !PT ;  /* 0x0000000432ff7812 */ /* 0x040fe4000780c0ff */
[----:B0-----:R-:W-:Y:S01]  /*9a980*/  PRMT R11, R61, 0x7773, RZ ;  /* 0x000077733d0b7816 */ /* 0x001fe200000000ff */
[----:B------:R-:W2:Y:S10]  /*9a990*/  LDL.LU.64 R2, [R1+0xd18] ;  /* 0x000d180001027983 */ /* 0x000eb40000300a00 */
[----:B------:R4:W-:Y:S01]  /*9a9a0*/  @P0 STG.E.U8 desc[UR34][R12.64], R11 ;  /* 0x0000000b0c000986 */ /* 0x0009e2000c101122 */
[----:B------:R-:W-:-:S02]  /*9a9b0*/  LOP3.LUT P0, RZ, R50, 0x2, RZ, 0xc0, !PT ;  /* 0x0000000232ff7812 */ /* 0x000fc4000780c0ff */
[----:B----4-:R-:W-:Y:S01]  /*9a9c0*/  PRMT R11, R58, 0x7770, RZ ;  /* 0x000077703a0b7816 */ /* 0x010fe200000000ff */
[----:B------:R-:W4:Y:S10]  /*9a9d0*/  LDL.LU.64 R12, [R1+0x2bb8] ;  /* 0x002bb800010c7983 */ /* 0x000f340000300a00 */
[----:B------:R0:W-:Y:S01]  /*9a9e0*/  @P0 STG.E.U8 desc[UR34][R4.64], R11 ;  /* 0x0000000b04000986 */ /* 0x0001e2000c101122 */
[----:B------:R-:W-:-:S03]  /*9a9f0*/  LOP3.LUT P0, RZ, R50, 0x1, RZ, 0xc0, !PT ;  /* 0x0000000132ff7812 */ /* 0x000fc6000780c0ff */
[----:B0-----:R-:W2:Y:S04]  /*9aa00*/  LDL.LU.64 R4, [R1+0x2bb0] ;  /* 0x002bb00001047983 */ /* 0x001ea80000300a00 */
[----:B------:R-:W2:Y:S01]  /*9aa10*/  LDL.LU.64 R50, [R1+0xeb8] ;  /* 0x000eb80001327983 */ /* 0x000ea20000300a00 */
[----:B------:R-:W-:Y:S02]  /*9aa20*/  PRMT R11, R58, 0x7771, RZ ;  /* 0x000077713a0b7816 */ /* 0x000fe400000000ff */
[C---:B------:R-:W-:Y:S02]  /*9aa30*/  LOP3.LUT P5, RZ, R10.reuse, 0x80000000, RZ, 0xc0, !PT ;  /* 0x800000000aff7812 */ /* 0x040fe400078ac0ff */
[----:B------:R-:W-:Y:S01]  /*9aa40*/  LOP3.LUT P6, RZ, R10, 0x40000000, RZ, 0xc0, !PT ;  /* 0x400000000aff7812 */ /* 0x000fe200078cc0ff */
[----:B--2---:R0:W-:Y:S01]  /*9aa50*/  @P0 STG.E.U8 desc[UR34][R50.64], R11 ;  /* 0x0000000b32000986 */ /* 0x0041e2000c101122 */
[----:B------:R-:W-:-:S02]  /*9aa60*/  LOP3.LUT P0, RZ, R48, 0x80000000, RZ, 0xc0, !PT ;  /* 0x8000000030ff7812 */ /* 0x000fc4000780c0ff */
[----:B0-----:R-:W-:-:S11]  /*9aa70*/  PRMT R11, R58, 0x7772, RZ ;  /* 0x000077723a0b7816 */ /* 0x001fd600000000ff */
[----:B------:R0:W-:Y:S01]  /*9aa80*/  @P0 STG.E.U8 desc[UR34][R52.64], R11 ;  /* 0x0000000b34000986 */ /* 0x0001e2000c101122 */
[----:B------:R-:W-:Y:S02]  /*9aa90*/  LOP3.LUT P0, RZ, R48, 0x40000000, RZ, 0xc0, !PT ;  /* 0x4000000030ff7812 */ /* 0x000fe4000780c0ff */
[----:B0-----:R-:W-:-:S11]  /*9aaa0*/  PRMT R11, R58, 0x7773, RZ ;  /* 0x000077733a0b7816 */ /* 0x001fd600000000ff */
[----:B------:R3:W-:Y:S01]  /*9aab0*/  @P0 STG.E.U8 desc[UR34][R56.64], R11 ;  /* 0x0000000b38000986 */ /* 0x0007e2000c101122 */
[----:B------:R-:W-:Y:S02]  /*9aac0*/  LOP3.LUT P0, RZ, R48, 0x20000000, RZ, 0xc0, !PT ;  /* 0x2000000030ff7812 */ /* 0x000fe4000780c0ff */
[----:B---3--:R-:W-:-:S11]  /*9aad0*/  PRMT R11, R8, 0x7770, RZ ;  /* 0x00007770080b7816 */ /* 0x008fd600000000ff */
        /* <DEDUP_REMOVED lines=15> */
[----:B------:R-:W3:Y:S04]  /*9abd0*/  LDL.LU.64 R18, [R1+0xce0] ;  /* 0x000ce00001127983 */ /* 0x000ee80000300a00 */
        /* <DEDUP_REMOVED lines=21> */
[----:B------:R-:W4:Y:S01]  /*9ad30*/  LDL.LU.64 R8, [R1+0xd28] ;  /* 0x000d280001087983 */ /* 0x000f220000300a00 */
[----:B------:R-:W-:-:S02]  /*9ad40*/  LOP3.LUT R48, R48, 0xfdffffff, RZ, 0xc0, !PT ;  /* 0xfdffffff30307812 */ /* 0x000fc400078ec0ff */
[----:B------:R-:W-:Y:S01]  /*9ad50*/  LOP3.LUT P4, RZ, R10, 0x10000000, RZ, 0xc0, !PT ;  /* 0x100000000aff7812 */ /* 0x000fe2000788c0ff */
[----:B------:R-:W4:Y:S01]  /*9ad60*/  LDL.LU.64 R50, [R1+0xd20] ;  /* 0x000d200001327983 */ /* 0x000f220000300a00 */
[----:B------:R-:W-:Y:S02]  /*9ad70*/  @P0 LOP3.LUT R48, R48, 0x2000000, RZ, 0xfc, !PT ;  /* 0x0200000030300812 */ /* 0x000fe400078efcff */
[----:B------:R-:W-:Y:S01]  /*9ad80*/  LOP3.LUT P0, RZ, R10, 0x400000, RZ, 0xc0, !PT ;  /* 0x004000000aff7812 */ /* 0x000fe2000780c0ff */
[----:B------:R-:W4:Y:S01]  /*9ad90*/  LDL.LU.64 R58, [R1+0xce8] ;  /* 0x000ce800013a7983 */ /* 0x000f220000300a00 */
[----:B------:R-:W-:Y:S02]  /*9ada0*/  LOP3.LUT R48, R48, 0xfbffffff, RZ, 0xc0, !PT ;  /* 0xfbffffff30307812 */ /* 0x000fe400078ec0ff */
[----:B------:R-:W-:Y:S01]  /*9adb0*/  LOP3.LUT P5, RZ, R10, 0x8000000, RZ, 0xc0, !PT ;  /* 0x080000000aff7812 */ /* 0x000fe200078ac0ff */
[----:B------:R-:W4:Y:S01]  /*9adc0*/  LDL.LU.64 R52, [R1+0xcd8] ;  /* 0x000cd80001347983 */ /* 0x000f220000300a00 */
[----:B------:R-:W-:-:S02]  /*9add0*/  PRMT R11, R0, 0x7770, RZ ;  /* 0x00007770000b7816 */ /* 0x000fc400000000ff */
[----:B------:R-:W-:Y:S01]  /*9ade0*/  LOP3.LUT P6, RZ, R10, 0x4000000, RZ, 0xc0, !PT ;  /* 0x040000000aff7812 */ /* 0x000fe200078cc0ff */
[----:B------:R-:W4:Y:S04]  /*9adf0*/  LDL.LU.64 R56, [R1+0xcc8] ;  /* 0x000cc80001387983 */ /* 0x000f280000300a00 */
[----:B------:R-:W-:Y:S01]  /*9ae00*/  @P0 LOP3.LUT R48, R48, 0x4000000, RZ, 0xfc, !PT ;  /* 0x0400000030300812 */ /* 0x000fe200078efcff */
[----:B---3--:R0:W-:Y:S01]  /*9ae10*/  @P4 STG.E.U8 desc[UR34][R22.64], R11 ;  /* 0x0000000b16004986 */ /* 0x0081e2000c101122 */
[----:B------:R-:W-:Y:S02]  /*9ae20*/  LOP3.LUT P0, RZ, R10, 0x800000, RZ, 0xc0, !PT ;  /* 0x008000000aff7812 */ /* 0x000fe4000780c0ff */
[----:B------:R-:W-:Y:S01]  /*9ae30*/  LOP3.LUT R48, R48, 0xf7ffffff, RZ, 0xc0, !PT ;  /* 0xf7ffffff30307812 */ /* 0x000fe200078ec0ff */
[----:B------:R-:W3:Y:S10]  /*9ae40*/  LDL.LU.64 R54, [R1+0xcc0] ;  /* 0x000cc00001367983 */ /* 0x000ef40000300a00 */
[----:B------:R-:W-:-:S02]  /*9ae50*/  @P0 LOP3.LUT R48, R48, 0x8000000, RZ, 0xfc, !PT ;  /* 0x0800000030300812 */ /* 0x000fc400078efcff */
[----:B------:R-:W-:Y:S02]  /*9ae60*/  LOP3.LUT P0, RZ, R10, 0x1000000, RZ, 0xc0, !PT ;  /* 0x010000000aff7812 */ /* 0x000fe4000780c0ff */
[----:B------:R-:W-:Y:S02]  /*9ae70*/  LOP3.LUT R48, R48, 0xefffffff, RZ, 0xc0, !PT ;  /* 0xefffffff30307812 */ /* 0x000fe400078ec0ff */
[----:B0-----:R-:W-:-:S05]  /*9ae80*/  PRMT R11, R0, 0x7771, RZ ;  /* 0x00007771000b7816 */ /* 0x001fca00000000ff */
[----:B------:R0:W-:Y:S04]  /*9ae90*/  @P5 STG.E.U8 desc[UR34][R18.64], R11 ;  /* 0x0000000b12005986 */ /* 0x0001e8000c101122 */
[----:B------:R-:W-:Y:S02]  /*9aea0*/  @P0 LOP3.LUT R48, R48, 0x10000000, RZ, 0xfc, !PT ;  /* 0x1000000030300812 */ /* 0x000fe400078efcff */
[----:B------:R-:W-:Y:S02]  /*9aeb0*/  LOP3.LUT P0, RZ, R10, 0x2000000, RZ, 0xc0, !PT ;  /* 0x020000000aff7812 */ /* 0x000fe4000780c0ff */
[----:B0-----:R-:W-:-:S05]  /*9aec0*/  PRMT R11, R0, 0x7772, RZ ;  /* 0x00007772000b7816 */ /* 0x001fca00000000ff */
[----:B------:R0:W-:Y:S02]  /*9aed0*/  @P6 STG.E.U8 desc[UR34][R16.64], R11 ;  /* 0x0000000b10006986 */ /* 0x0001e4000c101122 */
        /* <DEDUP_REMOVED lines=10> */
[----:B------:R-:W3:Y:S01]  /*9af80*/  LDL.LU.64 R14, [R1+0xca0] ;  /* 0x000ca000010e7983 */ /* 0x000ee20000300a00 */
[----:B0-----:R-:W-:-:S03]  /*9af90*/  PRMT R11, R61, 0x7771, RZ ;  /* 0x000077713d0b7816 */ /* 0x001fc600000000ff */
[----:B------:R-:W3:Y:S06]  /*9afa0*/  LDL.LU.64 R6, [R1+0xc90] ;  /* 0x000c900001067983 */ /* 0x000eec0000300a00 */
[----:B--2---:R0:W-:Y:S01]  /*9afb0*/  @P0 STG.E.U8 desc[UR34][R2.64], R11 ;  /* 0x0000000b02000986 */ /* 0x0041e2000c101122 */
[C---:B------:R-:W-:Y:S02]  /*9afc0*/  LOP3.LUT P0, RZ, R48.reuse, 0x4000000, RZ, 0xc0, !PT ;  /* 0x0400000030ff7812 */ /* 0x040fe4000780c0ff */
[----:B0-----:R-:W-:Y:S01]  /*9afd0*/  PRMT R11, R61, 0x7772, RZ ;  /* 0x000077723d0b7816 */ /* 0x001fe200000000ff */
[----:B------:R-:W2:Y:S10]  /*9afe0*/  LDL.LU.64 R2, [R1+0xc40] ;  /* 0x000c400001027983 */ /* 0x000eb40000300a00 */
[----:B----4-:R0:W-:Y:S04]  /*9aff0*/  @P0 STG.E.U8 desc[UR34][R8.64], R11 ;  /* 0x0000000b08000986 */ /* 0x0101e8000c101122 */
[----:B0-----:R-:W4:Y:S01]  /*9b000*/  LDL.LU.64 R8, [R1+0x2ba0] ;  /* 0x002ba00001087983 */ /* 0x001f220000300a00 */
[----:B------:R-:W-:-:S02]  /*9b010*/  LOP3.LUT P0, RZ, R48, 0x2000000, RZ, 0xc0, !PT ;  /* 0x0200000030ff7812 */ /* 0x000fc4000780c0ff */
[----:B------:R-:W-:-:S11]  /*9b020*/  PRMT R11, R61, 0x7773, RZ ;  /* 0x000077733d0b7816 */ /* 0x000fd600000000ff */
        /* <DEDUP_REMOVED lines=16> */
[----:B0-----:R-:W-:Y:S02]  /*9b130*/  PRMT R11, R8, 0x7773, RZ ;  /* 0x00007773080b7816 */ /* 0x001fe400000000ff */
[----:B------:R-:W4:Y:S01]  /*9b140*/  LDL.LU R8, [R1+0x2b98] ;  /* 0x002b980001087983 */ /* 0x000f220000300800 */
[----:B------:R-:W-:-:S13]  /*9b150*/  LOP3.LUT P0, RZ, R48, 0x200000, RZ, 0xc0, !PT ;  /* 0x0020000030ff7812 */ /* 0x000fda000780c0ff */
[----:B---3--:R0:W-:Y:S02]  /*9b160*/  @P0 STG.E.U8 desc[UR34][R54.64], R11 ;  /* 0x0000000b36000986 */ /* 0x0081e4000c101122 */
        /* <DEDUP_REMOVED lines=10> */
[----:B------:R0:W-:Y:S02]  /*9b210*/  @P5 STG.E.U8 desc[UR34][R6.64], R11 ;  /* 0x0000000b06005986 */ /* 0x0001e4000c101122 */
[----:B0-----:R-:W-:-:S05]  /*9b220*/  PRMT R11, R9, 0x7771, RZ ;  /* 0x00007771090b7816 */ /* 0x001fca00000000ff */
[----:B--2---:R0:W-:Y:S04]  /*9b230*/  @P6 STG.E.U8 desc[UR34][R2.64], R11 ;  /* 0x0000000b02006986 */ /* 0x0041e8000c101122 */
[----:B0-----:R-:W2:Y:S04]  /*9b240*/  LDL.LU.64 R2, [R1+0xc58] ;  /* 0x000c580001027983 */ /* 0x001ea80000300a00 */
[----:B------:R-:W3:Y:S01]  /*9b250*/  LDL.LU.64 R6, [R1+0xc50] ;  /* 0x000c500001067983 */ /* 0x000ee20000300a00 */
[----:B------:R-:W-:-:S03]  /*9b260*/  LOP3.LUT R48, R48, 0xffffdfff, RZ, 0xc0, !PT ;  /* 0xffffdfff30307812 */ /* 0x000fc600078ec0ff */
[----:B------:R-:W3:Y:S04]  /*9b270*/  LDL.LU.64 R54, [R1+0xc48] ;  /* 0x000c480001367983 */ /* 0x000ee80000300a00 */
[----:B------:R-:W3:Y:S04]  /*9b280*/  LDL.LU.64 R22, [R1+0xc60] ;  /* 0x000c600001167983 */ /* 0x000ee80000300a00 */
[----:B------:R-:W3:Y:S01]  /*9b290*/  LDL.LU.64 R18, [R1+0xc88] ;  /* 0x000c880001127983 */ /* 0x000ee20000300a00 */
[----:B------:R-:W-:-:S03]  /*9b2a0*/  LOP3.LUT P3, RZ, R10, 0x400, RZ, 0xc0, !PT ;  /* 0x000004000aff7812 */ /* 0x000fc6000786c0ff */
[----:B------:R-:W3:Y:S01]  /*9b2b0*/  LDL.LU.64 R16, [R1+0xc80] ;  /* 0x000c800001107983 */ /* 0x000ee20000300a00 */
[C---:B------:R-:W-:Y:S02]  /*9b2c0*/  LOP3.LUT P4, RZ, R10.reuse, 0x200, RZ, 0xc0, !PT ;  /* 0x000002000aff7812 */ /* 0x040fe4000788c0ff */
[C---:B------:R-:W-:Y:S02]  /*9b2d0*/  LOP3.LUT P5, RZ, R10.reuse, 0x100, RZ, 0xc0, !PT ;  /* 0x000001000aff7812 */ /* 0x040fe400078ac0ff */
[----:B------:R-:W-:Y:S02]  /*9b2e0*/  LOP3.LUT P6, RZ, R10, 0x80, RZ, 0xc0, !PT ;  /* 0x000000800aff7812 */ /* 0x000fe400078cc0ff */
[----:B----4-:R-:W-:-:S13]  /*9b2f0*/  LOP3.LUT P0, RZ, R8, 0x40000000, RZ, 0xc0, !PT ;  /* 0x4000000008ff7812 */ /* 0x010fda000780c0ff */
        /* <DEDUP_REMOVED lines=23> */
[----:B------:R-:W-:-:S05]  /*9b470*/  PRMT R10, R9, 0x7772, RZ ;  /* 0x00007772090a7816 */ /* 0x000fca00000000ff */
[----:B--2---:R0:W-:Y:S04]  /*9b480*/  @P3 STG.E.U8 desc[UR34][R2.64], R10 ;  /* 0x0000000a02003986 */ /* 0x0041e8000c101122 */
[----:B0-----:R-:W2:Y:S01]  /*9b490*/  LDL.LU.64 R2, [R1+0xc78] ;  /* 0x000c780001027983 */ /* 0x001ea20000300a00 */
[----:B------:R-:W-:-:S03]  /*9b4a0*/  PRMT R10, R9, 0x7773, RZ ;  /* 0x00007773090a7816 */ /* 0x000fc600000000ff */
[----:B------:R-:W4:Y:S04]  /*9b4b0*/  LDL.LU R9, [R1+0x2b90] ;  /* 0x002b900001097983 */ /* 0x000f280000300800 */
[----:B------:R-:W4:Y:S04]  /*9b4c0*/  LDL.LU.64 R14, [R1+0xc98] ;  /* 0x000c9800010e7983 */ /* 0x000f280000300a00 */
[----:B---3--:R0:W-:Y:S04]  /*9b4d0*/  @P4 STG.E.U8 desc[UR34][R6.64], R10 ;  /* 0x0000000a06004986 */ /* 0x0081e8000c101122 */
[----:B0-----:R-:W3:Y:S01]  /*9b4e0*/  LDL.LU.64 R6, [R1+0xc70] ;  /* 0x000c700001067983 */ /* 0x001ee20000300a00 */
[----:B------:R-:W-:-:S03]  /*9b4f0*/  PRMT R10, R4, 0x7770, RZ ;  /* 0x00007770040a7816 */ /* 0x000fc600000000ff */
[----:B------:R-:W3:Y:S04]  /*9b500*/  LDL.LU.64 R50, [R1+0xc38] ;  /* 0x000c380001327983 */ /* 0x000ee80000300a00 */
[----:B------:R0:W-:Y:S04]  /*9b510*/  @P5 STG.E.U8 desc[UR34][R54.64], R10 ;  /* 0x0000000a36005986 */ /* 0x0001e8000c101122 */
[----:B------:R-:W3:Y:S04]  /*9b520*/  LDL.LU.64 R58, [R1+0xc30] ;  /* 0x000c3000013a7983 */ /* 0x000ee80000300a00 */
[----:B------:R-:W3:Y:S01]  /*9b530*/  LDL.LU.64 R52, [R1+0xc20] ;  /* 0x000c200001347983 */ /* 0x000ee20000300a00 */
[----:B0-----:R-:W-:-:S05]  /*9b540*/  PRMT R10, R4, 0x7771, RZ ;  /* 0x00007771040a7816 */ /* 0x001fca00000000ff */
[----:B------:R0:W-:Y:S02]  /*9b550*/  @P6 STG.E.U8 desc[UR34][R22.64], R10 ;  /* 0x0000000a16006986 */ /* 0x0001e4000c101122 */
[----:B0-----:R-:W-:-:S05]  /*9b560*/  PRMT R10, R4, 0x7772, RZ ;  /* 0x00007772040a7816 */ /* 0x001fca00000000ff */
[----:B------:R0:W-:Y:S04]  /*9b570*/  @P0 STG.E.U8 desc[UR34][R18.64], R10 ;  /* 0x0000000a12000986 */ /* 0x0001e8000c101122 */
[----:B0-----:R-:W3:Y:S01]  /*9b580*/  LDL.LU.64 R10, [R1+0xc68] ;  /* 0x000c6800010a7983 */ /* 0x001ee20000300a00 */
[----:B------:R-:W-:Y:S02]  /*9b590*/  LOP3.LUT P0, RZ, R48, 0x100000, RZ, 0xc0, !PT ;  /* 0x0010000030ff7812 */ /* 0x000fe4000780c0ff */
[----:B------:R-:W-:Y:S01]  /*9b5a0*/  PRMT R4, R4, 0x7773, RZ ;  /* 0x0000777304047816 */ /* 0x000fe200000000ff */
[----:B------:R-:W3:Y:S04]  /*9b5b0*/  LDL.LU.64 R56, [R1+0xb38] ;  /* 0x000b380001387983 */ /* 0x000ee80000300a00 */
[----:B------:R-:W3:Y:S04]  /*9b5c0*/  LDL.LU.64 R54, [R1+0xb30] ;  /* 0x000b300001367983 */ /* 0x000ee80000300a00 */
[----:B------:R-:W3:Y:S04]  /*9b5d0*/  LDL.LU.64 R22, [R1+0xb28] ;  /* 0x000b280001167983 */ /* 0x000ee80000300a00 */
[----:B------:R0:W-:Y:S01]  /*9b5e0*/  @P0 STG.E.U8 desc[UR34][R16.64], R4 ;  /* 0x0000000410000986 */ /* 0x0001e2000c101122 */
[----:B------:R-:W-:-:S03]  /*9b5f0*/  LOP3.LUT P0, RZ, R48, 0x80000, RZ, 0xc0, !PT ;  /* 0x0008000030ff7812 */ /* 0x000fc6000780c0ff */
[----:B------:R-:W3:Y:S01]  /*9b600*/  LDL.LU.64 R18, [R1+0xb20] ;  /* 0x000b200001127983 */ /* 0x000ee20000300a00 */
[----:B0-----:R-:W-:-:S03]  /*9b610*/  PRMT R4, R12, 0x7770, RZ ;  /* 0x000077700c047816 */ /* 0x001fc600000000ff */
[----:B------:R-:W3:Y:S06]  /*9b620*/  LDL.LU.64 R16, [R1+0xb18] ;  /* 0x000b180001107983 */ /* 0x000eec0000300a00 */
[----:B--2---:R0:W-:Y:S01]  /*9b630*/  @P0 STG.E.U8 desc[UR34][R2.64], R4 ;  /* 0x0000000402000986 */ /* 0x0041e2000c101122 */
[----:B------:R-:W-:Y:S02]  /*9b640*/  LOP3.LUT P0, RZ, R48, 0x40000, RZ, 0xc0, !PT ;  /* 0x0004000030ff7812 */ /* 0x000fe4000780c0ff */
[----:B0-----:R-:W-:Y:S01]  /*9b650*/  PRMT R4, R12, 0x7771, RZ ;  /* 0x000077710c047816 */ /* 0x001fe200000000ff */
[----:B------:R-:W2:Y:S10]  /*9b660*/  LDL.LU.64 R2, [R1+0xab8] ;  /* 0x000ab80001027983 */ /* 0x000eb40000300a00 */
[----:B----4-:R0:W-:Y:S01]  /*9b670*/  @P0 STG.E.U8 desc[UR34][R14.64], R4 ;  /* 0x000000040e000986 */ /* 0x0101e2000c101122 */
[----:B------:R-:W-:-:S02]  /*9b680*/  LOP3.LUT P0, RZ, R48, 0x20000, RZ, 0xc0, !PT ;  /* 0x0002000030ff7812 */ /* 0x000fc4000780c0ff */
[----:B0-----:R-:W-:Y:S01]  /*9b690*/  PRMT R4, R12, 0x7772, RZ ;  /* 0x000077720c047816 */ /* 0x001fe200000000ff */
[----:B------:R-:W4:Y:S10]  /*9b6a0*/  LDL.LU.64 R14, [R1+0x2b88] ;  /* 0x002b8800010e7983 */ /* 0x000f340000300a00 */
[----:B---3--:R0:W-:Y:S04]  /*9b6b0*/  @P0 STG.E.U8 desc[UR34][R6.64], R4 ;  /* 0x0000000406000986 */ /* 0x0081e8000c101122 */
[----:B0-----:R-:W3:Y:S01]  /*9b6c0*/  LDL.LU.64 R6, [R1+0x2b80] ;  /* 0x002b800001067983 */ /* 0x001ee20000300a00 */
[----:B------:R-:W-:-:S02]  /*9b6d0*/  LOP3.LUT P0, RZ, R48, 0x10000, RZ, 0xc0, !PT ;  /* 0x0001000030ff7812 */ /* 0x000fc4000780c0ff */
[----:B------:R-:W-:Y:S02]  /*9b6e0*/  PRMT R12, R12, 0x7773, RZ ;  /* 0x000077730c0c7816 */ /* 0x000fe400000000ff */
[----:B------:R-:W-:-:S09]  /*9b6f0*/  PRMT R4, R5, 0x7770, RZ ;  /* 0x0000777005047816 */ /* 0x000fd200000000ff */
[----:B------:R-:W-:Y:S01]  /*9b700*/  @P0 STG.E.U8 desc[UR34][R10.64], R12 ;  /* 0x0000000c0a000986 */ /* 0x000fe2000c101122 */
[----:B------:R-:W-:-:S13]  /*9b710*/  LOP3.LUT P0, RZ, R48, 0x8000, RZ, 0xc0, !PT ;  /* 0x0000800030ff7812 */ /* 0x000fda000780c0ff */
        /* <DEDUP_REMOVED lines=8> */
[C---:B0-----:R-:W-:Y:S02]  /*9b7a0*/  PRMT R4, R5.reuse, 0x7772, RZ ;  /* 0x0000777205047816 */ /* 0x041fe400000000ff */
[----:B------:R-:W-:-:S03]  /*9b7b0*/  PRMT R5, R5, 0x7773, RZ ;  /* 0x0000777305057816 */ /* 0x000fc600000000ff */
[----:B------:R0:W-:Y:S01]  /*9b7c0*/  @P0 STG.E.U8 desc[UR34][R52.64], R4 ;  /* 0x0000000434000986 */ /* 0x0001e2000c101122 */
[C---:B------:R-:W-:Y:S02]  /*9b7d0*/  LOP3.LUT P4, RZ, R8.reuse, 0x4000000, RZ, 0xc0, !PT ;  /* 0x0400000008ff7812 */ /* 0x040fe4000788c0ff */
[----:B------:R-:W-:Y:S01]  /*9b7e0*/  LOP3.LUT P5, RZ, R8, 0x2000000, RZ, 0xc0, !PT ;  /* 0x0200000008ff7812 */ /* 0x000fe200078ac0ff */
[----:B------:R-:W-:Y:S01]  /*9b7f0*/  @P1 STG.E.U8 desc[UR34][R56.64], R5 ;  /* 0x0000000538001986 */ /* 0x000fe2000c101122 */
[----:B0-----:R-:W-:-:S05]  /*9b800*/  PRMT R4, R13, 0x7770, RZ ;  /* 0x000077700d047816 */ /* 0x001fca00000000ff */
[----:B------:R0:W-:Y:S02]  /*9b810*/  @P2 STG.E.U8 desc[UR34][R54.64], R4 ;  /* 0x0000000436002986 */ /* 0x0001e4000c101122 */
[----:B0-----:R-:W-:-:S05]  /*9b820*/  PRMT R4, R13, 0x7771, RZ ;  /* 0x000077710d047816 */ /* 0x001fca00000000ff */
[----:B------:R0:W-:Y:S01]  /*9b830*/  @P3 STG.E.U8 desc[UR34][R22.64], R4 ;  /* 0x0000000416003986 */ /* 0x0001e2000c101122 */
[----:B------:R-:W-:Y:S02]  /*9b840*/  LOP3.LUT P6, RZ, R8, 0x1000000, RZ, 0xc0, !PT ;  /* 0x0100000008ff7812 */ /* 0x000fe400078cc0ff */
[C---:B0-----:R-:W-:Y:S02]  /*9b850*/  PRMT R4, R13.reuse, 0x7772, RZ ;  /* 0x000077720d047816 */ /* 0x041fe400000000ff */
[----:B------:R-:W-:-:S03]  /*9b860*/  PRMT R13, R13, 0x7773, RZ ;  /* 0x000077730d0d7816 */ /* 0x000fc600000000ff */
[----:B------:R-:W-:Y:S04]  /*9b870*/  @P4 STG.E.U8 desc[UR34][R18.64], R4 ;  /* 0x0000000412004986 */ /* 0x000fe8000c101122 */
[----:B------:R0:W-:Y:S04]  /*9b880*/  @P5 STG.E.U8 desc[UR34][R16.64], R13 ;  /* 0x0000000d10005986 */ /* 0x0001e8000c101122 */
[----:B0-----:R-:W4:Y:S01]  /*9b890*/  LDL.LU.64 R16, [R1+0xad0] ;  /* 0x000ad00001107983 */ /* 0x001f220000300a00 */
[----:B---3--:R-:W-:-:S05]  /*9b8a0*/  PRMT R4, R6, 0x7770, RZ ;  /* 0x0000777006047816 */ /* 0x008fca00000000ff */
[----:B--2---:R0:W-:Y:S04]  /*9b8b0*/  @P6 STG.E.U8 desc[UR34][R2.64], R4 ;  /* 0x0000000402006986 */ /* 0x0041e8000c101122 */
[----:B0-----:R-:W2:Y:S04]  /*9b8c0*/  LDL.LU.64 R2, [R1+0xaf0] ;  /* 0x000af00001027983 */ /* 0x001ea80000300a00 */
[----:B------:R-:W3:Y:S04]  /*9b8d0*/  LDL.LU.64 R58, [R1+0xae8] ;  /* 0x000ae800013a7983 */ /* 0x000ee80000300a00 */
[----:B------:R-:W3:Y:S04]  /*9b8e0*/  LDL.LU.64 R52, [R1+0xae0] ;  /* 0x000ae00001347983 */ /* 0x000ee80000300a00 */
[----:B------:R-:W3:Y:S04]  /*9b8f0*/  LDL.LU.64 R56, [R1+0xaf8] ;  /* 0x000af80001387983 */ /* 0x000ee80000300a00 */
[----:B------:R-:W3:Y:S04]  /*9b900*/  LDL.LU.64 R54, [R1+0xb10] ;  /* 0x000b100001367983 */ /* 0x000ee80000300a00 */
[----:B------:R-:W3:Y:S01]  /*9b910*/  LDL.LU.64 R18, [R1+0xb08] ;  /* 0x000b080001127983 */ /* 0x000ee20000300a00 */
[----:B------:R-:W-:-:S03]  /*9b920*/  LOP3.LUT P3, RZ, R8, 0x800000, RZ, 0xc0, !PT ;  /* 0x0080000008ff7812 */ /* 0x000fc6000786c0ff */
[----:B------:R-:W3:Y:S01]  /*9b930*/  LDL.LU.64 R22, [R1+0xb00] ;  /* 0x000b000001167983 */ /* 0x000ee20000300a00 */
[----:B------:R-:W-:Y:S02]  /*9b940*/  PRMT R4, R6, 0x7771, RZ ;  /* 0x0000777106047816 */ /* 0x000fe400000000ff */
[----:B------:R-:W-:-:S07]  /*9b950*/  LOP3.LUT P4, RZ, R8, 0x400000, RZ, 0xc0, !PT ;  /* 0x0040000008ff7812 */ /* 0x000fce000788c0ff */
[----:B----4-:R0:W-:Y:S04]  /*9b960*/  @P3 STG.E.U8 desc[UR34][R16.64], R4 ;  /* 0x0000000410003986 */ /* 0x0101e8000c101122 */
[----:B0-----:R-:W4:Y:S01]  /*9b970*/  LDL.LU.64 R16, [R1+0xad8] ;  /* 0x000ad80001107983 */ /* 0x001f220000300a00 */
[----:B------:R-:W-:Y:S02]  /*9b980*/  PRMT R4, R6, 0x7772, RZ ;  /* 0x0000777206047816 */ /* 0x000fe400000000ff */
[----:B------:R-:W-:Y:S02]  /*9b990*/  LOP3.LUT P0, RZ, R8, 0x800, RZ, 0xc0, !PT ;  /* 0x0000080008ff7812 */ /* 0x000fe4000780c0ff */
[----:B------:R-:W-:-:S11]  /*9b9a0*/  LOP3.LUT R48, R48, 0xffffffdf, RZ, 0xc0, !PT ;  /* 0xffffffdf30307812 */ /* 0x000fd600078ec0ff */
[----:B------:R-:W-:Y:S02]  /*9b9b0*/  @P0 LOP3.LUT R48, R48, 0x20, RZ, 0xfc, !PT ;  /* 0x0000002030300812 */ /* 0x000fe400078efcff */
[----:B------:R-:W-:Y:S02]  /*9b9c0*/  LOP3.LUT P0, RZ, R8, 0x1000, RZ, 0xc0, !PT ;  /* 0x0000100008ff7812 */ /* 0x000fe4000780c0ff */
[----:B------:R-:W-:Y:S01]  /*9b9d0*/  LOP3.LUT R48, R48, 0xffffffbf, RZ, 0xc0, !PT ;  /* 0xffffffbf30307812 */ /* 0x000fe200078ec0ff */
[----:B--2---:R0:W-:Y:S04]  /*9b9e0*/  @P4 STG.E.U8 desc[UR34][R2.64], R4 ;  /* 0x0000000402004986 */ /* 0x0041e8000c101122 */
[----:B0-----:R-:W2:Y:S06]  /*9b9f0*/  LDL.LU.64 R2, [R1+0xac8] ;  /* 0x000ac80001027983 */ /* 0x001eac0000300a00 */
[----:B------:R-:W-:-:S02]  /*9ba00*/  @P0 LOP3.LUT R48, R48, 0x40, RZ, 0xfc, !PT ;  /* 0x0000004030300812 */ /* 0x000fc400078efcff */
[----:B------:R-:W-:Y:S01]  /*9ba10*/  LOP3.LUT P0, RZ, R8, 0x2000, RZ, 0xc0, !PT ;  /* 0x0000200008ff7812 */ /* 0x000fe2000780c0ff */
[----:B------:R-:W2:Y:S01]  /*9ba20*/  LDL.LU.64 R12, [R1+0xab0] ;  /* 0x000ab000010c7983 */ /* 0x000ea20000300a00 */
[----:B------:R-:W-:Y:S02]  /*9ba30*/  LOP3.LUT R48, R48, 0xffffff7f, RZ, 0xc0, !PT ;  /* 0xffffff7f30307812 */ /* 0x000fe400078ec0ff */
[C---:B------:R-:W-:Y:S01]  /*9ba40*/  LOP3.LUT P5, RZ, R8.reuse, 0x200000, RZ, 0xc0, !PT ;  /* 0x0020000008ff7812 */ /* 0x040fe200078ac0ff */
[----:B------:R-:W2:Y:S01]  /*9ba50*/  LDL.LU.64 R10, [R1+0xaa8] ;  /* 0x000aa800010a7983 */ /* 0x000ea20000300a00 */
[----:B------:R-:W-:Y:S02]  /*9ba60*/  LOP3.LUT P6, RZ, R8, 0x100000, RZ, 0xc0, !PT ;  /* 0x0010000008ff7812 */ /* 0x000fe400078cc0ff */
[----:B------:R-:W-:Y:S01]  /*9ba70*/  PRMT R6, R6, 0x7773, RZ ;  /* 0x0000777306067816 */ /* 0x000fe200000000ff */
[----:B------:R-:W2:Y:S04]  /*9ba80*/  LDL.LU.64 R50, [R1+0xaa0] ;  /* 0x000aa00001327983 */ /* 0x000ea80000300a00 */
        /* <DEDUP_REMOVED lines=15> */
[----:B------:R-:W-:Y:S01]  /*9bb80*/  PRMT R4, R14, 0x7770, RZ ;  /* 0x000077700e047816 */ /* 0x000fe200000000ff */
[----:B---3--:R0:W-:Y:S08]  /*9bb90*/  @P5 STG.E.U8 desc[UR34][R58.64], R6 ;  /* 0x000000063a005986 */ /* 0x0081f0000c101122 */
[----:B------:R-:W-:-:S02]  /*9bba0*/  @P0 LOP3.LUT R48, R48, 0x1000, RZ, 0xfc, !PT ;  /* 0x0000100030300812 */ /* 0x000fc400078efcff */
[----:B------:R-:W-:Y:S01]  /*9bbb0*/  LOP3.LUT P0, RZ, R8, 0x80000, RZ, 0xc0, !PT ;  /* 0x0008000008ff7812 */ /* 0x000fe2000780c0ff */
[----:B------:R1:W-:Y:S04]  /*9bbc0*/  @P6 STG.E.U8 desc[UR34][R52.64], R4 ;  /* 0x0000000434006986 */ /* 0x0003e8000c101122 */
[----:B0-----:R-:W3:Y:S01]  /*9bbd0*/  LDL.LU.64 R58, [R1+0xa98] ;  /* 0x000a9800013a7983 */ /* 0x001ee20000300a00 */
[----:B-1----:R-:W-:-:S03]  /*9bbe0*/  PRMT R4, R14, 0x7771, RZ ;  /* 0x000077710e047816 */ /* 0x002fc600000000ff */
[----:B------:R-:W3:Y:S04]  /*9bbf0*/  LDL.LU.64 R52, [R1+0xa80] ;  /* 0x000a800001347983 */ /* 0x000ee80000300a00 */
[----:B------:R0:W-:Y:S01]  /*9bc00*/  @P0 STG.E.U8 desc[UR34][R56.64], R4 ;  /* 0x0000000438000986 */ /* 0x0001e2000c101122 */
[----:B------:R-:W-:Y:S02]  /*9bc10*/  LOP3.LUT P0, RZ, R48, 0x1000, RZ, 0xc0, !PT ;  /* 0x0000100030ff7812 */ /* 0x000fe4000780c0ff */
[----:B0-----:R-:W-:Y:S01]  /*9bc20*/  PRMT R4, R14, 0x7772, RZ ;  /* 0x000077720e047816 */ /* 0x001fe200000000ff */
[----:B------:R-:W3:Y:S10]  /*9bc30*/  LDL.LU.64 R56, [R1+0xa70] ;  /* 0x000a700001387983 */ /* 0x000ef40000300a00 */
[----:B------:R0:W-:Y:S01]  /*9bc40*/  @P0 STG.E.U8 desc[UR34][R54.64], R4 ;  /* 0x0000000436000986 */ /* 0x0001e2000c101122 */
[----:B------:R-:W-:-:S02]  /*9bc50*/  LOP3.LUT P0, RZ, R48, 0x800, RZ, 0xc0, !PT ;  /* 0x0000080030ff7812 */ /* 0x000fc4000780c0ff */
[----:B------:R-:W-:Y:S02]  /*9bc60*/  PRMT R14, R14, 0x7773, RZ ;  /* 0x000077730e0e7816 */ /* 0x000fe400000000ff */
[----:B0-----:R-:W-:Y:S01]  /*9bc70*/  PRMT R4, R7, 0x7770, RZ ;  /* 0x0000777007047816 */ /* 0x001fe200000000ff */
[----:B------:R-:W3:Y:S08]  /*9bc80*/  LDL.LU.64 R54, [R1+0xa48] ;  /* 0x000a480001367983 */ /* 0x000ef00000300a00 */
[----:B------:R0:W-:Y:S01]  /*9bc90*/  @P0 STG.E.U8 desc[UR34][R18.64], R14 ;  /* 0x0000000e12000986 */ /* 0x0001e2000c101122 */
[----:B------:R-:W-:-:S03]  /*9bca0*/  LOP3.LUT P0, RZ, R48, 0x400, RZ, 0xc0, !PT ;  /* 0x0000040030ff7812 */ /* 0x000fc6000780c0ff */
[----:B0-----:R-:W3:Y:S10]  /*9bcb0*/  LDL.LU.64 R18, [R1+0xa40] ;  /* 0x000a400001127983 */ /* 0x001ef40000300a00 */
[----:B------:R0:W-:Y:S01]  /*9bcc0*/  @P0 STG.E.U8 desc[UR34][R22.64], R4 ;  /* 0x0000000416000986 */ /* 0x0001e2000c101122 */
[----:B------:R-:W-:-:S02]  /*9bcd0*/  LOP3.LUT P0, RZ, R48, 0x200, RZ, 0xc0, !PT ;  /* 0x0000020030ff7812 */ /* 0x000fc4000780c0ff */
[----:B0-----:R-:W-:Y:S01]  /*9bce0*/  PRMT R4, R7, 0x7771, RZ ;  /* 0x0000777107047816 */ /* 0x001fe200000000ff */
[----:B------:R-:W3:Y:S10]  /*9bcf0*/  LDL.LU.64 R22, [R1+0x2b78] ;  /* 0x002b780001167983 */ /* 0x000ef40000300a00 */
[----:B----4-:R0:W-:Y:S01]  /*9bd00*/  @P0 STG.E.U8 desc[UR34][R16.64], R4 ;  /* 0x0000000410000986 */ /* 0x0101e2000c101122 */
[----:B------:R-:W-:-:S02]  /*9bd10*/  LOP3.LUT P0, RZ, R48, 0x100, RZ, 0xc0, !PT ;  /* 0x0000010030ff7812 */ /* 0x000fc4000780c0ff */
[----:B0-----:R-:W-:Y:S01]  /*9bd20*/  PRMT R4, R7, 0x7772, RZ ;  /* 0x0000777207047816 */ /* 0x001fe200000000ff */
[----:B------:R-:W4:Y:S10]  /*9bd30*/  LDL.LU.64 R16, [R1+0x2b70] ;  /* 0x002b700001107983 */ /* 0x000f340000300a00 */
[----:B--2---:R0:W-:Y:S04]  /*9bd40*/  @P0 STG.E.U8 desc[UR34][R2.64], R4 ;  /* 0x0000000402000986 */ /* 0x0041e8000c101122 */
[----:B0-----:R-:W2:Y:S04]  /*9bd50*/  LDL.LU.64 R2, [R1+0x2b68] ;  /* 0x002b680001027983 */ /* 0x001ea80000300a00 */
[----:B------:R-:W2:Y:S01]  /*9bd60*/  LDL.LU.64 R4, [R1+0xac0] ;  /* 0x000ac00001047983 */ /* 0x000ea20000300a00 */
[----:B------:R-:W-:-:S02]  /*9bd70*/  LOP3.LUT P0, RZ, R48, 0x80, RZ, 0xc0, !PT ;  /* 0x0000008030ff7812 */ /* 0x000fc4000780c0ff */
[----:B------:R-:W-:Y:S02]  /*9bd80*/  PRMT R7, R7, 0x7773, RZ ;  /* 0x0000777307077816 */ /* 0x000fe400000000ff */
[C---:B------:R-:W-:Y:S02]  /*9bd90*/  LOP3.LUT P1, RZ, R8.reuse, 0x400, RZ, 0xc0, !PT ;  /* 0x0000040008ff7812 */ /* 0x040fe4000782c0ff */
[C---:B------:R-:W-:Y:S02]  /*9bda0*/  LOP3.LUT P2, RZ, R8.reuse, 0x200, RZ, 0xc0, !PT ;  /* 0x0000020008ff7812 */ /* 0x040fe4000784c0ff */
[C---:B------:R-:W-:Y:S02]  /*9bdb0*/  LOP3.LUT P3, RZ, R8.reuse, 0x100, RZ, 0xc0, !PT ;  /* 0x0000010008ff7812 */ /* 0x040fe4000786c0ff */
[C---:B------:R-:W-:Y:S02]  /*9bdc0*/  LOP3.LUT P4, RZ, R8.reuse, 0x80, RZ, 0xc0, !PT ;  /* 0x0000008008ff7812 */ /* 0x040fe4000788c0ff */
[----:B------:R-:W-:-:S02]  /*9bdd0*/  LOP3.LUT P5, RZ, R8, 0x40, RZ, 0xc0, !PT ;  /* 0x0000004008ff7812 */ /* 0x000fc400078ac0ff */
[----:B------:R-:W-:Y:S02]  /*9bde0*/  LOP3.LUT P6, RZ, R8, 0x20, RZ, 0xc0, !PT ;  /* 0x0000002008ff7812 */ /* 0x000fe400078cc0ff */
[----:B------:R-:W-:Y:S01]  /*9bdf0*/  LOP3.LUT R60, R60, 0xdfffffff, RZ, 0xc0, !PT ;  /* 0xdfffffff3c3c7812 */ /* 0x000fe200078ec0ff */
[----:B--2---:R0:W-:Y:S01]  /*9be00*/  @P0 STG.E.U8 desc[UR34][R4.64], R7 ;  /* 0x0000000704000986 */ /* 0x0041e2000c101122 */
[----:B------:R-:W-:Y:S02]  /*9be10*/  LOP3.LUT P0, RZ, R48, 0x40, RZ, 0xc0, !PT ;  /* 0x0000004030ff7812 */ /* 0x000fe4000780c0ff */
[----:B0-----:R-:W-:-:S11]  /*9be20*/  PRMT R4, R15, 0x7770, RZ ;  /* 0x000077700f047816 */ /* 0x001fd600000000ff */
[----:B------:R0:W-:Y:S01]  /*9be30*/  @P0 STG.E.U8 desc[UR34][R12.64], R4 ;  /* 0x000000040c000986 */ /* 0x0001e2000c101122 */
[----:B------:R-:W-:Y:S02]  /*9be40*/  LOP3.LUT P0, RZ, R48, 0x20, RZ, 0xc0, !PT ;  /* 0x0000002030ff7812 */ /* 0x000fe4000780c0ff */
[----:B0-----:R-:W-:-:S11]  /*9be50*/  PRMT R4, R15, 0x7771, RZ ;  /* 0x000077710f047816 */ /* 0x001fd600000000ff */
[----:B------:R0:W-:Y:S02]  /*9be60*/  @P0 STG.E.U8 desc[UR34][R10.64], R4 ;  /* 0x000000040a000986 */ /* 0x0001e4000c101122 */
[C---:B0-----:R-:W-:Y:S02]  /*9be70*/  PRMT R4, R15.reuse, 0x7772, RZ ;  /* 0x000077720f047816 */ /* 0x041fe400000000ff */
[----:B------:R-:W2:Y:S01]  /*9be80*/  LDL.LU.64 R10, [R1+0xa38] ;  /* 0x000a3800010a7983 */ /* 0x000ea20000300a00 */
[----:B------:R-:W-:-:S03]  /*9be90*/  PRMT R15, R15, 0x7773, RZ ;  /* 0x000077730f0f7816 */ /* 0x000fc600000000ff */
[----:B------:R4:W-:Y:S04]  /*9bea0*/  @P1 STG.E.U8 desc[UR34][R50.64], R4 ;  /* 0x0000000432001986 */ /* 0x0009e8000c101122 */
[----:B---3--:R-:W-:Y:S01]  /*9beb0*/  @P2 STG.E.U8 desc[UR34][R58.64], R15 ;  /* 0x0000000f3a002986 */ /* 0x008fe2000c101122 */
[----:B----4-:R-:W-:-:S05]  /*9bec0*/  PRMT R4, R16, 0x7770, RZ ;  /* 0x0000777010047816 */ /* 0x010fca00000000ff */
[----:B------:R0:W-:Y:S02]  /*9bed0*/  @P3 STG.E.U8 desc[UR34][R52.64], R4 ;  /* 0x0000000434003986 */ /* 0x0001e4000c101122 */
[----:B0-----:R-:W-:-:S05]  /*9bee0*/  PRMT R4, R16, 0x7771, RZ ;  /* 0x0000777110047816 */ /* 0x001fca00000000ff */
[----:B------:R0:W-:Y:S02]  /*9bef0*/  @P4 STG.E.U8 desc[UR34][R56.64], R4 ;  /* 0x0000000438004986 */ /* 0x0001e4000c101122 */
[C---:B0-----:R-:W-:Y:S02]  /*9bf00*/  PRMT R4, R16.reuse, 0x7772, RZ ;  /* 0x0000777210047816 */ /* 0x041fe400000000ff */
[----:B------:R-:W-:-:S03]  /*9bf10*/  PRMT R16, R16, 0x7773, RZ ;  /* 0x0000777310107816 */ /* 0x000fc600000000ff */
[----:B------:R-:W-:Y:S04]  /*9bf20*/  @P5 STG.E.U8 desc[UR34][R54.64], R4 ;  /* 0x0000000436005986 */ /* 0x000fe8000c101122 */
[----:B------:R0:W-:Y:S04]  /*9bf30*/  @P6 STG.E.U8 desc[UR34][R18.64], R16 ;  /* 0x0000001012006986 */ /* 0x0001e8000c101122 */
[----:B0-----:R-:W3:Y:S04]  /*9bf40*/  LDL.LU.64 R18, [R1+0xa50] ;  /* 0x000a500001127983 */ /* 0x001ee80000300a00 */
[----:B------:R-:W4:Y:S04]  /*9bf50*/  LDL.LU.64 R50, [R1+0xa68] ;  /* 0x000a680001327983 */ /* 0x000f280000300a00 */
[----:B------:R-:W4:Y:S04]  /*9bf60*/  LDL.LU.64 R58, [R1+0xa60] ;  /* 0x000a6000013a7983 */ /* 0x000f280000300a00 */
[----:B------:R-:W4:Y:S04]  /*9bf70*/  LDL.LU.64 R52, [R1+0xa58] ;  /* 0x000a580001347983 */ /* 0x000f280000300a00 */
[----:B------:R-:W4:Y:S04]  /*9bf80*/  LDL.LU.64 R56, [R1+0xa78] ;  /* 0x000a780001387983 */ /* 0x000f280000300a00 */
[----:B------:R-:W4:Y:S01]  /*9bf90*/  LDL.LU.64 R54, [R1+0xa90] ;  /* 0x000a900001367983 */ /* 0x000f220000300a00 */
        /* <DEDUP_REMOVED lines=20> */
[----:B------:R-:W-:Y:S02]  /*9c0e0*/  LOP3.LUT P4, RZ, R8, 0x8, RZ, 0xc0, !PT ;  /* 0x0000000808ff7812 */ /* 0x000fe4000788c0ff */
[----:B------:R-:W-:-:S05]  /*9c0f0*/  PRMT R4, R20, 0x7770, RZ ;  /* 0x0000777014047816 */ /* 0x000fca00000000ff */
[----:B------:R-:W-:Y:S02]  /*9c100*/  @P0 LOP3.LUT R48, R48, 0x8, RZ, 0xfc, !PT ;  /* 0x0000000830300812 */ /* 0x000fe400078efcff */
[----:B------:R-:W-:Y:S02]  /*9c110*/  LOP3.LUT P0, RZ, R3, 0x80000000, RZ, 0xc0, !PT ;  /* 0x8000000003ff7812 */ /* 0x000fe4000780c0ff */
[----:B------:R-:W-:Y:S02]  /*9c120*/  LOP3.LUT P5, RZ, R8, 0x4, RZ, 0xc0, !PT ;  /* 0x0000000408ff7812 */ /* 0x000fe400078ac0ff */
[----:B------:R-:W-:Y:S02]  /*9c130*/  LOP3.LUT R48, R48, 0xffffffef, RZ, 0xc0, !PT ;  /* 0xffffffef30307812 */ /* 0x000fe400078ec0ff */
[----:B------:R-:W-:-:S07]  /*9c140*/  LOP3.LUT P6, RZ, R8, 0x2, RZ, 0xc0, !PT ;  /* 0x0000000208ff7812 */ /* 0x000fce00078cc0ff */
[----:B------:R-:W-:Y:S02]  /*9c150*/  @P0 LOP3.LUT R48, R48, 0x10, RZ, 0xfc, !PT ;  /* 0x0000001030300812 */ /* 0x000fe400078efcff */
[----:B------:R-:W-:Y:S01]  /*9c160*/  LOP3.LUT P0, RZ, R8, 0x1, RZ, 0xc0, !PT ;  /* 0x0000000108ff7812 */ /* 0x000fe2000780c0ff */
[----:B--2---:R0:W-:Y:S02]  /*9c170*/  @P3 STG.E.U8 desc[UR34][R10.64], R4 ;  /* 0x000000040a003986 */ /* 0x0041e4000c101122 */
[----:B0-----:R-:W-:-:S05]  /*9c180*/  PRMT R4, R20, 0x7771, RZ ;  /* 0x0000777114047816 */ /* 0x001fca00000000ff */
[----:B---3--:R0:W-:Y:S02]  /*9c190*/  @P4 STG.E.U8 desc[UR34][R18.64], R4 ;  /* 0x0000000412004986 */ /* 0x0081e4000c101122 */
[C---:B0-----:R-:W-:Y:S02]  /*9c1a0*/  PRMT R4, R20.reuse, 0x7772, RZ ;  /* 0x0000777214047816 */ /* 0x041fe400000000ff */
[----:B------:R-:W2:Y:S01]  /*9c1b0*/  LDL.LU.64 R18, [R1+0xa30] ;  /* 0x000a300001127983 */ /* 0x000ea20000300a00 */
[----:B------:R-:W-:-:S03]  /*9c1c0*/  PRMT R20, R20, 0x7773, RZ ;  /* 0x0000777314147816 */ /* 0x000fc600000000ff */
[----:B----4-:R0:W-:Y:S04]  /*9c1d0*/  @P5 STG.E.U8 desc[UR34][R50.64], R4 ;  /* 0x0000000432005986 */ /* 0x0101e8000c101122 */
[----:B------:R-:W-:Y:S04]  /*9c1e0*/  @P6 STG.E.U8 desc[UR34][R58.64], R20 ;  /* 0x000000143a006986 */ /* 0x000fe8000c101122 */
[----:B------:R-:W3:Y:S01]  /*9c1f0*/  LDL.LU.64 R14, [R1+0xa20] ;  /* 0x000a2000010e7983 */ /* 0x000ee20000300a00 */
[----:B0-----:R-:W-:-:S03]  /*9c200*/  PRMT R4, R17, 0x7770, RZ ;  /* 0x0000777011047816 */ /* 0x001fc600000000ff */
[----:B------:R-:W4:Y:S04]  /*9c210*/  LDL.LU.64 R6, [R1+0x938] ;  /* 0x0009380001067983 */ /* 0x000f280000300a00 */
[----:B------:R0:W-:Y:S01]  /*9c220*/  @P0 STG.E.U8 desc[UR34][R52.64], R4 ;  /* 0x0000000434000986 */ /* 0x0001e2000c101122 */
[----:B------:R-:W-:-:S03]  /*9c230*/  LOP3.LUT P0, RZ, R48, 0x10, RZ, 0xc0, !PT ;  /* 0x0000001030ff7812 */ /* 0x000fc6000780c0ff */
[----:B------:R-:W2:Y:S04]  /*9c240*/  LDL.LU.64 R12, [R1+0x930] ;  /* 0x00093000010c7983 */ /* 0x000ea80000300a00 */
[----:B------:R-:W2:Y:S01]  /*9c250*/  LDL.LU.64 R10, [R1+0x928] ;  /* 0x00092800010a7983 */ /* 0x000ea20000300a00 */
[----:B0-----:R-:W-:-:S03]  /*9c260*/  PRMT R4, R17, 0x7771, RZ ;  /* 0x0000777111047816 */ /* 0x001fc600000000ff */
[----:B------:R-:W2:Y:S04]  /*9c270*/  LDL.LU.64 R50, [R1+0x920] ;  /* 0x0009200001327983 */ /* 0x000ea80000300a00 */
[----:B------:R0:W-:Y:S01]  /*9c280*/  @P0 STG.E.U8 desc[UR34][R56.64], R4 ;  /* 0x0000000438000986 */ /* 0x0001e2000c101122 */
[----:B------:R-:W-:-:S03]  /*9c290*/  LOP3.LUT P0, RZ, R48, 0x8, RZ, 0xc0, !PT ;  /* 0x0000000830ff7812 */ /* 0x000fc6000780c0ff */
[----:B------:R-:W2:Y:S04]  /*9c2a0*/  LDL.LU.64 R58, [R1+0x918] ;  /* 0x00091800013a7983 */ /* 0x000ea80000300a00 */
[----:B------:R-:W2:Y:S01]  /*9c2b0*/  LDL.LU.64 R52, [R1+0x910] ;  /* 0x0009100001347983 */ /* 0x000ea20000300a00 */
[----:B0-----:R-:W-:-:S03]  /*9c2c0*/  PRMT R4, R17, 0x7772, RZ ;  /* 0x0000777211047816 */ /* 0x001fc600000000ff */
[----:B------:R-:W2:Y:S04]  /*9c2d0*/  LDL.LU.64 R56, [R1+0x908] ;  /* 0x0009080001387983 */ /* 0x000ea80000300a00 */
[----:B------:R0:W-:Y:S04]  /*9c2e0*/  @P0 STG.E.U8 desc[UR34][R54.64], R4 ;  /* 0x0000000436000986 */ /* 0x0001e8000c101122 */
[----:B0-----:R-:W2:Y:S01]  /*9c2f0*/  LDL.LU.64 R4, [R1+0xa88] ;  /* 0x000a880001047983 */ /* 0x001ea20000300a00 */
[C---:B------:R-:W-:Y:S02]  /*9c300*/  LOP3.LUT P0, RZ, R48.reuse, 0x4, RZ, 0xc0, !PT ;  /* 0x0000000430ff7812 */ /* 0x040fe4000780c0ff */
[----:B------:R-:W-:Y:S01]  /*9c310*/  PRMT R17, R17, 0x7773, RZ ;  /* 0x0000777311117816 */ /* 0x000fe200000000ff */
[----:B------:R-:W3:Y:S10]  /*9c320*/  LDL.LU.64 R54, [R1+0x900] ;  /* 0x0009000001367983 */ /* 0x000ef40000300a00 */
[----:B--2---:R0:W-:Y:S04]  /*9c330*/  @P0 STG.E.U8 desc[UR34][R4.64], R17 ;  /* 0x0000001104000986 */ /* 0x0041e8000c101122 */
[----:B0-----:R-:W2:Y:S01]  /*9c340*/  LDL.LU.64 R16, [R1+0xa28] ;  /* 0x000a280001107983 */ /* 0x001ea20000300a00 */
[----:B------:R-:W-:-:S02]  /*9c350*/  LOP3.LUT P0, RZ, R48, 0x2, RZ, 0xc0, !PT ;  /* 0x0000000230ff7812 */ /* 0x000fc4000780c0ff */
[----:B------:R-:W-:-:S11]  /*9c360*/  PRMT R4, R21, 0x7770, RZ ;  /* 0x0000777015047816 */ /* 0x000fd600000000ff */
[----:B------:R0:W-:Y:S04]  /*9c370*/  @P0 STG.E.U8 desc[UR34][R18.64], R4 ;  /* 0x0000000412000986 */ /* 0x0001e8000c101122 */
[----:B0-----:R-:W4:Y:S01]  /*9c380*/  LDL.LU.64 R18, [R1+0x2b60] ;  /* 0x002b600001127983 */ /* 0x001f220000300a00 */
[----:B------:R-:W-:Y:S02]  /*9c390*/  LOP3.LUT P0, RZ, R48, 0x1, RZ, 0xc0, !PT ;  /* 0x0000000130ff7812 */ /* 0x000fe4000780c0ff */
[----:B------:R-:W-:Y:S02]  /*9c3a0*/  PRMT R4, R21, 0x7771, RZ ;  /* 0x0000777115047816 */ /* 0x000fe400000000ff */
[C---:B------:R-:W-:Y:S02]  /*9c3b0*/  LOP3.LUT P1, RZ, R3.reuse, 0x800000, RZ, 0xc0, !PT ;  /* 0x0080000003ff7812 */ /* 0x040fe4000782c0ff */
[----:B------:R-:W-:-:S02]  /*9c3c0*/  LOP3.LUT P2, RZ, R3, 0x400000, RZ, 0xc0, !PT ;  /* 0x0040000003ff7812 */ /* 0x000fc4000784c0ff */
[C---:B------:R-:W-:Y:S02]  /*9c3d0*/  LOP3.LUT P3, RZ, R3.reuse, 0x200000, RZ, 0xc0, !PT ;  /* 0x0020000003ff7812 */ /* 0x040fe4000786c0ff */
[C---:B------:R-:W-:Y:S02]  /*9c3e0*/  LOP3.LUT P4, RZ, R3.reuse, 0x100000, RZ, 0xc0, !PT ;  /* 0x0010000003ff7812 */ /* 0x040fe4000788c0ff */
[C---:B------:R-:W-:Y:S02]  /*9c3f0*/  LOP3.LUT P5, RZ, R3.reuse, 0x80000, RZ, 0xc0, !PT ;  /* 0x0008000003ff7812 */ /* 0x040fe400078ac0ff */
[----:B------:R-:W-:Y:S01]  /*9c400*/  LOP3.LUT P6, RZ, R3, 0x40000, RZ, 0xc0, !PT ;  /* 0x0004000003ff7812 */ /* 0x000fe200078cc0ff */
[----:B--2---:R0:W-:Y:S01]  /*9c410*/  @P0 STG.E.U8 desc[UR34][R16.64], R4 ;  /* 0x0000000410000986 */ /* 0x0041e2000c101122 */
[----:B------:R-:W-:Y:S02]  /*9c420*/  LOP3.LUT P0, RZ, R60, 0x80000000, RZ, 0xc0, !PT ;  /* 0x800000003cff7812 */ /* 0x000fe4000780c0ff */
[----:B0-----:R-:W-:-:S11]  /*9c430*/  PRMT R4, R21, 0x7772, RZ ;  /* 0x0000777215047816 */ /* 0x001fd600000000ff */
[----:B---3--:R0:W-:Y:S01]  /*9c440*/  @P0 STG.E.U8 desc[UR34][R14.64], R4 ;  /* 0x000000040e000986 */ /* 0x0081e2000c101122 */
[----:B------:R-:W-:Y:S02]  /*9c450*/  LOP3.LUT P0, RZ, R60, 0x40000000, RZ, 0xc0, !PT ;  /* 0x400000003cff7812 */ /* 0x000fe4000780c0ff */
[----:B------:R-:W-:-:S11]  /*9c460*/  PRMT R21, R21, 0x7773, RZ ;  /* 0x0000777315157816 */ /* 0x000fd600000000ff */
[----:B----4-:R-:W-:Y:S01]  /*9c470*/  @P0 STG.E.U8 desc[UR34][R6.64], R21 ;  /* 0x0000001506000986 */ /* 0x010fe2000c101122 */
[----:B------:R-:W-:Y:S02]  /*9c480*/  LOP3.LUT P0, RZ, R60, 0x20000000, RZ, 0xc0, !PT ;  /* 0x200000003cff7812 */ /* 0x000fe4000780c0ff */
[----:B0-----:R-:W-:-:S11]  /*9c490*/  PRMT R4, R18, 0x7770, RZ ;  /* 0x0000777012047816 */ /* 0x001fd600000000ff */
[----:B------:R0:W-:Y:S02]  /*9c4a0*/  @P0 STG.E.U8 desc[UR34][R12.64], R4 ;  /* 0x000000040c000986 */ /* 0x0001e4000c101122 */
[C---:B0-----:R-:W-:Y:S02]  /*9c4b0*/  PRMT R4, R18.reuse, 0x7771, RZ ;  /* 0x0000777112047816 */ /* 0x041fe400000000ff */
[----:B------:R-:W2:Y:S04]  /*9c4c0*/  LDL.LU.64 R12, [R1+0x8f8] ;  /* 0x0008f800010c7983 */ /* 0x000ea80000300a00 */
[----:B------:R0:W-:Y:S02]  /*9c4d0*/  @P1 STG.E.U8 desc[UR34][R10.64], R4 ;  /* 0x000000040a001986 */ /* 0x0001e4000c101122 */
[----:B0-----:R-:W-:-:S02]  /*9c4e0*/  PRMT R4, R18, 0x7772, RZ ;  /* 0x0000777212047816 */ /* 0x001fc400000000ff */
[----:B------:R-:W3:Y:S01]  /*9c4f0*/  LDL.LU.64 R10, [R1+0x8f0] ;  /* 0x0008f000010a7983 */ /* 0x000ee20000300a00 */
[----:B------:R-:W-:-:S03]  /*9c500*/  PRMT R18, R18, 0x7773, RZ ;  /* 0x0000777312127816 */ /* 0x000fc600000000ff */
[----:B------:R0:W-:Y:S04]  /*9c510*/  @P2 STG.E.U8 desc[UR34][R50.64], R4 ;  /* 0x0000000432002986 */ /* 0x0001e8000c101122 */
[----:B------:R1:W-:Y:S04]  /*9c520*/  @P3 STG.E.U8 desc[UR34][R58.64], R18 ;  /* 0x000000123a003986 */ /* 0x0003e8000c101122 */
[----:B0-----:R-:W4:Y:S01]  /*9c530*/  LDL.LU.64 R50, [R1+0x8e8] ;  /* 0x0008e80001327983 */ /* 0x001f220000300a00 */
[----:B------:R-:W-:-:S03]  /*9c540*/  PRMT R4, R22, 0x7770, RZ ;  /* 0x0000777016047816 */ /* 0x000fc600000000ff */
[----:B-1----:R-:W4:Y:S04]  /*9c550*/  LDL.LU.64 R58, [R1+0x8e0] ;  /* 0x0008e000013a7983 */ /* 0x002f280000300a00 */
[----:B------:R0:W-:Y:S02]  /*9c560*/  @P4 STG.E.U8 desc[UR34][R52.64], R4 ;  /* 0x0000000434004986 */ /* 0x0001e4000c101122 */
[C---:B0-----:R-:W-:Y:S02]  /*9c570*/  PRMT R4, R22.reuse, 0x7771, RZ ;  /* 0x0000777116047816 */ /* 0x041fe400000000ff */
[----:B------:R-:W4:Y:S04]  /*9c580*/  LDL.LU.64 R52, [R1+0x8d8] ;  /* 0x0008d80001347983 */ /* 0x000f280000300a00 */
[----:B------:R0:W-:Y:S04]  /*9c590*/  @P5 STG.E.U8 desc[UR34][R56.64], R4 ;  /* 0x0000000438005986 */ /* 0x0001e8000c101122 */
[----:B0-----:R-:W4:Y:S01]  /*9c5a0*/  LDL.LU.64 R56, [R1+0x8d0] ;  /* 0x0008d00001387983 */ /* 0x001f220000300a00 */
[----:B------:R-:W-:-:S05]  /*9c5b0*/  PRMT R4, R22, 0x7772, RZ ;  /* 0x0000777216047816 */ /* 0x000fca00000000ff */
[----:B------:R0:W-:Y:S04]  /*9c5c0*/  @P6 STG.E.U8 desc[UR34][R54.64], R4 ;  /* 0x0000000436006986 */ /* 0x0001e8000c101122 */
[----:B0-----:R-:W4:Y:S01]  /*9c5d0*/  LDL.LU.64 R54, [R1+0x8c8] ;  /* 0x0008c80001367983 */ /* 0x001f220000300a00 */
[----:B------:R-:W-:Y:S02]  /*9c5e0*/  LOP3.LUT P0, RZ, R3, 0x20, RZ, 0xc0, !PT ;  /* 0x0000002003ff7812 */ /* 0x000fe4000780c0ff */
[----:B------:R-:W-:Y:S01]  /*9c5f0*/  LOP3.LUT R60, R60, 0xffbfffff, RZ, 0xc0, !PT ;  /* 0xffbfffff3c3c7812 */ /* 0x000fe200078ec0ff */
[----:B------:R-:W4:Y:S04]  /*9c600*/  LDL.LU.64 R20, [R1+0x8c0] ;  /* 0x0008c00001147983 */ /* 0x000f280000300a00 */
[----:B------:R-:W4:Y:S04]  /*9c610*/  LDL.LU.64 R48, [R1+0x8b8] ;  /* 0x0008b80001307983 */ /* 0x000f280000300a00 */
[----:B------:R-:W4:Y:S02]  /*9c620*/  LDL.LU.64 R16, [R1+0x8b0] ;  /* 0x0008b00001107983 */ /* 0x000f240000300a00 */
        /* <DEDUP_REMOVED lines=17> */
[C---:B------:R-:W-:Y:S02]  /*9c740*/  LOP3.LUT P3, RZ, R3.reuse, 0x10000, RZ, 0xc0, !PT ;  /* 0x0001000003ff7812 */ /* 0x040fe4000786c0ff */
[----:B------:R-:W-:Y:S02]  /*9c750*/  LOP3.LUT R60, R60, 0xf7ffffff, RZ, 0xc0, !PT ;  /* 0xf7ffffff3c3c7812 */ /* 0x000fe400078ec0ff */
[----:B------:R-:W-:Y:S02]  /*9c760*/  LOP3.LUT P4, RZ, R3, 0x8000, RZ, 0xc0, !PT ;  /* 0x0000800003ff7812 */ /* 0x000fe4000788c0ff */
[----:B------:R-:W-:-:S05]  /*9c770*/  PRMT R22, R22, 0x7773, RZ ;  /* 0x0000777316167816 */ /* 0x000fca00000000ff */
[----:B------:R-:W-:Y:S02]  /*9c780*/  @P0 LOP3.LUT R60, R60, 0x8000000, RZ, 0xfc, !PT ;  /* 0x080000003c3c0812 */ /* 0x000fe400078efcff */
[----:B------:R-:W-:Y:S02]  /*9c790*/  LOP3.LUT P0, RZ, R3, 0x800, RZ, 0xc0, !PT ;  /* 0x0000080003ff7812 */ /* 0x000fe4000780c0ff */
[----:B------:R-:W-:Y:S02]  /*9c7a0*/  PRMT R4, R19, 0x7770, RZ ;  /* 0x0000777013047816 */ /* 0x000fe400000000ff */
[C---:B------:R-:W-:Y:S02]  /*9c7b0*/  LOP3.LUT P6, RZ, R3.reuse, 0x4000, RZ, 0xc0, !PT ;  /* 0x0000400003ff7812 */ /* 0x040fe400078cc0ff */
[----:B------:R-:W-:Y:S02]  /*9c7c0*/  LOP3.LUT R60, R60, 0xefffffff, RZ, 0xc0, !PT ;  /* 0xefffffff3c3c7812 */ /* 0x000fe400078ec0ff */
[----:B------:R-:W-:-:S05]  /*9c7d0*/  LOP3.LUT P5, RZ, R3, 0x2000, RZ, 0xc0, !PT ;  /* 0x0000200003ff7812 */ /* 0x000fca00078ac0ff */
[----:B------:R-:W-:Y:S02]  /*9c7e0*/  @P0 LOP3.LUT R60, R60, 0x10000000, RZ, 0xfc, !PT ;  /* 0x100000003c3c0812 */ /* 0x000fe400078efcff */
[C---:B------:R-:W-:Y:S02]  /*9c7f0*/  LOP3.LUT P0, RZ, R3.reuse, 0x1000, RZ, 0xc0, !PT ;  /* 0x0000100003ff7812 */ /* 0x040fe4000780c0ff */
[C---:B------:R-:W-:Y:S01]  /*9c800*/  LOP3.LUT P1, RZ, R3.reuse, 0x10, RZ, 0xc0, !PT ;  /* 0x0000001003ff7812 */ /* 0x040fe2000782c0ff */
[----:B--2---:R0:W-:Y:S01]  /*9c810*/  @P2 STG.E.U8 desc[UR34][R12.64], R22 ;  /* 0x000000160c002986 */ /* 0x0041e2000c101122 */
[----:B------:R-:W-:-:S03]  /*9c820*/  LOP3.LUT P2, RZ, R3, 0x8, RZ, 0xc0, !PT ;  /* 0x0000000803ff7812 */ /* 0x000fc6000784c0ff */
[----:B0-----:R-:W2:Y:S04]  /*9c830*/  LDL.LU.64 R12, [R1+0x898] ;  /* 0x00089800010c7983 */ /* 0x001ea80000300a00 */
[----:B---3--:R0:W-:Y:S02]  /*9c840*/  @P3 STG.E.U8 desc[UR34][R10.64], R4 ;  /* 0x000000040a003986 */ /* 0x0081e4000c101122 */
[----:B0-----:R-:W-:Y:S02]  /*9c850*/  PRMT R4, R19, 0x7771, RZ ;  /* 0x0000777113047816 */ /* 0x001fe400000000ff */
[----:B------:R-:W3:Y:S04]  /*9c860*/  LDL.LU.64 R10, [R1+0x890] ;  /* 0x00089000010a7983 */ /* 0x000ee80000300a00 */
[----:B----4-:R0:W-:Y:S01]  /*9c870*/  @P4 STG.E.U8 desc[UR34][R50.64], R4 ;  /* 0x0000000432004986 */ /* 0x0101e2000c101122 */
[----:B------:R-:W-:-:S02]  /*9c880*/  LOP3.LUT P3, RZ, R3, 0x4, RZ, 0xc0, !PT ;  /* 0x0000000403ff7812 */ /* 0x000fc4000786c0ff */
[----:B------:R-:W-:Y:S02]  /*9c890*/  LOP3.LUT P4, RZ, R3, 0x2, RZ, 0xc0, !PT ;  /* 0x0000000203ff7812 */ /* 0x000fe4000788c0ff */
[C---:B0-----:R-:W-:Y:S01]  /*9c8a0*/  PRMT R4, R19.reuse, 0x7772, RZ ;  /* 0x0000777213047816 */ /* 0x041fe200000000ff */
[----:B------:R-:W4:Y:S01]  /*9c8b0*/  LDL.LU.64 R50, [R1+0x888] ;  /* 0x0008880001327983 */ /* 0x000f220000300a00 */
[----:B------:R-:W-:-:S03]  /*9c8c0*/  PRMT R19, R19, 0x7773, RZ ;  /* 0x0000777313137816 */ /* 0x000fc600000000ff */
[----:B------:R0:W-:Y:S01]  /*9c8d0*/  @P6 STG.E.U8 desc[UR34][R58.64], R4 ;  /* 0x000000043a006986 */ /* 0x0001e2000c101122 */
[----:B------:R-:W-:Y:S02]  /*9c8e0*/  LOP3.LUT P6, RZ, R3, 0x1, RZ, 0xc0, !PT ;  /* 0x0000000103ff7812 */ /* 0x000fe400078cc0ff */
[----:B------:R-:W-:Y:S01]  /*9c8f0*/  PRMT R3, R23, 0x7770, RZ ;  /* 0x0000777017037816 */ /* 0x000fe200000000ff */
[----:B------:R1:W-:Y:S04]  /*9c900*/  @P5 STG.E.U8 desc[UR34][R52.64], R19 ;  /* 0x0000001334005986 */ /* 0x0003e8000c101122 */
[----:B0-----:R-:W4:Y:S04]  /*9c910*/  LDL.LU.64 R58, [R1+0x880] ;  /* 0x00088000013a7983 */ /* 0x001f280000300a00 */
[----:B-1----:R-:W4:Y:S04]  /*9c920*/  LDL.LU.64 R52, [R1+0x878] ;  /* 0x0008780001347983 */ /* 0x002f280000300a00 */
[----:B------:R0:W-:Y:S01]  /*9c930*/  @P0 STG.E.U8 desc[UR34][R56.64], R3 ;  /* 0x0000000338000986 */ /* 0x0001e2000c101122 */
[----:B------:R-:W-:-:S02]  /*9c940*/  LOP3.LUT P0, RZ, R60, 0x10000000, RZ, 0xc0, !PT ;  /* 0x100000003cff7812 */ /* 0x000fc4000780c0ff */
[----:B0-----:R-:W-:Y:S01]  /*9c950*/  PRMT R3, R23, 0x7771, RZ ;  /* 0x0000777117037816 */ /* 0x001fe200000000ff */
[----:B------:R-:W4:Y:S10]  /*9c960*/  LDL.LU.64 R56, [R1+0x870] ;  /* 0x0008700001387983 */ /* 0x000f340000300a00 */
[----:B------:R0:W-:Y:S04]  /*9c970*/  @P0 STG.E.U8 desc[UR34][R54.64], R3 ;  /* 0x0000000336000986 */ /* 0x0001e8000c101122 */
[----:B0-----:R-:W4:Y:S01]  /*9c980*/  LDL.LU.64 R54, [R1+0x868] ;  /* 0x0008680001367983 */ /* 0x001f220000300a00 */
[----:B------:R-:W-:-:S02]  /*9c990*/  LOP3.LUT P0, RZ, R60, 0x8000000, RZ, 0xc0, !PT ;  /* 0x080000003cff7812 */ /* 0x000fc4000780c0ff */
[C---:B------:R-:W-:Y:S02]  /*9c9a0*/  PRMT R3, R23.reuse, 0x7772, RZ ;  /* 0x0000777217037816 */ /* 0x040fe400000000ff */
[----:B------:R-:W-:-:S09]  /*9c9b0*/  PRMT R23, R23, 0x7773, RZ ;  /* 0x0000777317177816 */ /* 0x000fd200000000ff */
[----:B------:R0:W-:Y:S01]  /*9c9c0*/  @P0 STG.E.U8 desc[UR34][R20.64], R3 ;  /* 0x0000000314000986 */ /* 0x0001e2000c101122 */
[----:B------:R-:W-:-:S13]  /*9c9d0*/  LOP3.LUT P0, RZ, R60, 0x4000000, RZ, 0xc0, !PT ;  /* 0x040000003cff7812 */ /* 0x000fda000780c0ff */
[----:B------:R-:W-:Y:S01]  /*9c9e0*/  @P0 STG.E.U8 desc[UR34][R48.64], R23 ;  /* 0x0000001730000986 */ /* 0x000fe2000c101122 */
        /* <DEDUP_REMOVED lines=10> */
[----:B------:R-:W-:Y:S02]  /*9ca90*/  PRMT R24, R24, 0x7773, RZ ;  /* 0x0000777318187816 */ /* 0x000fe400000000ff */
[----:B0-----:R-:W-:Y:S02]  /*9caa0*/  PRMT R3, R28, 0x7770, RZ ;  /* 0x000077701c037816 */ /* 0x001fe400000000ff */
[----:B------:R-:W-:-:S07]  /*9cab0*/  LOP3.LUT P5, RZ, R2, 0x80000000, RZ, 0xc0, !PT ;  /* 0x8000000002ff7812 */ /* 0x000fce00078ac0ff */
[----:B--2---:R-:W-:Y:S04]  /*9cac0*/  @P0 STG.E.U8 desc[UR34][R12.64], R24 ;  /* 0x000000180c000986 */ /* 0x004fe8000c101122 */
[----:B---3--:R0:W-:Y:S02]  /*9cad0*/  @P1 STG.E.U8 desc[UR34][R10.64], R3 ;  /* 0x000000030a001986 */ /* 0x0081e4000c101122 */
[----:B0-----:R-:W-:-:S05]  /*9cae0*/  PRMT R3, R28, 0x7771, RZ ;  /* 0x000077711c037816 */ /* 0x001fca00000000ff */
[----:B----4-:R0:W-:Y:S02]  /*9caf0*/  @P2 STG.E.U8 desc[UR34][R50.64], R3 ;  /* 0x0000000332002986 */ /* 0x0101e4000c101122 */
[C---:B0-----:R-:W-:Y:S02]  /*9cb00*/  PRMT R3, R28.reuse, 0x7772, RZ ;  /* 0x000077721c037816 */ /* 0x041fe400000000ff */
[----:B------:R-:W-:-:S03]  /*9cb10*/  PRMT R28, R28, 0x7773, RZ ;  /* 0x000077731c1c7816 */ /* 0x000fc600000000ff */
[----:B------:R0:W-:Y:S04]  /*9cb20*/  @P3 STG.E.U8 desc[UR34][R58.64], R3 ;  /* 0x000000033a003986 */ /* 0x0001e8000c101122 */
[----:B------:R-:W-:Y:S01]  /*9cb30*/  @P4 STG.E.U8 desc[UR34][R52.64], R28 ;  /* 0x0000001c34004986 */ /* 0x000fe2000c101122 */
        /* <DEDUP_REMOVED lines=10> */
[----:B------:R-:W3:Y:S01]  /*9cbe0*/  LDL.LU.64 R58, [R1+0x830] ;  /* 0x00083000013a7983 */ /* 0x000ee20000300a00 */
[----:B------:R-:W-:-:S03]  /*9cbf0*/  LOP3.LUT P2, RZ, R2, 0x40000000, RZ, 0xc0, !PT ;  /* 0x4000000002ff7812 */ /* 0x000fc6000784c0ff */
[----:B------:R-:W4:Y:S01]  /*9cc00*/  LDL.LU.64 R52, [R1+0x828] ;  /* 0x0008280001347983 */ /* 0x000f220000300a00 */
[----:B------:R-:W-:Y:S02]  /*9cc10*/  PRMT R3, R25, 0x7772, RZ ;  /* 0x0000777219037816 */ /* 0x000fe400000000ff */
[----:B------:R-:W-:Y:S02]  /*9cc20*/  LOP3.LUT P4, RZ, R2, 0x40000, RZ, 0xc0, !PT ;  /* 0x0004000002ff7812 */ /* 0x000fe4000788c0ff */
[----:B------:R-:W-:Y:S02]  /*9cc30*/  LOP3.LUT R60, R60, 0xfffeffff, RZ, 0xc0, !PT ;  /* 0xfffeffff3c3c7812 */ /* 0x000fe400078ec0ff */
[----:B------:R-:W-:-:S09]  /*9cc40*/  LOP3.LUT P3, RZ, R2, 0x20000000, RZ, 0xc0, !PT ;  /* 0x2000000002ff7812 */ /* 0x000fd2000786c0ff */
[----:B------:R-:W-:Y:S02]  /*9cc50*/  @P4 LOP3.LUT R60, R60, 0x10000, RZ, 0xfc, !PT ;  /* 0x000100003c3c4812 */ /* 0x000fe400078efcff */
[----:B------:R-:W-:Y:S02]  /*9cc60*/  LOP3.LUT P4, RZ, R2, 0x80000, RZ, 0xc0, !PT ;  /* 0x0008000002ff7812 */ /* 0x000fe4000788c0ff */
[----:B------:R-:W-:Y:S02]  /*9cc70*/  LOP3.LUT R60, R60, 0xfffdffff, RZ, 0xc0, !PT ;  /* 0xfffdffff3c3c7812 */ /* 0x000fe400078ec0ff */
[C---:B------:R-:W-:Y:S02]  /*9cc80*/  LOP3.LUT P6, RZ, R2.reuse, 0x10000000, RZ, 0xc0, !PT ;  /* 0x1000000002ff7812 */ /* 0x040fe400078cc0ff */
[----:B------:R-:W-:Y:S02]  /*9cc90*/  PRMT R25, R25, 0x7773, RZ ;  /* 0x0000777319197816 */ /* 0x000fe400000000ff */
[----:B------:R-:W-:-:S05]  /*9cca0*/  LOP3.LUT P1, RZ, R2, 0x8000000, RZ, 0xc0, !PT ;  /* 0x0800000002ff7812 */ /* 0x000fca000782c0ff */
[----:B------:R-:W-:Y:S02]  /*9ccb0*/  @P4 LOP3.LUT R60, R60, 0x20000, RZ, 0xfc, !PT ;  /* 0x000200003c3c4812 */ /* 0x000fe400078efcff */
[----:B------:R-:W-:Y:S02]  /*9ccc0*/  LOP3.LUT P4, RZ, R2, 0x100000, RZ, 0xc0, !PT ;  /* 0x0010000002ff7812 */ /* 0x000fe4000788c0ff */
[----:B------:R-:W-:Y:S02]  /*9ccd0*/  LOP3.LUT R60, R60, 0xfffbffff, RZ, 0xc0, !PT ;  /* 0xfffbffff3c3c7812 */ /* 0x000fe400078ec0ff */
[C---:B------:R-:W-:Y:S02]  /*9cce0*/  LOP3.LUT P0, RZ, R2.reuse, 0x4000000, RZ, 0xc0, !PT ;  /* 0x0400000002ff7812 */ /* 0x040fe4000780c0ff */
[----:B------:R-:W-:-:S07]  /*9ccf0*/  LOP3.LUT P5, RZ, R2, 0x2000000, RZ, 0xc0, !PT ;  /* 0x0200000002ff7812 */ /* 0x000fce00078ac0ff */
[----:B------:R-:W-:Y:S02]  /*9cd00*/  @P4 LOP3.LUT R60, R60, 0x40000, RZ, 0xfc, !PT ;  /* 0x000400003c3c4812 */ /* 0x000fe400078efcff */
[----:B------:R-:W-:Y:S01]  /*9cd10*/  LOP3.LUT P4, RZ, R2, 0x200000, RZ, 0xc0, !PT ;  /* 0x0020000002ff7812 */ /* 0x000fe2000788c0ff */
[----:B--2---:R0:W-:Y:S04]  /*9cd20*/  @P2 STG.E.U8 desc[UR34][R54.64], R3 ;  /* 0x0000000336002986 */ /* 0x0041e8000c101122 */
[----:B0-----:R-:W2:Y:S04]  /*9cd30*/  LDL.LU.64 R54, [R1+0x820] ;  /* 0x0008200001367983 */ /* 0x001ea80000300a00 */
[----:B------:R-:W2:Y:S04]  /*9cd40*/  LDL.LU.64 R16, [R1+0x708] ;  /* 0x0007080001107983 */ /* 0x000ea80000300a00 */
[----:B------:R-:W2:Y:S01]  /*9cd50*/  LDL.LU.64 R14, [R1+0x700] ;  /* 0x00070000010e7983 */ /* 0x000ea20000300a00 */
[----:B------:R-:W-:-:S03]  /*9cd60*/  PRMT R3, R29, 0x7770, RZ ;  /* 0x000077701d037816 */ /* 0x000fc600000000ff */
[----:B---3--:R0:W-:Y:S04]  /*9cd70*/  @P3 STG.E.U8 desc[UR34][R6.64], R25 ;  /* 0x0000001906003986 */ /* 0x0081e8000c101122 */
[----:B----4-:R1:W-:Y:S04]  /*9cd80*/  @P6 STG.E.U8 desc[UR34][R12.64], R3 ;  /* 0x000000030c006986 */ /* 0x0103e8000c101122 */
[----:B0-----:R-:W3:Y:S01]  /*9cd90*/  LDL.LU.64 R6, [R1+0x6f8] ;  /* 0x0006f80001067983 */ /* 0x001ee20000300a00 */
[----:B-1----:R-:W-:-:S03]  /*9cda0*/  PRMT R3, R29, 0x7771, RZ ;  /* 0x000077711d037816 */ /* 0x002fc600000000ff */
[----:B------:R-:W4:Y:S04]  /*9cdb0*/  LDL.LU.64 R12, [R1+0x6f0] ;  /* 0x0006f000010c7983 */ /* 0x000f280000300a00 */
[----:B------:R0:W-:Y:S01]  /*9cdc0*/  @P1 STG.E.U8 desc[UR34][R10.64], R3 ;  /* 0x000000030a001986 */ /* 0x0001e2000c101122 */
[----:B------:R-:W-:Y:S02]  /*9cdd0*/  LOP3.LUT R60, R60, 0xfff7ffff, RZ, 0xc0, !PT ;  /* 0xfff7ffff3c3c7812 */ /* 0x000fe400078ec0ff */
[C---:B0-----:R-:W-:Y:S01]  /*9cde0*/  PRMT R3, R29.reuse, 0x7772, RZ ;  /* 0x000077721d037816 */ /* 0x041fe200000000ff */
[----:B------:R-:W3:Y:S01]  /*9cdf0*/  LDL.LU.64 R10, [R1+0x6e8] ;  /* 0x0006e800010a7983 */ /* 0x000ee20000300a00 */
[----:B------:R-:W-:-:S03]  /*9ce00*/  PRMT R29, R29, 0x7773, RZ ;  /* 0x000077731d1d7816 */ /* 0x000fc600000000ff */
[----:B------:R0:W-:Y:S01]  /*9ce10*/  @P0 STG.E.U8 desc[UR34][R50.64], R3 ;  /* 0x0000000332000986 */ /* 0x0001e2000c101122 */
[----:B------:R-:W-:Y:S02]  /*9ce20*/  @P4 LOP3.LUT R60, R60, 0x80000, RZ, 0xfc, !PT ;  /* 0x000800003c3c4812 */ /* 0x000fe400078efcff */
[----:B------:R-:W-:Y:S01]  /*9ce30*/  LOP3.LUT P4, RZ, R2, 0x400000, RZ, 0xc0, !PT ;  /* 0x0040000002ff7812 */ /* 0x000fe2000788c0ff */
[----:B------:R1:W-:Y:S04]  /*9ce40*/  @P5 STG.E.U8 desc[UR34][R56.64], R29 ;  /* 0x0000001d38005986 */ /* 0x0003e8000c101122 */
[----:B0-----:R-:W4:Y:S04]  /*9ce50*/  LDL.LU.64 R50, [R1+0x6e0] ;  /* 0x0006e00001327983 */ /* 0x001f280000300a00 */
[----:B-1----:R-:W4:Y:S01]  /*9ce60*/  LDL.LU.64 R56, [R1+0x6d0] ;  /* 0x0006d00001387983 */ /* 0x002f220000300a00 */
[----:B------:R-:W-:-:S04]  /*9ce70*/  LOP3.LUT R60, R60, 0xffefffff, RZ, 0xc0, !PT ;  /* 0xffefffff3c3c7812 */ /* 0x000fc800078ec0ff */
[----:B------:R-:W-:Y:S02]  /*9ce80*/  @P4 LOP3.LUT R60, R60, 0x100000, RZ, 0xfc, !PT ;  /* 0x001000003c3c4812 */ /* 0x000fe400078efcff */
[----:B------:R-:W-:Y:S02]  /*9ce90*/  LOP3.LUT P4, RZ, R2, 0x800000, RZ, 0xc0, !PT ;  /* 0x0080000002ff7812 */ /* 0x000fe4000788c0ff */
[----:B------:R-:W-:Y:S02]  /*9cea0*/  LOP3.LUT R60, R60, 0xffdfffff, RZ, 0xc0, !PT ;  /* 0xffdfffff3c3c7812 */ /* 0x000fe400078ec0ff */
[----:B------:R-:W-:-:S09]  /*9ceb0*/  PRMT R3, R26, 0x7770, RZ ;  /* 0x000077701a037816 */ /* 0x000fd200000000ff */
[----:B------:R-:W-:Y:S02]  /*9cec0*/  @P4 LOP3.LUT R60, R60, 0x200000, RZ, 0xfc, !PT ;  /* 0x002000003c3c4812 */ /* 0x000fe400078efcff */
[----:B------:R-:W-:-:S13]  /*9ced0*/  LOP3.LUT P4, RZ, R2, 0x1000000, RZ, 0xc0, !PT ;  /* 0x0100000002ff7812 */ /* 0x000fda000788c0ff */
[----:B------:R0:W-:Y:S01]  /*9cee0*/  @P4 STG.E.U8 desc[UR34][R58.64], R3 ;  /* 0x000000033a004986 */ /* 0x0001e2000c101122 */
[----:B------:R-:W-:Y:S02]  /*9cef0*/  LOP3.LUT P4, RZ, R60, 0x200000, RZ, 0xc0, !PT ;  /* 0x002000003cff7812 */ /* 0x000fe4000788c0ff */
[----:B0-----:R-:W-:Y:S01]  /*9cf00*/  PRMT R3, R26, 0x7771, RZ ;  /* 0x000077711a037816 */ /* 0x001fe200000000ff */
[----:B------:R-:W4:Y:S10]  /*9cf10*/  LDL.LU.64 R58, [R1+0x6b8] ;  /* 0x0006b800013a7983 */ /* 0x000f340000300a00 */
[----:B------:R0:W-:Y:S01]  /*9cf20*/  @P4 STG.E.U8 desc[UR34][R52.64], R3 ;  /* 0x0000000334004986 */ /* 0x0001e2000c101122 */
[----:B------:R-:W-:-:S02]  /*9cf30*/  LOP3.LUT P4, RZ, R60, 0x100000, RZ, 0xc0, !PT ;  /* 0x001000003cff7812 */ /* 0x000fc4000788c0ff */
[----:B0-----:R-:W-:Y:S01]  /*9cf40*/  PRMT R3, R26, 0x7772, RZ ;  /* 0x000077721a037816 */ /* 0x001fe200000000ff */
[----:B------:R-:W4:Y:S10]  /*9cf50*/  LDL.LU.64 R52, [R1+0x6b0] ;  /* 0x0006b00001347983 */ /* 0x000f340000300a00 */
[----:B--2---:R0:W-:Y:S04]  /*9cf60*/  @P4 STG.E.U8 desc[UR34][R54.64], R3 ;  /* 0x0000000336004986 */ /* 0x0041e8000c101122 */
[----:B0-----:R-:W2:Y:S01]  /*9cf70*/  LDL.LU.64 R54, [R1+0x6a0] ;  /* 0x0006a00001367983 */ /* 0x001ea20000300a00 */
        /* <DEDUP_REMOVED lines=8> */
[----:B---3--:R0:W-:Y:S01]  /*9d000*/  @P4 STG.E.U8 desc[UR34][R6.64], R3 ;  /* 0x0000000306004986 */ /* 0x0081e2000c101122 */
[----:B------:R-:W-:Y:S02]  /*9d010*/  LOP3.LUT P4, RZ, R60, 0x10000, RZ, 0xc0, !PT ;  /* 0x000100003cff7812 */ /* 0x000fe4000788c0ff */
[C---:B------:R-:W-:Y:S02]  /*9d020*/  LOP3.LUT P2, RZ, R2.reuse, 0x20000, RZ, 0xc0, !PT ;  /* 0x0002000002ff7812 */ /* 0x040fe4000784c0ff */
[C---:B------:R-:W-:Y:S02]  /*9d030*/  LOP3.LUT P3, RZ, R2.reuse, 0x10000, RZ, 0xc0, !PT ;  /* 0x0001000002ff7812 */ /* 0x040fe4000786c0ff */
[----:B------:R-:W-:Y:S02]  /*9d040*/  LOP3.LUT P6, RZ, R2, 0x8000, RZ, 0xc0, !PT ;  /* 0x0000800002ff7812 */ /* 0x000fe400078cc0ff */
[C---:B0-----:R-:W-:Y:S02]  /*9d050*/  PRMT R3, R30.reuse, 0x7772, RZ ;  /* 0x000077721e037816 */ /* 0x041fe400000000ff */
[----:B------:R-:W-:-:S03]  /*9d060*/  PRMT R30, R30, 0x7773, RZ ;  /* 0x000077731e1e7816 */ /* 0x000fc600000000ff */
[----:B----4-:R0:W-:Y:S04]  /*9d070*/  @P4 STG.E.U8 desc[UR34][R12.64], R3 ;  /* 0x000000030c004986 */ /* 0x0101e8000c101122 */
[----:B------:R-:W-:Y:S01]  /*9d080*/  @P2 STG.E.U8 desc[UR34][R10.64], R30 ;  /* 0x0000001e0a002986 */ /* 0x000fe2000c101122 */
[----:B0-----:R-:W-:-:S05]  /*9d090*/  PRMT R3, R27, 0x7770, RZ ;  /* 0x000077701b037816 */ /* 0x001fca00000000ff */
[----:B------:R0:W-:Y:S02]  /*9d0a0*/  @P3 STG.E.U8 desc[UR34][R50.64], R3 ;  /* 0x0000000332003986 */ /* 0x0001e4000c101122 */
[----:B0-----:R-:W-:-:S05]  /*9d0b0*/  PRMT R3, R27, 0x7771, RZ ;  /* 0x000077711b037816 */ /* 0x001fca00000000ff */
[----:B------:R0:W-:Y:S04]  /*9d0c0*/  @P6 STG.E.U8 desc[UR34][R56.64], R3 ;  /* 0x0000000338006986 */ /* 0x0001e8000c101122 */
[----:B0-----:R-:W3:Y:S04]  /*9d0d0*/  LDL.LU.64 R56, [R1+0x6d8] ;  /* 0x0006d80001387983 */ /* 0x001ee80000300a00 */
[----:B------:R-:W4:Y:S01]  /*9d0e0*/  LDL.LU.64 R14, [R1+0x6c8] ;  /* 0x0006c800010e7983 */ /* 0x000f220000300a00 */
[C---:B------:R-:W-:Y:S02]  /*9d0f0*/  LOP3.LUT P1, RZ, R2.reuse, 0x4000, RZ, 0xc0, !PT ;  /* 0x0000400002ff7812 */ /* 0x040fe4000782c0ff */
[C---:B------:R-:W-:Y:S01]  /*9d100*/  LOP3.LUT P0, RZ, R2.reuse, 0x2000, RZ, 0xc0, !PT ;  /* 0x0000200002ff7812 */ /* 0x040fe2000780c0ff */
[----:B------:R-:W4:Y:S01]  /*9d110*/  LDL.LU.64 R12, [R1+0x6c0] ;  /* 0x0006c000010c7983 */ /* 0x000f220000300a00 */
[----:B------:R-:W-:-:S02]  /*9d120*/  LOP3.LUT P5, RZ, R2, 0x1000, RZ, 0xc0, !PT ;  /* 0x0000100002ff7812 */ /* 0x000fc400078ac0ff */
[C---:B------:R-:W-:Y:S01]  /*9d130*/  PRMT R3, R27.reuse, 0x7772, RZ ;  /* 0x000077721b037816 */ /* 0x040fe200000000ff */
[----:B------:R-:W4:Y:S01]  /*9d140*/  LDL.LU.64 R10, [R1+0x6a8] ;  /* 0x0006a800010a7983 */ /* 0x000f220000300a00 */
[----:B------:R-:W-:-:S03]  /*9d150*/  PRMT R27, R27, 0x7773, RZ ;  /* 0x000077731b1b7816 */ /* 0x000fc600000000ff */
[----:B------:R-:W4:Y:S04]  /*9d160*/  LDL.LU.64 R50, [R1+0x698] ;  /* 0x0006980001327983 */ /* 0x000f280000300a00 */
[----:B------:R0:W-:Y:S04]  /*9d170*/  @P1 STG.E.U8 desc[UR34][R58.64], R3 ;  /* 0x000000033a001986 */ /* 0x0001e8000c101122 */
[----:B------:R-:W-:Y:S01]  /*9d180*/  @P0 STG.E.U8 desc[UR34][R52.64], R27 ;  /* 0x0000001b34000986 */ /* 0x000fe2000c101122 */
[----:B0-----:R-:W-:-:S05]  /*9d190*/  PRMT R3, R31, 0x7770, RZ ;  /* 0x000077701f037816 */ /* 0x001fca00000000ff */
[----:B--2---:R0:W-:Y:S04]  /*9d1a0*/  @P5 STG.E.U8 desc[UR34][R54.64], R3 ;  /* 0x0000000336005986 */ /* 0x0041e8000c101122 */
[----:B0-----:R-:W2:Y:S04]  /*9d1b0*/  LDL.LU.64 R54, [R1+0x690] ;  /* 0x0006900001367983 */ /* 0x001ea80000300a00 */
[----:B------:R-:W2:Y:S01]  /*9d1c0*/  LDL.LU.64 R58, [R1+0x688] ;  /* 0x00068800013a7983 */ /* 0x000ea20000300a00 */
[----:B------:R-:W-:-:S03]  /*9d1d0*/  LOP3.LUT P5, RZ, R0, 0x80000000, RZ, 0xc0, !PT ;  /* 0x8000000000ff7812 */ /* 0x000fc600078ac0ff */
[----:B------:R-:W2:Y:S01]  /*9d1e0*/  LDL.LU.64 R52, [R1+0x680] ;  /* 0x0006800001347983 */ /* 0x000ea20000300a00 */
[----:B------:R-:W-:Y:S02]  /*9d1f0*/  P2R R3, PR, RZ, 0x20 ;  /* 0x00000020ff037803 */ /* 0x000fe40000000000 */
[----:B------:R-:W-:-:S04]  /*9d200*/  LOP3.LUT P5, RZ, R2, 0x1, RZ, 0xc0, !PT ;  /* 0x0000000102ff7812 */ /* 0x000fc800078ac0ff */
[----:B------:R-:W-:Y:S02]  /*9d210*/  P2R R4, PR, RZ, 0x20 ;  /* 0x00000020ff047803 */ /* 0x000fe40000000000 */
[----:B------:R-:W-:-:S04]  /*9d220*/  LOP3.LUT P5, RZ, R2, 0x2, RZ, 0xc0, !PT ;  /* 0x0000000202ff7812 */ /* 0x000fc800078ac0ff */
[----:B------:R-:W-:Y:S02]  /*9d230*/  P2R R5, PR, RZ, 0x20 ;  /* 0x00000020ff057803 */ /* 0x000fe40000000000 */
[----:B------:R-:W-:-:S04]  /*9d240*/  LOP3.LUT P5, RZ, R2, 0x4, RZ, 0xc0, !PT ;  /* 0x0000000402ff7812 */ /* 0x000fc800078ac0ff */
[----:B------:R-:W-:Y:S02]  /*9d250*/  P2R R6, PR, RZ, 0x20 ;  /* 0x00000020ff067803 */ /* 0x000fe40000000000 */
[C---:B------:R-:W-:Y:S02]  /*9d260*/  LOP3.LUT P5, RZ, R2.reuse, 0x8, RZ, 0xc0, !PT ;  /* 0x0000000802ff7812 */ /* 0x040fe400078ac0ff */
[C---:B------:R-:W-:Y:S02]  /*9d270*/  LOP3.LUT P4, RZ, R2.reuse, 0x800, RZ, 0xc0, !PT ;  /* 0x0000080002ff7812 */ /* 0x040fe4000788c0ff */
[----:B------:R-:W-:Y:S02]  /*9d280*/  P2R R7, PR, RZ, 0x20 ;  /* 0x00000020ff077803 */ /* 0x000fe40000000000 */
[C---:B------:R-:W-:Y:S02]  /*9d290*/  LOP3.LUT P5, RZ, R2.reuse, 0x10, RZ, 0xc0, !PT ;  /* 0x0000001002ff7812 */ /* 0x040fe400078ac0ff */
[----:B------:R-:W-:-:S02]  /*9d2a0*/  LOP3.LUT P2, RZ, R2, 0x400, RZ, 0xc0, !PT ;  /* 0x0000040002ff7812 */ /* 0x000fc4000784c0ff */
[----:B------:R-:W-:Y:S02]  /*9d2b0*/  P2R R8, PR, RZ, 0x20 ;  /* 0x00000020ff087803 */ /* 0x000fe40000000000 */
[C---:B------:R-:W-:Y:S02]  /*9d2c0*/  LOP3.LUT P3, RZ, R2.reuse, 0x200, RZ, 0xc0, !PT ;  /* 0x0000020002ff7812 */ /* 0x040fe4000786c0ff */
[C---:B------:R-:W-:Y:S02]  /*9d2d0*/  LOP3.LUT P6, RZ, R2.reuse, 0x100, RZ, 0xc0, !PT ;  /* 0x0000010002ff7812 */ /* 0x040fe400078cc0ff */
[C---:B------:R-:W-:Y:S02]  /*9d2e0*/  LOP3.LUT P1, RZ, R2.reuse, 0x80, RZ, 0xc0, !PT ;  /* 0x0000008002ff7812 */ /* 0x040fe4000782c0ff */
[C---:B------:R-:W-:Y:S02]  /*9d2f0*/  LOP3.LUT P0, RZ, R2.reuse, 0x40, RZ, 0xc0, !PT ;  /* 0x0000004002ff7812 */ /* 0x040fe4000780c0ff */
[----:B------:R-:W-:-:S02]  /*9d300*/  LOP3.LUT P5, RZ, R2, 0x20, RZ, 0xc0, !PT ;  /* 0x0000002002ff7812 */ /* 0x000fc400078ac0ff */
[----:B------:R-:W-:-:S05]  /*9d310*/  PRMT R2, R31, 0x7771, RZ ;  /* 0x000077711f027816 */ /* 0x000fca00000000ff */
[----:B---3--:R0:W-:Y:S04]  /*9d320*/  @P4 STG.E.U8 desc[UR34][R56.64], R2 ;  /* 0x0000000238004986 */ /* 0x0081e8000c101122 */
[----:B0-----:R-:W3:Y:S04]  /*9d330*/  LDL.LU.64 R56, [R1+0x678] ;  /* 0x0006780001387983 */ /* 0x001ee80000300a00 */
[----:B------:R-:W3:Y:S04]  /*9d340*/  LDL.LU.64 R48, [R1+0x670] ;  /* 0x0006700001307983 */ /* 0x000ee80000300a00 */
[----:B------:R-:W3:Y:S01]  /*9d350*/  LDL.LU.64 R16, [R1+0x668] ;  /* 0x0006680001107983 */ /* 0x000ee20000300a00 */
[----:B------:R-:W-:-:S05]  /*9d360*/  PRMT R2, R31, 0x7772, RZ ;  /* 0x000077721f027816 */ /* 0x000fca00000000ff */
[----:B----4-:R0:W-:Y:S01]  /*9d370*/  @P2 STG.E.U8 desc[UR34][R14.64], R2 ;  /* 0x000000020e002986 */ /* 0x0101e2000c101122 */
[----:B------:R-:W-:-:S03]  /*9d380*/  PRMT R31, R31, 0x7773, RZ ;  /* 0x000077731f1f7816 */ /* 0x000fc600000000ff */
[----:B0-----:R-:W4:Y:S01]  /*9d390*/  LDL.LU.64 R14, [R1+0x660] ;  /* 0x00066000010e7983 */ /* 0x001f220000300a00 */
[----:B------:R-:W-:-:S03]  /*9d3a0*/  PRMT R2, R32, 0x7770, RZ ;  /* 0x0000777020027816 */ /* 0x000fc600000000ff */
[----:B------:R0:W-:Y:S04]  /*9d3b0*/  @P3 STG.E.U8 desc[UR34][R12.64], R31 ;  /* 0x0000001f0c003986 */ /* 0x0001e8000c101122 */
[----:B------:R1:W-:Y:S04]  /*9d3c0*/  @P6 STG.E.U8 desc[UR34][R10.64], R2 ;  /* 0x000000020a006986 */ /* 0x0003e8000c101122 */
[----:B0-----:R-:W4:Y:S01]  /*9d3d0*/  LDL.LU.64 R12, [R1+0x658] ;  /* 0x00065800010c7983 */ /* 0x001f220000300a00 */
[----:B-1----:R-:W-:-:S03]  /*9d3e0*/  PRMT R2, R32, 0x7771, RZ ;  /* 0x0000777120027816 */ /* 0x002fc600000000ff */
[----:B------:R-:W4:Y:S04]  /*9d3f0*/  LDL.LU.64 R10, [R1+0x650] ;  /* 0x00065000010a7983 */ /* 0x000f280000300a00 */
[----:B------:R0:W-:Y:S02]  /*9d400*/  @P1 STG.E.U8 desc[UR34][R50.64], R2 ;  /* 0x0000000232001986 */ /* 0x0001e4000c101122 */
[C---:B0-----:R-:W-:Y:S02]  /*9d410*/  PRMT R2, R32.reuse, 0x7772, RZ ;  /* 0x0000777220027816 */ /* 0x041fe400000000ff */
[----:B------:R-:W4:Y:S04]  /*9d420*/  LDL.LU.64 R50, [R1+0x648] ;  /* 0x0006480001327983 */ /* 0x000f280000300a00 */
[----:B--2---:R0:W-:Y:S04]  /*9d430*/  @P0 STG.E.U8 desc[UR34][R54.64], R2 ;  /* 0x0000000236000986 */ /* 0x0041e8000c101122 */
[----:B0-----:R-:W2:Y:S01]  /*9d440*/  LDL.LU.64 R54, [R1+0x638] ;  /* 0x0006380001367983 */ /* 0x001ea20000300a00 */
[----:B------:R-:W-:-:S05]  /*9d450*/  PRMT R32, R32, 0x7773, RZ ;  /* 0x0000777320207816 */ /* 0x000fca00000000ff */
[----:B------:R0:W-:Y:S01]  /*9d460*/  @P5 STG.E.U8 desc[UR34][R58.64], R32 ;  /* 0x000000203a005986 */ /* 0x0001e2000c101122 */
[----:B------:R-:W-:Y:S02]  /*9d470*/  ISETP.NE.AND P5, PT, R8, RZ, PT ;  /* 0x000000ff0800720c */ /* 0x000fe40003fa5270 */
[----:B------:R-:W-:Y:S01]  /*9d480*/  PRMT R2, R36, 0x7770, RZ ;  /* 0x0000777024027816 */ /* 0x000fe200000000ff */
[----:B0-----:R-:W2:Y:S10]  /*9d490*/  LDL.LU.64 R58, [R1+0x580] ;  /* 0x00058000013a7983 */ /* 0x001eb40000300a00 */
[----:B------:R0:W-:Y:S04]  /*9d4a0*/  @P5 STG.E.U8 desc[UR34][R52.64], R2 ;  /* 0x0000000234005986 */ /* 0x0001e8000c101122 */
[----:B0-----:R-:W2:Y:S01]  /*9d4b0*/  LDL.LU.64 R52, [R1+0x568] ;  /* 0x0005680001347983 */ /* 0x001ea20000300a00 */
[----:B------:R-:W-:-:S02]  /*9d4c0*/  ISETP.NE.AND P5, PT, R7, RZ, PT ;  /* 0x000000ff0700720c */ /* 0x000fc40003fa5270 */
[----:B------:R-:W-:Y:S02]  /*9d4d0*/  PRMT R2, R36, 0x7771, RZ ;  /* 0x0000777124027816 */ /* 0x000fe400000000ff */
[C---:B------:R-:W-:Y:S02]  /*9d4e0*/  LOP3.LUT P4, RZ, R0.reuse, 0x40000000, RZ, 0xc0, !PT ;  /* 0x4000000000ff7812 */ /* 0x040fe4000788c0ff */
[----:B------:R-:W-:-:S07]  /*9d4f0*/  LOP3.LUT P2, RZ, R0, 0x20000000, RZ, 0xc0, !PT ;  /* 0x2000000000ff7812 */ /* 0x000fce000784c0ff */
[----:B---3--:R0:W-:Y:S01]  /*9d500*/  @P5 STG.E.U8 desc[UR34][R56.64], R2 ;  /* 0x0000000238005986 */ /* 0x0081e2000c101122 */
[----:B------:R-:W-:Y:S02]  /*9d510*/  ISETP.NE.AND P5, PT, R6, RZ, PT ;  /* 0x000000ff0600720c */ /* 0x000fe40003fa5270 */
[----:B0-----:R-:W-:Y:S01]  /*9d520*/  PRMT R2, R36, 0x7772, RZ ;  /* 0x0000777224027816 */ /* 0x001fe200000000ff */
[----:B------:R-:W3:Y:S10]  /*9d530*/  LDL.LU.64 R56, [R1+0x570] ;  /* 0x0005700001387983 */ /* 0x000ef40000300a00 */
[----:B------:R0:W-:Y:S01]  /*9d540*/  @P5 STG.E.U8 desc[UR34][R48.64], R2 ;  /* 0x0000000230005986 */ /* 0x0001e2000c101122 */
[----:B------:R-:W-:-:S02]  /*9d550*/  ISETP.NE.AND P5, PT, R5, RZ, PT ;  /* 0x000000ff0500720c */ /* 0x000fc40003fa5270 */
[----:B------:R-:W-:-:S11]  /*9d560*/  PRMT R36, R36, 0x7773, RZ ;  /* 0x0000777324247816 */ /* 0x000fd600000000ff */
[----:B------:R-:W-:Y:S01]  /*9d570*/  @P5 STG.E.U8 desc[UR34][R16.64], R36 ;  /* 0x0000002410005986 */ /* 0x000fe2000c101122 */
[----:B------:R-:W-:Y:S02]  /*9d580*/  ISETP.NE.AND P5, PT, R4, RZ, PT ;  /* 0x000000ff0400720c */ /* 0x000fe40003fa5270 */
[----:B0-----:R-:W-:-:S11]  /*9d590*/  PRMT R2, R33, 0x7770, RZ ;  /* 0x0000777021027816 */ /* 0x001fd600000000ff */
[----:B----4-:R0:W-:Y:S01]  /*9d5a0*/  @P5 STG.E.U8 desc[UR34][R14.64], R2 ;  /* 0x000000020e005986 */ /* 0x0101e2000c101122 */
[----:B------:R-:W-:Y:S02]  /*9d5b0*/  ISETP.NE.AND P5, PT, R3, RZ, PT ;  /* 0x000000ff0300720c */ /* 0x000fe40003fa5270 */
[----:B------:R-:W-:Y:S02]  /*9d5c0*/  LOP3.LUT P3, RZ, R0, 0x10000000, RZ, 0xc0, !PT ;  /* 0x1000000000ff7812 */ /* 0x000fe4000786c0ff */
[----:B0-----:R-:W-:-:S09]  /*9d5d0*/  PRMT R2, R33, 0x7771, RZ ;  /* 0x0000777121027816 */ /* 0x001fd200000000ff */
[----:B------:R0:W-:Y:S02]  /*9d5e0*/  @P5 STG.E.U8 desc[UR34][R12.64], R2 ;  /* 0x000000020c005986 */ /* 0x0001e4000c101122 */
[C---:B0-----:R-:W-:Y:S02]  /*9d5f0*/  PRMT R2, R33.reuse, 0x7772, RZ ;  /* 0x0000777221027816 */ /* 0x041fe400000000ff */
[----:B------:R-:W-:-:S03]  /*9d600*/  PRMT R33, R33, 0x7773, RZ ;  /* 0x0000777321217816 */ /* 0x000fc600000000ff */
[----:B------:R0:W-:Y:S04]  /*9d610*/  @P4 STG.E.U8 desc[UR34][R10.64], R2 ;  /* 0x000000020a004986 */ /* 0x0001e8000c101122 */
[----:B------:R-:W-:Y:S01]  /*9d620*/  @P2 STG.E.U8 desc[UR34][R50.64], R33 ;  /* 0x0000002132002986 */ /* 0x000fe2000c101122 */
[----:B0-----:R-:W-:-:S05]  /*9d630*/  PRMT R2, R37, 0x7770, RZ ;  /* 0x0000777025027816 */ /* 0x001fca00000000ff */
[----:B--2---:R0:W-:Y:S04]  /*9d640*/  @P3 STG.E.U8 desc[UR34][R54.64], R2 ;  /* 0x0000000236003986 */ /* 0x0041e8000c101122 */
[----:B0-----:R-:W2:Y:S04]  /*9d650*/  LDL.LU.64 R54, [R1+0x640] ;  /* 0x0006400001367983 */ /* 0x001ea80000300a00 */
[----:B------:R-:W4:Y:S01]  /*9d660*/  LDL.LU.64 R14, [R1+0x630] ;  /* 0x00063000010e7983 */ /* 0x000f220000300a00 */
[C---:B------:R-:W-:Y:S02]  /*9d670*/  LOP3.LUT P6, RZ, R0.reuse, 0x8000000, RZ, 0xc0, !PT ;  /* 0x0800000000ff7812 */ /* 0x040fe400078cc0ff */
[----:B------:R-:W-:Y:S01]  /*9d680*/  LOP3.LUT P1, RZ, R0, 0x4000000, RZ, 0xc0, !PT ;  /* 0x0400000000ff7812 */ /* 0x000fe2000782c0ff */
[----:B------:R-:W4:Y:S01]  /*9d690*/  LDL.LU.64 R12, [R1+0x578] ;  /* 0x00057800010c7983 */ /* 0x000f220000300a00 */
[----:B------:R-:W-:-:S03]  /*9d6a0*/  PRMT R2, R37, 0x7771, RZ ;  /* 0x0000777125027816 */ /* 0x000fc600000000ff */
[----:B------:R-:W4:Y:S04]  /*9d6b0*/  LDL.LU.64 R10, [R1+0x588] ;  /* 0x00058800010a7983 */ /* 0x000f280000300a00 */
[----:B------:R-:W4:Y:S04]  /*9d6c0*/  LDL.LU.64 R50, [R1+0x560] ;  /* 0x0005600001327983 */ /* 0x000f280000300a00 */
[----:B------:R0:W-:Y:S02]  /*9d6d0*/  @P6 STG.E.U8 desc[UR34][R58.64], R2 ;  /* 0x000000023a006986 */ /* 0x0001e4000c101122 */
[----:B0-----:R-:W-:-:S05]  /*9d6e0*/  PRMT R2, R37, 0x7772, RZ ;  /* 0x0000777225027816 */ /* 0x001fca00000000ff */
[----:B------:R0:W-:Y:S04]  /*9d6f0*/  @P1 STG.E.U8 desc[UR34][R52.64], R2 ;  /* 0x0000000234001986 */ /* 0x0001e8000c101122 */
[----:B0-----:R-:W4:Y:S01]  /*9d700*/  LDL.LU.64 R52, [R1+0x558] ;  /* 0x0005580001347983 */ /* 0x001f220000300a00 */
[----:B------:R-:W-:-:S03]  /*9d710*/  LOP3.LUT P0, RZ, R0, 0x2000000, RZ, 0xc0, !PT ;  /* 0x0200000000ff7812 */ /* 0x000fc6000780c0ff */
[----:B------:R-:W4:Y:S01]  /*9d720*/  LDL.LU.64 R58, [R1+0x548] ;  /* 0x00054800013a7983 */ /* 0x000f220000300a00 */
[----:B------:R-:W-:Y:S02]  /*9d730*/  PRMT R37, R37, 0x7773, RZ ;  /* 0x0000777325257816 */ /* 0x000fe400000000ff */
[----:B------:R-:W-:Y:S02]  /*9d740*/  LOP3.LUT P5, RZ, R0, 0x1000000, RZ, 0xc0, !PT ;  /* 0x0100000000ff7812 */ /* 0x000fe400078ac0ff */
[----:B------:R-:W-:-:S05]  /*9d750*/  PRMT R8, R34, 0x7770, RZ ;  /* 0x0000777022087816 */ /* 0x000fca00000000ff */
[----:B---3--:R0:W-:Y:S04]  /*9d760*/  @P0 STG.E.U8 desc[UR34][R56.64], R37 ;  /* 0x0000002538000986 */ /* 0x0081e8000c101122 */
[----:B0-----:R-:W3:Y:S01]  /*9d770*/  LDL.LU.64 R56, [R1+0x550] ;  /* 0x0005500001387983 */ /* 0x001ee20000300a00 */
[C---:B------:R-:W-:Y:S02]  /*9d780*/  LOP3.LUT P4, RZ, R0.reuse, 0x800000, RZ, 0xc0, !PT ;  /* 0x0080000000ff7812 */ /* 0x040fe4000788c0ff */
[C---:B------:R-:W-:Y:S02]  /*9d790*/  LOP3.LUT P2, RZ, R0.reuse, 0x400000, RZ, 0xc0, !PT ;  /* 0x0040000000ff7812 */ /* 0x040fe4000784c0ff */
[C---:B------:R-:W-:Y:S02]  /*9d7a0*/  LOP3.LUT P3, RZ, R0.reuse, 0x200000, RZ, 0xc0, !PT ;  /* 0x0020000000ff7812 */ /* 0x040fe4000786c0ff */
[----:B------:R-:W-:Y:S01]  /*9d7b0*/  LOP3.LUT P6, RZ, R0, 0x100000, RZ, 0xc0, !PT ;  /* 0x0010000000ff7812 */ /* 0x000fe200078cc0ff */
[----:B--2---:R0:W-:Y:S04]  /*9d7c0*/  @P5 STG.E.U8 desc[UR34][R54.64], R8 ;  /* 0x0000000836005986 */ /* 0x0041e8000c101122 */
[----:B0-----:R-:W2:Y:S04]  /*9d7d0*/  LDL.LU.64 R54, [R1+0x540] ;  /* 0x0005400001367983 */ /* 0x001ea80000300a00 */
[----:B------:R-:W2:Y:S04]  /*9d7e0*/  LDL.LU.64 R48, [R1+0x538] ;  /* 0x0005380001307983 */ /* 0x000ea80000300a00 */
[----:B------:R-:W2:Y:S01]  /*9d7f0*/  LDL.LU.64 R16, [R1+0x4f8] ;  /* 0x0004f80001107983 */ /* 0x000ea20000300a00 */
[----:B------:R-:W-:-:S05]  /*9d800*/  PRMT R8, R34, 0x7771, RZ ;  /* 0x0000777122087816 */ /* 0x000fca00000000ff */
[----:B----4-:R0:W-:Y:S04]  /*9d810*/  @P4 STG.E.U8 desc[UR34][R14.64], R8 ;  /* 0x000000080e004986 */ /* 0x0101e8000c101122 */
[----:B0-----:R-:W4:Y:S01]  /*9d820*/  LDL.LU.64 R14, [R1+0x530] ;  /* 0x00053000010e7983 */ /* 0x001f220000300a00 */
[----:B------:R-:W-:Y:S02]  /*9d830*/  PRMT R8, R34, 0x7772, RZ ;  /* 0x0000777222087816 */ /* 0x000fe400000000ff */
[----:B------:R-:W-:Y:S02]  /*9d840*/  LOP3.LUT P1, RZ, R0, 0x80000, RZ, 0xc0, !PT ;  /* 0x0008000000ff7812 */ /* 0x000fe4000782c0ff */
[----:B------:R-:W-:Y:S01]  /*9d850*/  PRMT R34, R34, 0x7773, RZ ;  /* 0x0000777322227816 */ /* 0x000fe200000000ff */
[----:B------:R0:W-:Y:S04]  /*9d860*/  @P2 STG.E.U8 desc[UR34][R12.64], R8 ;  /* 0x000000080c002986 */ /* 0x0001e8000c101122 */
[----:B------:R1:W-:Y:S04]  /*9d870*/  @P3 STG.E.U8 desc[UR34][R10.64], R34 ;  /* 0x000000220a003986 */ /* 0x0003e8000c101122 */
[----:B0-----:R-:W4:Y:S01]  /*9d880*/  LDL.LU.64 R12, [R1+0x4d8] ;  /* 0x0004d800010c7983 */ /* 0x001f220000300a00 */
[----:B------:R-:W-:-:S03]  /*9d890*/  PRMT R8, R38, 0x7770, RZ ;  /* 0x0000777026087816 */ /* 0x000fc600000000ff */
[----:B-1----:R-:W4:Y:S04]  /*9d8a0*/  LDL.LU.64 R10, [R1+0x4b8] ;  /* 0x0004b800010a7983 */ /* 0x002f280000300a00 */
[----:B------:R0:W-:Y:S02]  /*9d8b0*/  @P6 STG.E.U8 desc[UR34][R50.64], R8 ;  /* 0x0000000832006986 */ /* 0x0001e4000c101122 */
[----:B0-----:R-:W-:Y:S02]  /*9d8c0*/  PRMT R8, R38, 0x7771, RZ ;  /* 0x0000777126087816 */ /* 0x001fe400000000ff */
[----:B------:R-:W4:Y:S04]  /*9d8d0*/  LDL.LU.64 R50, [R1+0x488] ;  /* 0x0004880001327983 */ /* 0x000f280000300a00 */
[----:B------:R0:W-:Y:S04]  /*9d8e0*/  @P1 STG.E.U8 desc[UR34][R52.64], R8 ;  /* 0x0000000834001986 */ /* 0x0001e8000c101122 */
[----:B0-----:R-:W4:Y:S01]  /*9d8f0*/  LDL.LU.64 R52, [R1+0x4b0] ;  /* 0x0004b00001347983 */ /* 0x001f220000300a00 */
[----:B------:R-:W-:-:S04]  /*9d900*/  LOP3.LUT P0, RZ, R0, 0x1000, RZ, 0xc0, !PT ;  /* 0x0000100000ff7812 */ /* 0x000fc8000780c0ff */
[----:B------:R-:W-:Y:S02]  /*9d910*/  P2R R2, PR, RZ, 0x1 ;  /* 0x00000001ff027803 */ /* 0x000fe40000000000 */
        /* <DEDUP_REMOVED lines=10> */
[----:B------:R-:W-:Y:S02]  /*9d9c0*/  LOP3.LUT P0, RZ, R0, 0x40000, RZ, 0xc0, !PT ;  /* 0x0004000000ff7812 */ /* 0x000fe4000780c0ff */
[C---:B------:R-:W-:Y:S02]  /*9d9d0*/  PRMT R8, R38.reuse, 0x7772, RZ ;  /* 0x0000777226087816 */ /* 0x040fe400000000ff */
[----:B------:R-:W-:-:S09]  /*9d9e0*/  PRMT R38, R38, 0x7773, RZ ;  /* 0x0000777326267816 */ /* 0x000fd200000000ff */
[----:B------:R0:W-:Y:S01]  /*9d9f0*/  @P0 STG.E.U8 desc[UR34][R58.64], R8 ;  /* 0x000000083a000986 */ /* 0x0001e2000c101122 */
[----:B------:R-:W-:-:S03]  /*9da00*/  ISETP.NE.AND P0, PT, R7, RZ, PT ;  /* 0x000000ff0700720c */ /* 0x000fc60003f05270 */
[----:B0-----:R-:W4:Y:S10]  /*9da10*/  LDL.LU.64 R58, [R1+0x428] ;  /* 0x00042800013a7983 */ /* 0x001f340000300a00 */
[----:B---3--:R0:W-:Y:S01]  /*9da20*/  @P0 STG.E.U8 desc[UR34][R56.64], R38 ;  /* 0x0000002638000986 */ /* 0x0081e2000c101122 */
[----:B------:R-:W-:-:S02]  /*9da30*/  ISETP.NE.AND P0, PT, R6, RZ, PT ;  /* 0x000000ff0600720c */ /* 0x000fc40003f05270 */
[----:B------:R-:W-:Y:S01]  /*9da40*/  PRMT R6, R35, 0x7770, RZ ;  /* 0x0000777023067816 */ /* 0x000fe200000000ff */
[----:B0-----:R-:W3:Y:S10]  /*9da50*/  LDL.LU.64 R56, [R1+0x420] ;  /* 0x0004200001387983 */ /* 0x001ef40000300a00 */
[----:B--2---:R0:W-:Y:S04]  /*9da60*/  @P0 STG.E.U8 desc[UR34][R54.64], R6 ;  /* 0x0000000636000986 */ /* 0x0041e8000c101122 */
[----:B0-----:R-:W2:Y:S01]  /*9da70*/  LDL.LU.64 R54, [R1+0x400] ;  /* 0x0004000001367983 */ /* 0x001ea20000300a00 */
[----:B------:R-:W-:-:S02]  /*9da80*/  ISETP.NE.AND P0, PT, R5, RZ, PT ;  /* 0x000000ff0500720c */ /* 0x000fc40003f05270 */
[----:B------:R-:W-:-:S11]  /*9da90*/  PRMT R5, R35, 0x7771, RZ ;  /* 0x0000777123057816 */ /* 0x000fd600000000ff */
[----:B------:R-:W-:Y:S01]  /*9daa0*/  @P0 STG.E.U8 desc[UR34][R48.64], R5 ;  /* 0x0000000530000986 */ /* 0x000fe2000c101122 */
[----:B------:R-:W-:Y:S02]  /*9dab0*/  ISETP.NE.AND P0, PT, R4, RZ, PT ;  /* 0x000000ff0400720c */ /* 0x000fe40003f05270 */
[C---:B------:R-:W-:Y:S02]  /*9dac0*/  PRMT R4, R35.reuse, 0x7772, RZ ;  /* 0x0000777223047816 */ /* 0x040fe400000000ff */
[----:B------:R-:W-:-:S09]  /*9dad0*/  PRMT R35, R35, 0x7773, RZ ;  /* 0x0000777323237816 */ /* 0x000fd200000000ff */
[----:B------:R-:W-:Y:S01]  /*9dae0*/  @P0 STG.E.U8 desc[UR34][R16.64], R4 ;  /* 0x0000000410000986 */ /* 0x000fe2000c101122 */
[----:B------:R-:W-:Y:S02]  /*9daf0*/  ISETP.NE.AND P0, PT, R3, RZ, PT ;  /* 0x000000ff0300720c */ /* 0x000fe40003f05270 */
[----:B------:R-:W-:-:S11]  /*9db00*/  LOP3.LUT P5, RZ, R0, 0x800, RZ, 0xc0, !PT ;  /* 0x0000080000ff7812 */ /* 0x000fd600078ac0ff */
[----:B----4-:R-:W-:Y:S01]  /*9db10*/  @P0 STG.E.U8 desc[UR34][R14.64], R35 ;  /* 0x000000230e000986 */ /* 0x010fe2000c101122 */
[----:B------:R-:W-:Y:S02]  /*9db20*/  ISETP.NE.AND P0, PT, R2, RZ, PT ;  /* 0x000000ff0200720c */ /* 0x000fe40003f05270 */
[----:B------:R-:W-:Y:S02]  /*9db30*/  PRMT R2, R39, 0x7770, RZ ;  /* 0x0000777027027816 */ /* 0x000fe400000000ff */
[C---:B------:R-:W-:Y:S02]  /*9db40*/  LOP3.LUT P4, RZ, R0.reuse, 0x400, RZ, 0xc0, !PT ;  /* 0x0000040000ff7812 */ /* 0x040fe4000788c0ff */
[----:B------:R-:W-:-:S07]  /*9db50*/  LOP3.LUT P2, RZ, R0, 0x200, RZ, 0xc0, !PT ;  /* 0x0000020000ff7812 */ /* 0x000fce000784c0ff */
[----:B------:R0:W-:Y:S02]  /*9db60*/  @P0 STG.E.U8 desc[UR34][R12.64], R2 ;  /* 0x000000020c000986 */ /* 0x0001e4000c101122 */
[----:B0-----:R-:W-:-:S05]  /*9db70*/  PRMT R2, R39, 0x7771, RZ ;  /* 0x0000777127027816 */ /* 0x001fca00000000ff */
[----:B------:R0:W-:Y:S02]  /*9db80*/  @P5 STG.E.U8 desc[UR34][R10.64], R2 ;  /* 0x000000020a005986 */ /* 0x0001e4000c101122 */
[C---:B0-----:R-:W-:Y:S02]  /*9db90*/  PRMT R2, R39.reuse, 0x7772, RZ ;  /* 0x0000777227027816 */ /* 0x041fe400000000ff */
[----:B------:R-:W-:-:S03]  /*9dba0*/  PRMT R39, R39, 0x7773, RZ ;  /* 0x0000777327277816 */ /* 0x000fc600000000ff */
[----:B------:R-:W-:Y:S04]  /*9dbb0*/  @P4 STG.E.U8 desc[UR34][R50.64], R2 ;  /* 0x0000000232004986 */ /* 0x000fe8000c101122 */
[----:B------:R0:W-:Y:S04]  /*9dbc0*/  @P2 STG.E.U8 desc[UR34][R52.64], R39 ;  /* 0x0000002734002986 */ /* 0x0001e8000c101122 */
[----:B0-----:R-:W4:Y:S01]  /*9dbd0*/  LDL.LU.64 R52, [R1+0x4f0] ;  /* 0x0004f00001347983 */ /* 0x001f220000300a00 */
[----:B------:R-:W-:-:S03]  /*9dbe0*/  LOP3.LUT P3, RZ, R0, 0x100, RZ, 0xc0, !PT ;  /* 0x0000010000ff7812 */ /* 0x000fc6000786c0ff */
[----:B------:R-:W4:Y:S01]  /*9dbf0*/  LDL.LU.64 R12, [R1+0x498] ;  /* 0x00049800010c7983 */ /* 0x000f220000300a00 */
[----:B------:R-:W-:Y:S02]  /*9dc00*/  LOP3.LUT P6, RZ, R0, 0x80, RZ, 0xc0, !PT ;  /* 0x0000008000ff7812 */ /* 0x000fe400078cc0ff */
[----:B------:R-:W-:Y:S01]  /*9dc10*/  PRMT R2, R40, 0x7770, RZ ;  /* 0x0000777028027816 */ /* 0x000fe200000000ff */
[----:B------:R-:W4:Y:S04]  /*9dc20*/  LDL.LU.64 R10, [R1+0x480] ;  /* 0x00048000010a7983 */ /* 0x000f280000300a00 */
[----:B------:R-:W4:Y:S01]  /*9dc30*/  LDL.LU.64 R50, [R1+0x448] ;  /* 0x0004480001327983 */ /* 0x000f220000300a00 */
[----:B------:R-:W-:-:S03]  /*9dc40*/  LOP3.LUT P1, RZ, R0, 0x40, RZ, 0xc0, !PT ;  /* 0x0000004000ff7812 */ /* 0x000fc6000782c0ff */
[----:B------:R0:W-:Y:S02]  /*9dc50*/  @P3 STG.E.U8 desc[UR34][R58.64], R2 ;  /* 0x000000023a003986 */ /* 0x0001e4000c101122 */
[C---:B0-----:R-:W-:Y:S02]  /*9dc60*/  PRMT R2, R40.reuse, 0x7771, RZ ;  /* 0x0000777128027816 */ /* 0x041fe400000000ff */
[----:B------:R-:W4:Y:S04]  /*9dc70*/  LDL.LU.64 R58, [R1+0x468] ;  /* 0x00046800013a7983 */ /* 0x000f280000300a00 */
[----:B---3--:R0:W-:Y:S04]  /*9dc80*/  @P6 STG.E.U8 desc[UR34][R56.64], R2 ;  /* 0x0000000238006986 */ /* 0x0081e8000c101122 */
[----:B0-----:R-:W3:Y:S01]  /*9dc90*/  LDL.LU.64 R56, [R1+0x408] ;  /* 0x0004080001387983 */ /* 0x001ee20000300a00 */
[----:B------:R-:W-:-:S05]  /*9dca0*/  PRMT R2, R40, 0x7772, RZ ;  /* 0x0000777228027816 */ /* 0x000fca00000000ff */
[----:B--2---:R0:W-:Y:S04]  /*9dcb0*/  @P1 STG.E.U8 desc[UR34][R54.64], R2 ;  /* 0x0000000236001986 */ /* 0x0041e8000c101122 */
[----:B0-----:R-:W2:Y:S01]  /*9dcc0*/  LDL.LU.64 R54, [R1+0x3e8] ;  /* 0x0003e80001367983 */ /* 0x001ea20000300a00 */
[----:B------:R-:W-:Y:S02]  /*9dcd0*/  LOP3.LUT P5, RZ, R0, 0x20, RZ, 0xc0, !PT ;  /* 0x0000002000ff7812 */ /* 0x000fe400078ac0ff */
[----:B------:R-:W-:Y:S02]  /*9dce0*/  PRMT R40, R40, 0x7773, RZ ;  /* 0x0000777328287816 */ /* 0x000fe400000000ff */
        /* <DEDUP_REMOVED lines=11> */
[----:B------:R-:W-:Y:S02]  /*9dda0*/  LOP3.LUT P4, RZ, R0, 0x10, RZ, 0xc0, !PT ;  /* 0x0000001000ff7812 */ /* 0x000fe4000788c0ff */
[----:B------:R-:W-:Y:S01]  /*9ddb0*/  P2R R7, PR, RZ, 0x1 ;  /* 0x00000001ff077803 */ /* 0x000fe20000000000 */
[----:B----4-:R0:W-:Y:S04]  /*9ddc0*/  @P5 STG.E.U8 desc[UR34][R52.64], R40 ;  /* 0x0000002834005986 */ /* 0x0101e8000c101122 */
[----:B0-----:R-:W4:Y:S04]  /*9ddd0*/  LDL.LU.64 R52, [R1+0x3c0] ;  /* 0x0003c00001347983 */ /* 0x001f280000300a00 */
[----:B------:R-:W4:Y:S04]  /*9dde0*/  LDL.LU.64 R20, [R1+0x3e0] ;  /* 0x0003e00001147983 */ /* 0x000f280000300a00 */
[----:B------:R-:W4:Y:S04]  /*9ddf0*/  LDL.LU.64 R48, [R1+0x368] ;  /* 0x0003680001307983 */ /* 0x000f280000300a00 */
[----:B------:R-:W4:Y:S01]  /*9de00*/  LDL.LU.64 R16, [R1+0x350] ;  /* 0x0003500001107983 */ /* 0x000f220000300a00 */
[----:B------:R-:W-:-:S02]  /*9de10*/  LOP3.LUT P0, RZ, R9, 0x80000000, RZ, 0xc0, !PT ;  /* 0x8000000009ff7812 */ /* 0x000fc4000780c0ff */
[C---:B------:R-:W-:Y:S01]  /*9de20*/  LOP3.LUT P2, RZ, R0.reuse, 0x8, RZ, 0xc0, !PT ;  /* 0x0000000800ff7812 */ /* 0x040fe2000784c0ff */
[----:B------:R-:W4:Y:S01]  /*9de30*/  LDL.LU.64 R14, [R1+0x328] ;  /* 0x00032800010e7983 */ /* 0x000f220000300a00 */
[----:B------:R-:W-:Y:S02]  /*9de40*/  P2R R8, PR, RZ, 0x1 ;  /* 0x00000001ff087803 */ /* 0x000fe40000000000 */
[C---:B------:R-:W-:Y:S02]  /*9de50*/  LOP3.LUT P3, RZ, R0.reuse, 0x4, RZ, 0xc0, !PT ;  /* 0x0000000400ff7812 */ /* 0x040fe4000786c0ff */
[C---:B------:R-:W-:Y:S02]  /*9de60*/  LOP3.LUT P6, RZ, R0.reuse, 0x2, RZ, 0xc0, !PT ;  /* 0x0000000200ff7812 */ /* 0x040fe400078cc0ff */
[----:B------:R-:W-:Y:S02]  /*9de70*/  LOP3.LUT P0, RZ, R0, 0x1, RZ, 0xc0, !PT ;  /* 0x0000000100ff7812 */ /* 0x000fe4000780c0ff */
[----:B------:R-:W-:-:S05]  /*9de80*/  PRMT R0, R44, 0x7770, RZ ;  /* 0x000077702c007816 */ /* 0x000fca00000000ff */
[----:B------:R0:W-:Y:S02]  /*9de90*/  @P4 STG.E.U8 desc[UR34][R12.64], R0 ;  /* 0x000000000c004986 */ /* 0x0001e4000c101122 */
[C---:B0-----:R-:W-:Y:S02]  /*9dea0*/  PRMT R0, R44.reuse, 0x7771, RZ ;  /* 0x000077712c007816 */ /* 0x041fe400000000ff */
[----:B------:R-:W4:Y:S04]  /*9deb0*/  LDL.LU.64 R12, [R1+0x348] ;  /* 0x00034800010c7983 */ /* 0x000f280000300a00 */
[----:B------:R0:W-:Y:S02]  /*9dec0*/  @P2 STG.E.U8 desc[UR34][R10.64], R0 ;  /* 0x000000000a002986 */ /* 0x0001e4000c101122 */
[----:B0-----:R-:W-:-:S02]  /*9ded0*/  PRMT R0, R44, 0x7772, RZ ;  /* 0x000077722c007816 */ /* 0x001fc400000000ff */
[----:B------:R-:W4:Y:S01]  /*9dee0*/  LDL.LU.64 R10, [R1+0x2f8] ;  /* 0x0002f800010a7983 */ /* 0x000f220000300a00 */
[----:B------:R-:W-:-:S03]  /*9def0*/  PRMT R44, R44, 0x7773, RZ ;  /* 0x000077732c2c7816 */ /* 0x000fc600000000ff */
[----:B------:R0:W-:Y:S04]  /*9df00*/  @P3 STG.E.U8 desc[UR34][R50.64], R0 ;  /* 0x0000000032003986 */ /* 0x0001e8000c101122 */
[----:B------:R1:W-:Y:S04]  /*9df10*/  @P6 STG.E.U8 desc[UR34][R58.64], R44 ;  /* 0x0000002c3a006986 */ /* 0x0003e8000c101122 */
[----:B0-----:R-:W4:Y:S01]  /*9df20*/  LDL.LU.64 R50, [R1+0x2d8] ;  /* 0x0002d80001327983 */ /* 0x001f220000300a00 */
[----:B------:R-:W-:-:S03]  /*9df30*/  PRMT R0, R41, 0x7770, RZ ;  /* 0x0000777029007816 */ /* 0x000fc600000000ff */
[----:B-1----:R-:W4:Y:S04]  /*9df40*/  LDL.LU.64 R58, [R1+0x2b0] ;  /* 0x0002b000013a7983 */ /* 0x002f280000300a00 */
[----:B---3--:R0:W-:Y:S01]  /*9df50*/  @P0 STG.E.U8 desc[UR34][R56.64], R0 ;  /* 0x0000000038000986 */ /* 0x0081e2000c101122 */
[----:B------:R-:W-:-:S03]  /*9df60*/  ISETP.NE.AND P0, PT, R8, RZ, PT ;  /* 0x000000ff0800720c */ /* 0x000fc60003f05270 */
[----:B0-----:R-:W3:Y:S01]  /*9df70*/  LDL.LU.64 R56, [R1+0x2d0] ;  /* 0x0002d00001387983 */ /* 0x001ee20000300a00 */
[----:B------:R-:W-:-:S09]  /*9df80*/  PRMT R0, R41, 0x7771, RZ ;  /* 0x0000777129007816 */ /* 0x000fd200000000ff */
[----:B--2---:R0:W-:Y:S04]  /*9df90*/  @P0 STG.E.U8 desc[UR34][R54.64], R0 ;  /* 0x0000000036000986 */ /* 0x0041e8000c101122 */
[----:B0-----:R-:W2:Y:S01]  /*9dfa0*/  LDL.LU.64 R54, [R1+0x290] ;  /* 0x0002900001367983 */ /* 0x001ea20000300a00 */
[----:B------:R-:W-:Y:S02]  /*9dfb0*/  ISETP.NE.AND P0, PT, R7, RZ, PT ;  /* 0x000000ff0700720c */ /* 0x000fe40003f05270 */
[C---:B------:R-:W-:Y:S02]  /*9dfc0*/  PRMT R0, R41.reuse, 0x7772, RZ ;  /* 0x0000777229007816 */ /* 0x040fe400000000ff */
[----:B------:R-:W-:Y:S02]  /*9dfd0*/  PRMT R41, R41, 0x7773, RZ ;  /* 0x0000777329297816 */ /* 0x000fe400000000ff */
[----:B------:R-:W-:-:S02]  /*9dfe0*/  LOP3.LUT P5, RZ, R9, 0x1000000, RZ, 0xc0, !PT ;  /* 0x0100000009ff7812 */ /* 0x000fc400078ac0ff */
[C---:B------:R-:W-:Y:S02]  /*9dff0*/  LOP3.LUT P4, RZ, R9.reuse, 0x800000, RZ, 0xc0, !PT ;  /* 0x0080000009ff7812 */ /* 0x040fe4000788c0ff */
[C---:B------:R-:W-:Y:S02]  /*9e000*/  LOP3.LUT P1, RZ, R9.reuse, 0x400000, RZ, 0xc0, !PT ;  /* 0x0040000009ff7812 */ /* 0x040fe4000782c0ff */
[----:B------:R-:W-:Y:S01]  /*9e010*/  LOP3.LUT P2, RZ, R9, 0x200000, RZ, 0xc0, !PT ;  /* 0x0020000009ff7812 */ /* 0x000fe2000784c0ff */
[----:B----4-:R0:W-:Y:S01]  /*9e020*/  @P0 STG.E.U8 desc[UR34][R52.64], R0 ;  /* 0x0000000034000986 */ /* 0x0101e2000c101122 */
[----:B------:R-:W-:-:S03]  /*9e030*/  ISETP.NE.AND P0, PT, R6, RZ, PT ;  /* 0x000000ff0600720c */ /* 0x000fc60003f05270 */
[----:B0-----:R-:W4:Y:S10]  /*9e040*/  LDL.LU.64 R52, [R1+0x270] ;  /* 0x0002700001347983 */ /* 0x001f340000300a00 */
[----:B------:R-:W-:Y:S01]  /*9e050*/  @P0 STG.E.U8 desc[UR34][R20.64], R41 ;  /* 0x0000002914000986 */ /* 0x000fe2000c101122 */
[----:B------:R-:W-:-:S02]  /*9e060*/  ISETP.NE.AND P0, PT, R5, RZ, PT ;  /* 0x000000ff0500720c */ /* 0x000fc40003f05270 */
[----:B------:R-:W-:-:S11]  /*9e070*/  PRMT R0, R45, 0x7770, RZ ;  /* 0x000077702d007816 */ /* 0x000fd600000000ff */
[----:B------:R0:W-:Y:S01]  /*9e080*/  @P0 STG.E.U8 desc[UR34][R48.64], R0 ;  /* 0x0000000030000986 */ /* 0x0001e2000c101122 */
[----:B------:R-:W-:Y:S02]  /*9e090*/  ISETP.NE.AND P0, PT, R4, RZ, PT ;  /* 0x000000ff0400720c */ /* 0x000fe40003f05270 */
[----:B0-----:R-:W-:-:S11]  /*9e0a0*/  PRMT R0, R45, 0x7771, RZ ;  /* 0x000077712d007816 */ /* 0x001fd600000000ff */
[----:B------:R0:W-:Y:S01]  /*9e0b0*/  @P0 STG.E.U8 desc[UR34][R16.64], R0 ;  /* 0x0000000010000986 */ /* 0x0001e2000c101122 */
[----:B------:R-:W-:Y:S02]  /*9e0c0*/  ISETP.NE.AND P0, PT, R3, RZ, PT ;  /* 0x000000ff0300720c */ /* 0x000fe40003f05270 */
[----:B0-----:R-:W-:-:S11]  /*9e0d0*/  PRMT R0, R45, 0x7772, RZ ;  /* 0x000077722d007816 */ /* 0x001fd600000000ff */
[----:B------:R0:W-:Y:S01]  /*9e0e0*/  @P0 STG.E.U8 desc[UR34][R14.64], R0 ;  /* 0x000000000e000986 */ /* 0x0001e2000c101122 */
[----:B------:R-:W-:Y:S02]  /*9e0f0*/  ISETP.NE.AND P0, PT, R2, RZ, PT ;  /* 0x000000ff0200720c */ /* 0x000fe40003f05270 */
[----:B------:R-:W-:Y:S02]  /*9e100*/  PRMT R45, R45, 0x7773, RZ ;  /* 0x000077732d2d7816 */ /* 0x000fe400000000ff */
[----:B0-----:R-:W-:-:S09]  /*9e110*/  PRMT R0, R42, 0x7770, RZ ;  /* 0x000077702a007816 */ /* 0x001fd200000000ff */
[----:B------:R-:W-:Y:S04]  /*9e120*/  @P0 STG.E.U8 desc[UR34][R12.64], R45 ;  /* 0x0000002d0c000986 */ /* 0x000fe8000c101122 */
[----:B------:R0:W-:Y:S02]  /*9e130*/  @P5 STG.E.U8 desc[UR34][R10.64], R0 ;  /* 0x000000000a005986 */ /* 0x0001e4000c101122 */
[----:B0-----:R-:W-:-:S05]  /*9e140*/  PRMT R0, R42, 0x7771, RZ ;  /* 0x000077712a007816 */ /* 0x001fca00000000ff */
[----:B------:R0:W-:Y:S01]  /*9e150*/  @P4 STG.E.U8 desc[UR34][R50.64], R0 ;  /* 0x0000000032004986 */ /* 0x0001e2000c101122 */
[----:B------:R-:W-:Y:S02]  /*9e160*/  LOP3.LUT P3, RZ, R9, 0x100000, RZ, 0xc0, !PT ;  /* 0x0010000009ff7812 */ /* 0x000fe4000786c0ff */
[C---:B0-----:R-:W-:Y:S02]  /*9e170*/  PRMT R0, R42.reuse, 0x7772, RZ ;  /* 0x000077722a007816 */ /* 0x041fe400000000ff */
[----:B------:R-:W-:-:S03]  /*9e180*/  PRMT R42, R42, 0x7773, RZ ;  /* 0x000077732a2a7816 */ /* 0x000fc600000000ff */
[----:B------:R-:W-:Y:S04]  /*9e190*/  @P1 STG.E.U8 desc[UR34][R58.64], R0 ;  /* 0x000000003a001986 */ /* 0x000fe8000c101122 */
[----:B---3--:R0:W-:Y:S04]  /*9e1a0*/  @P2 STG.E.U8 desc[UR34][R56.64], R42 ;  /* 0x0000002a38002986 */ /* 0x0081e8000c101122 */
[----:B0-----:R-:W3:Y:S01]  /*9e1b0*/  LDL.LU.64 R56, [R1+0x320] ;  /* 0x0003200001387983 */ /* 0x001ee20000300a00 */
[----:B------:R-:W-:-:S05]  /*9e1c0*/  PRMT R0, R46, 0x7770, RZ ;  /* 0x000077702e007816 */ /* 0x000fca00000000ff */
[----:B--2---:R0:W-:Y:S04]  /*9e1d0*/  @P3 STG.E.U8 desc[UR34][R54.64], R0 ;  /* 0x0000000036003986 */ /* 0x0041e8000c101122 */
[----:B0-----:R-:W2:Y:S01]  /*9e1e0*/  LDL.LU.64 R54, [R1+0x340] ;  /* 0x0003400001367983 */ /* 0x001ea20000300a00 */
[C---:B------:R-:W-:Y:S02]  /*9e1f0*/  LOP3.LUT P6, RZ, R9.reuse, 0x80000, RZ, 0xc0, !PT ;  /* 0x0008000009ff7812 */ /* 0x040fe400078cc0ff */
[C---:B------:R-:W-:Y:S02]  /*9e200*/  PRMT R0, R46.reuse, 0x7771, RZ ;  /* 0x000077712e007816 */ /* 0x040fe400000000ff */
[----:B------:R-:W-:Y:S02]  /*9e210*/  LOP3.LUT P5, RZ, R9, 0x40000, RZ, 0xc0, !PT ;  /* 0x0004000009ff7812 */ /* 0x000fe400078ac0ff */
[----:B------:R-:W-:-:S02]  /*9e220*/  PRMT R10, R46, 0x7772, RZ ;  /* 0x000077722e0a7816 */ /* 0x000fc400000000ff */
[----:B------:R-:W-:-:S05]  /*9e230*/  LOP3.LUT P4, RZ, R9, 0x20000, RZ, 0xc0, !PT ;  /* 0x0002000009ff7812 */ /* 0x000fca000788c0ff */
[----:B----4-:R0:W-:Y:S04]  /*9e240*/  @P6 STG.E.U8 desc[UR34][R52.64], R0 ;  /* 0x0000000034006986 */ /* 0x0101e8000c101122 */
[----:B0-----:R-:W4:Y:S04]  /*9e250*/  LDL.LU.64 R52, [R1+0x2f0] ;  /* 0x0002f00001347983 */ /* 0x001f280000300a00 */
[----:B------:R-:W4:Y:S04]  /*9e260*/  LDL.LU.64 R48, [R1+0x2b8] ;  /* 0x0002b80001307983 */ /* 0x000f280000300a00 */
[----:B------:R-:W4:Y:S04]  /*9e270*/  LDL.LU.64 R16, [R1+0x308] ;  /* 0x0003080001107983 */ /* 0x000f280000300a00 */
[----:B------:R-:W4:Y:S04]  /*9e280*/  LDL.LU.64 R58, [R1+0x318] ;  /* 0x00031800013a7983 */ /* 0x000f280000300a00 */
[----:B------:R-:W4:Y:S04]  /*9e290*/  LDL.LU.64 R14, [R1+0x310] ;  /* 0x00031000010e7983 */ /* 0x000f280000300a00 */
[----:B------:R-:W4:Y:S01]  /*9e2a0*/  LDL.LU.64 R50, [R1+0x338] ;  /* 0x0003380001327983 */ /* 0x000f220000300a00 */
[----:B------:R-:W-:-:S03]  /*9e2b0*/  PRMT R46, R46, 0x7773, RZ ;  /* 0x000077732e2e7816 */ /* 0x000fc600000000ff */
[----:B---3--:R0:W-:Y:S04]  /*9e2c0*/  @P5 STG.E.U8 desc[UR34][R56.64], R10 ;  /* 0x0000000a38005986 */ /* 0x0081e8000c101122 */
[----:B0-----:R-:W3:Y:S04]  /*9e2d0*/  LDL.LU.64 R56, [R1+0x360] ;  /* 0x0003600001387983 */ /* 0x001ee80000300a00 */
[----:B--2---:R0:W-:Y:S04]  /*9e2e0*/  @P4 STG.E.U8 desc[UR34][R54.64], R46 ;  /* 0x0000002e36004986 */ /* 0x0041e8000c101122 */
[----:B0-----:R-:W2:Y:S01]  /*9e2f0*/  LDL.LU.64 R54, [R1+0x388] ;  /* 0x0003880001367983 */ /* 0x001ea20000300a00 */
[----:B------:R-:W-:-:S02]  /*9e300*/  LOP3.LUT P6, RZ, R9, 0x40, RZ, 0xc0, !PT ;  /* 0x0000004009ff7812 */ /* 0x000fc400078cc0ff */
[C---:B------:R-:W-:Y:S01]  /*9e310*/  LOP3.LUT P2, RZ, R9.reuse, 0x10000, RZ, 0xc0, !PT ;  /* 0x0001000009ff7812 */ /* 0x040fe2000784c0ff */
        /* <DEDUP_REMOVED lines=15> */
[----:B------:R-:W-:Y:S02]  /*9e410*/  LOP3.LUT P6, RZ, R9, 0x2000, RZ, 0xc0, !PT ;  /* 0x0000200009ff7812 */ /* 0x000fe400078cc0ff */
[----:B------:R-:W-:-:S02]  /*9e420*/  PRMT R10, R43, 0x7770, RZ ;  /* 0x000077702b0a7816 */ /* 0x000fc400000000ff */
[----:B------:R-:W-:Y:S02]  /*9e430*/  P2R R8, PR, RZ, 0x40 ;  /* 0x00000040ff087803 */ /* 0x000fe40000000000 */
[C---:B------:R-:W-:Y:S02]  /*9e440*/  LOP3.LUT P6, RZ, R9.reuse, 0x4000, RZ, 0xc0, !PT ;  /* 0x0000400009ff7812 */ /* 0x040fe400078cc0ff */
[C---:B------:R-:W-:Y:S02]  /*9e450*/  LOP3.LUT P5, RZ, R9.reuse, 0x20, RZ, 0xc0, !PT ;  /* 0x0000002009ff7812 */ /* 0x040fe400078ac0ff */
[C---:B------:R-:W-:Y:S02]  /*9e460*/  LOP3.LUT P4, RZ, R9.reuse, 0x10, RZ, 0xc0, !PT ;  /* 0x0000001009ff7812 */ /* 0x040fe4000788c0ff */
[C---:B------:R-:W-:Y:S02]  /*9e470*/  LOP3.LUT P3, RZ, R9.reuse, 0x8, RZ, 0xc0, !PT ;  /* 0x0000000809ff7812 */ /* 0x040fe4000786c0ff */
[C---:B------:R-:W-:Y:S01]  /*9e480*/  LOP3.LUT P1, RZ, R9.reuse, 0x2, RZ, 0xc0, !PT ;  /* 0x0000000209ff7812 */ /* 0x040fe2000782c0ff */
[----:B----4-:R0:W-:Y:S01]  /*9e490*/  @P2 STG.E.U8 desc[UR34][R52.64], R10 ;  /* 0x0000000a34002986 */ /* 0x0101e2000c101122 */
[----:B------:R-:W-:-:S02]  /*9e4a0*/  LOP3.LUT P2, RZ, R9, 0x4, RZ, 0xc0, !PT ;  /* 0x0000000409ff7812 */ /* 0x000fc4000784c0ff */
[----:B0-----:R-:W-:Y:S01]  /*9e4b0*/  PRMT R10, R43, 0x7771, RZ ;  /* 0x000077712b0a7816 */ /* 0x001fe200000000ff */
[----:B------:R-:W4:Y:S04]  /*9e4c0*/  LDL.LU R52, [R1+0xc0] ;  /* 0x0000c00001347983 */ /* 0x000f280000300800 */
[----:B------:R-:W-:Y:S01]  /*9e4d0*/  @P0 STG.E.U8 desc[UR34][R48.64], R10 ;  /* 0x0000000a30000986 */ /* 0x000fe2000c101122 */
[----:B------:R-:W-:Y:S02]  /*9e4e0*/  LOP3.LUT P0, RZ, R9, 0x1, RZ, 0xc0, !PT ;  /* 0x0000000109ff7812 */ /* 0x000fe4000780c0ff */
[----:B------:R-:W-:Y:S01]  /*9e4f0*/  PRMT R9, R43, 0x7772, RZ ;  /* 0x000077722b097816 */ /* 0x000fe200000000ff */
[----:B------:R-:W4:Y:S04]  /*9e500*/  LDL.LU.64 R20, [R1+0x3a8] ;  /* 0x0003a80001147983 */ /* 0x000f280000300a00 */
[----:B------:R-:W-:Y:S01]  /*9e510*/  @P6 STG.E.U8 desc[UR34][R16.64], R9 ;  /* 0x0000000910006986 */ /* 0x000fe2000c101122 */
[----:B------:R-:W-:-:S02]  /*9e520*/  ISETP.NE.AND P6, PT, R8, RZ, PT ;  /* 0x000000ff0800720c */ /* 0x000fc40003fc5270 */
[----:B------:R-:W-:-:S11]  /*9e530*/  PRMT R43, R43, 0x7773, RZ ;  /* 0x000077732b2b7816 */ /* 0x000fd600000000ff */
[----:B------:R0:W-:Y:S01]  /*9e540*/  @P6 STG.E.U8 desc[UR34][R58.64], R43 ;  /* 0x0000002b3a006986 */ /* 0x0001e2000c101122 */
[----:B------:R-:W-:-:S03]  /*9e550*/  ISETP.NE.AND P6, PT, R7, RZ, PT ;  /* 0x000000ff0700720c */ /* 0x000fc60003fc5270 */
[----:B0-----:R-:W4:Y:S04]  /*9e560*/  LDL.LU.64 R58, [R1+0x3c8] ;  /* 0x0003c800013a7983 */ /* 0x001f280000300a00 */
[----:B------:R-:W4:Y:S04]  /*9e570*/  LDL.LU.64 R48, [R1+0x3a0] ;  /* 0x0003a00001307983 */ /* 0x000f280000300a00 */
[----:B------:R-:W4:Y:S01]  /*9e580*/  LDL.LU R61, [R1+0x120] ;  /* 0x00012000013d7983 */ /* 0x000f220000300800 */
[----:B------:R-:W-:-:S05]  /*9e590*/  PRMT R7, R47, 0x7770, RZ ;  /* 0x000077702f077816 */ /* 0x000fca00000000ff */
[----:B------:R-:W-:Y:S01]  /*9e5a0*/  @P6 STG.E.U8 desc[UR34][R14.64], R7 ;  /* 0x000000070e006986 */ /* 0x000fe2000c101122 */
[----:B------:R-:W-:Y:S02]  /*9e5b0*/  ISETP.NE.AND P6, PT, R6, RZ, PT ;  /* 0x000000ff0600720c */ /* 0x000fe40003fc5270 */
[----:B------:R-:W-:-:S11]  /*9e5c0*/  PRMT R6, R47, 0x7771, RZ ;  /* 0x000077712f067816 */ /* 0x000fd600000000ff */
[----:B------:R0:W-:Y:S01]  /*9e5d0*/  @P6 STG.E.U8 desc[UR34][R50.64], R6 ;  /* 0x0000000632006986 */ /* 0x0001e2000c101122 */
[----:B------:R-:W-:Y:S02]  /*9e5e0*/  ISETP.NE.AND P6, PT, R5, RZ, PT ;  /* 0x000000ff0500720c */ /* 0x000fe40003fc5270 */
[C---:B------:R-:W-:Y:S01]  /*9e5f0*/  PRMT R5, R47.reuse, 0x7772, RZ ;  /* 0x000077722f057816 */ /* 0x040fe200000000ff */
[----:B0-----:R-:W4:Y:S04]  /*9e600*/  LDL.LU.64 R50, [R1+0x440] ;  /* 0x0004400001327983 */ /* 0x001f280000300a00 */
[----:B------:R-:W4:Y:S01]  /*9e610*/  LDL.LU.64 R16, [R1+0x460] ;  /* 0x0004600001107983 */ /* 0x000f220000300a00 */
[----:B------:R-:W-:-:S05]  /*9e620*/  PRMT R47, R47, 0x7773, RZ ;  /* 0x000077732f2f7816 */ /* 0x000fca00000000ff */
[----:B---3--:R0:W-:Y:S01]  /*9e630*/  @P6 STG.E.U8 desc[UR34][R56.64], R5 ;  /* 0x0000000538006986 */ /* 0x0081e2000c101122 */
[----:B------:R-:W-:-:S03]  /*9e640*/  ISETP.NE.AND P6, PT, R4, RZ, PT ;  /* 0x000000ff0400720c */ /* 0x000fc60003fc5270 */
[----:B0-----:R-:W3:Y:S10]  /*9e650*/  LDL.LU.64 R56, [R1+0x490] ;  /* 0x0004900001387983 */ /* 0x001ef40000300a00 */
[----:B--2---:R0:W-:Y:S04]  /*9e660*/  @P6 STG.E.U8 desc[UR34][R54.64], R47 ;  /* 0x0000002f36006986 */ /* 0x0041e8000c101122 */
[----:B0-----:R-:W2:Y:S04]  /*9e670*/  LDL.LU.64 R54, [R1+0x4d0] ;  /* 0x0004d00001367983 */ /* 0x001ea80000300a00 */
[----:B------:R-:W2:Y:S04]  /*9e680*/  LDL.LU R53, [R1+0xc4] ;  /* 0x0000c40001357983 */ /* 0x000ea80000300800 */
[----:B------:R-:W2:Y:S01]  /*9e690*/  LDL.LU.64 R14, [R1+0x358] ;  /* 0x00035800010e7983 */ /* 0x000ea20000300a00 */
[----:B------:R-:W-:-:S02]  /*9e6a0*/  ISETP.NE.AND P6, PT, R3, RZ, PT ;  /* 0x000000ff0300720c */ /* 0x000fc40003fc5270 */
[----:B----4-:R-:W-:-:S11]  /*9e6b0*/  PRMT R3, R52, 0x7770, RZ ;  /* 0x0000777034037816 */ /* 0x010fd600000000ff */
[----:B------:R0:W-:Y:S01]  /*9e6c0*/  @P6 STG.E.U8 desc[UR34][R12.64], R3 ;  /* 0x000000030c006986 */ /* 0x0001e2000c101122 */
[----:B------:R-:W-:Y:S02]  /*9e6d0*/  ISETP.NE.AND P6, PT, R2, RZ, PT ;  /* 0x000000ff0200720c */ /* 0x000fe40003fc5270 */
[----:B------:R-:W-:Y:S01]  /*9e6e0*/  PRMT R2, R52, 0x7771, RZ ;  /* 0x0000777134027816 */ /* 0x000fe200000000ff */
[----:B0-----:R-:W4:Y:S10]  /*9e6f0*/  LDL.LU R12, [R1+0x1138] ;  /* 0x00113800010c7983 */ /* 0x001f340000300800 */
[----:B------:R-:W-:Y:S01]  /*9e700*/  @P6 STG.E.U8 desc[UR34][R20.64], R2 ;  /* 0x0000000214006986 */ /* 0x000fe2000c101122 */
[----:B------:R-:W-:-:S03]  /*9e710*/  ISETP.NE.AND P6, PT, R0, RZ, PT ;  /* 0x000000ff0000720c */ /* 0x000fc60003fc5270 */
[----:B------:R-:W0:Y:S01]  /*9e720*/  LDS.128 R4, [R61] ;  /* 0x000000003d047984 */ /* 0x000e220000000c00 */
[----:B------:R-:W-:-:S03]  /*9e730*/  PRMT R0, R52, 0x7772, RZ ;  /* 0x0000777234007816 */ /* 0x000fc600000000ff */
[----:B------:R-:W4:Y:S06]  /*9e740*/  LDL.LU R11, [R1+0x1134] ;  /* 0x00113400010b7983 */ /* 0x000f2c0000300800 */
[----:B------:R1:W-:Y:S02]  /*9e750*/  @P6 STG.E.U8 desc[UR34][R58.64], R0 ;  /* 0x000000003a006986 */ /* 0x0003e4000c101122 */
[----:B-1----:R-:W-:Y:S02]  /*9e760*/  PRMT R0, R52, 0x7773, RZ ;  /* 0x0000777334007816 */ /* 0x002fe400000000ff */
[----:B------:R-:W4:Y:S04]  /*9e770*/  LDL.LU.64 R58, [R1+0x330] ;  /* 0x00033000013a7983 */ /* 0x000f280000300a00 */
[----:B------:R1:W-:Y:S04]  /*9e780*/  @P5 STG.E.U8 desc[UR34][R48.64], R0 ;  /* 0x0000000030005986 */ /* 0x0003e8000c101122 */
[----:B-1----:R-:W4:Y:S01]  /*9e790*/  LDL.LU R48, [R1+0x1130] ;  /* 0x0011300001307983 */ /* 0x002f220000300800 */
[----:B0-----:R-:W-:-:S05]  /*9e7a0*/  PRMT R0, R4, 0x7770, RZ ;  /* 0x0000777004007816 */ /* 0x001fca00000000ff */
[----:B------:R0:W-:Y:S02]  /*9e7b0*/  @P4 STG.E.U8 desc[UR34][R50.64], R0 ;  /* 0x0000000032004986 */ /* 0x0001e4000c101122 */
[C---:B0-----:R-:W-:Y:S02]  /*9e7c0*/  PRMT R0, R4.reuse, 0x7771, RZ ;  /* 0x0000777104007816 */ /* 0x041fe400000000ff */
[----:B------:R-:W4:Y:S04]  /*9e7d0*/  LDL.LU.64 R50, [R1+0x300] ;  /* 0x0003000001327983 */ /* 0x000f280000300a00 */
[----:B------:R0:W-:Y:S04]  /*9e7e0*/  @P3 STG.E.U8 desc[UR34][R16.64], R0 ;  /* 0x0000000010003986 */ /* 0x0001e8000c101122 */
[----:B------:R-:W4:Y:S01]  /*9e7f0*/  LDL.LU R13, [R1+0x113c] ;  /* 0x00113c00010d7983 */ /* 0x000f220000300800 */
[----:B0-----:R-:W-:-:S05]  /*9e800*/  PRMT R0, R4, 0x7772, RZ ;  /* 0x0000777204007816 */ /* 0x001fca00000000ff */
[----:B---3--:R0:W-:Y:S01]  /*9e810*/  @P2 STG.E.U8 desc[UR34][R56.64], R0 ;  /* 0x0000000038002986 */ /* 0x0081e2000c101122 */
[----:B------:R-:W-:-:S03]  /*9e820*/  PRMT R4, R4, 0x7773, RZ ;  /* 0x0000777304047816 */ /* 0x000fc600000000ff */
[----:B0-----:R-:W3:Y:S01]  /*9e830*/  LDL.LU.64 R56, [R1+0x298] ;  /* 0x0002980001387983 */ /* 0x001ee20000300a00 */
[C---:B------:R-:W-:Y:S02]  /*9e840*/  LOP3.LUT P6, RZ, R60.reuse, 0x8000, RZ, 0xc0, !PT ;  /* 0x000080003cff7812 */ /* 0x040fe400078cc0ff */
[C---:B------:R-:W-:Y:S02]  /*9e850*/  LOP3.LUT P5, RZ, R60.reuse, 0x4000, RZ, 0xc0, !PT ;  /* 0x000040003cff7812 */ /* 0x040fe400078ac0ff */
[C---:B------:R-:W-:Y:S02]  /*9e860*/  LOP3.LUT P4, RZ, R60.reuse, 0x2000, RZ, 0xc0, !PT ;  /* 0x000020003cff7812 */ /* 0x040fe4000788c0ff */
[C---:B------:R-:W-:Y:S02]  /*9e870*/  LOP3.LUT P3, RZ, R60.reuse, 0x1000, RZ, 0xc0, !PT ;  /* 0x000010003cff7812 */ /* 0x040fe4000786c0ff */
[----:B------:R-:W-:Y:S01]  /*9e880*/  LOP3.LUT P2, RZ, R60, 0x800, RZ, 0xc0, !PT ;  /* 0x000008003cff7812 */ /* 0x000fe2000784c0ff */
[----:B--2---:R0:W-:Y:S01]  /*9e890*/  @P1 STG.E.U8 desc[UR34][R54.64], R4 ;  /* 0x0000000436001986 */ /* 0x0041e2000c101122 */
[----:B------:R-:W-:-:S02]  /*9e8a0*/  PRMT R2, R53, 0x7770, RZ ;  /* 0x0000777035027816 */ /* 0x000fc400000000ff */
[----:B------:R-:W-:-:S03]  /*9e8b0*/  LOP3.LUT P1, RZ, R60, 0x400, RZ, 0xc0, !PT ;  /* 0x000004003cff7812 */ /* 0x000fc6000782c0ff */
[----:B------:R1:W-:Y:S01]  /*9e8c0*/  @P0 STG.E.U8 desc[UR34][R14.64], R2 ;  /* 0x000000020e000986 */ /* 0x0003e2000c101122 */
[----:B------:R-:W-:-:S03]  /*9e8d0*/  LOP3.LUT P0, RZ, R60, 0x200, RZ, 0xc0, !PT ;  /* 0x000002003cff7812 */ /* 0x000fc6000780c0ff */
[----:B0-----:R-:W2:Y:S04]  /*9e8e0*/  LDL.LU.64 R54, [R1+0x278] ;  /* 0x0002780001367983 */ /* 0x001ea80000300a00 */
[----:B------:R-:W2:Y:S01]  /*9e8f0*/  LDL.LU.64 R60, [R1+0x258] ;  /* 0x00025800013c7983 */ /* 0x000ea20000300a00 */
[----:B------:R-:W-:-:S03]  /*9e900*/  PRMT R3, R53, 0x7771, RZ ;  /* 0x0000777135037816 */ /* 0x000fc600000000ff */
[----:B------:R-:W2:Y:S01]  /*9e910*/  LDL.LU.64 R16, [R1+0x250] ;  /* 0x0002500001107983 */ /* 0x000ea20000300a00 */
[----:B------:R-:W-:-:S03]  /*9e920*/  PRMT R0, R53, 0x7772, RZ ;  /* 0x0000777235007816 */ /* 0x000fc600000000ff */
[----:B-1----:R-:W2:Y:S01]  /*9e930*/  LDL.LU.64 R14, [R1+0x238] ;  /* 0x00023800010e7983 */ /* 0x002ea20000300a00 */
[----:B------:R-:W-:-:S03]  /*9e940*/  PRMT R2, R53, 0x7773, RZ ;  /* 0x0000777335027816 */ /* 0x000fc600000000ff */
[----:B----4-:R0:W-:Y:S01]  /*9e950*/  @P6 STG.E.U8 desc[UR34][R58.64], R3 ;  /* 0x000000033a006986 */ /* 0x0101e2000c101122 */
[----:B------:R-:W-:Y:S01]  /*9e960*/  ISETP.LT.AND P6, PT, R12, UR4, !P5 ;  /* 0x000000040c007c0c */ /* 0x000fe2000efc1270 */
[----:B------:R-:W1:Y:S01]  /*9e970*/  LDCU UR4, c[0x0][0x398] ;  /* 0x00007300ff0477ac */ /* 0x000e620008000800 */
[----:B------:R-:W-:Y:S01]  /*9e980*/  ISETP.LT.AND P5, PT, R11, UR5, !P5 ;  /* 0x000000050b007c0c */ /* 0x000fe2000efa1270 */
[----:B------:R-:W4:Y:S01]  /*9e990*/  LDCU UR5, c[0x0][0x398] ;  /* 0x00007300ff0577ac */ /* 0x000f220008000800 */
[----:B0-----:R-:W4:Y:S01]  /*9e9a0*/  LDL.LU R58, [R1+0xc8] ;  /* 0x0000c800013a7983 */ /* 0x001f220000300800 */
[----:B------:R-:W-:-:S08]  /*9e9b0*/  PRMT R3, R5, 0x7770, RZ ;  /* 0x0000777005037816 */ /* 0x000fd000000000ff */
[----:B------:R0:W-:Y:S01]  /*9e9c0*/  @P6 STG.E.U8 desc[UR34][R50.64], R0 ;  /* 0x0000000032006986 */ /* 0x0001e2000c101122 */
[----:B------:R-:W-:Y:S01]  /*9e9d0*/  ISETP.LT.AND P6, PT, R48, UR6, !P4 ;  /* 0x0000000630007c0c */ /* 0x000fe2000e7c1270 */
[----:B------:R-:W1:Y:S02]  /*9e9e0*/  LDCU UR6, c[0x0][0x398] ;  /* 0x00007300ff0677ac */ /* 0x000e640008000800 */
[----:B0-----:R-:W4:Y:S01]  /*9e9f0*/  LDL.LU.64 R50, [R1+0x230] ;  /* 0x0002300001327983 */ /* 0x001f220000300a00 */
[----:B------:R-:W-:-:S03]  /*9ea00*/  PRMT R0, R5, 0x7771, RZ ;  /* 0x0000777105007816 */ /* 0x000fc600000000ff */
[----:B------:R-:W4:Y:S04]  /*9ea10*/  LDL.LU.64 R52, [R1+0x218] ;  /* 0x0002180001347983 */ /* 0x000f280000300a00 */
[----:B---3--:R0:W-:Y:S01]  /*9ea20*/  @P5 STG.E.U8 desc[UR34][R56.64], R2 ;  /* 0x0000000238005986 */ /* 0x0081e2000c101122 */
[----:B-1----:R-:W-:Y:S01]  /*9ea30*/  ISETP.LT.AND P5, PT, R13, UR4, !P4 ;  /* 0x000000040d007c0c */ /* 0x002fe2000e7a1270 */
[----:B------:R-:W1:Y:S02]  /*9ea40*/  LDCU UR4, c[0x0][0x398] ;  /* 0x00007300ff0477ac */ /* 0x000e640008000800 */
[----:B0-----:R-:W3:Y:S04]  /*9ea50*/  LDL.LU.64 R56, [R1+0x210] ;  /* 0x0002100001387983 */ /* 0x001ee80000300a00 */
[----:B--2---:R0:W-:Y:S06]  /*9ea60*/  @P6 STG.E.U8 desc[UR34][R54.64], R3 ;  /* 0x0000000336006986 */ /* 0x0041ec000c101122 */
[----:B------:R2:W-:Y:S04]  /*9ea70*/  @P5 STG.E.U8 desc[UR34][R60.64], R0 ;  /* 0x000000003c005986 */ /* 0x0005e8000c101122 */
[----:B0-----:R-:W3:Y:S04]  /*9ea80*/  LDL.LU.64 R54, [R1+0x1f8] ;  /* 0x0001f80001367983 */ /* 0x001ee80000300a00 */
[----:B--2---:R-:W2:Y:S01]  /*9ea90*/  LDL.LU.64 R60, [R1+0x1f0] ;  /* 0x0001f000013c7983 */ /* 0x004ea20000300a00 */
[----:B------:R-:W-:Y:S01]  /*9eaa0*/  ISETP.LT.AND P6, PT, R12, UR7, !P4 ;  /* 0x000000070c007c0c */ /* 0x000fe2000e7c1270 */
[----:B------:R-:W0:Y:S01]  /*9eab0*/  LDCU UR7, c[0x0][0x398] ;  /* 0x00007300ff0777ac */ /* 0x000e220008000800 */
[----:B------:R-:W-:Y:S01]  /*9eac0*/  ISETP.LT.AND P4, PT, R11, UR8, !P4 ;  /* 0x000000080b007c0c */ /* 0x000fe2000e781270 */
[----:B------:R-:W2:Y:S01]  /*9ead0*/  LDL.LU.64 R18, [R1+0x1d8] ;  /* 0x0001d80001127983 */ /* 0x000ea20000300a00 */
[C---:B------:R-:W-:Y:S01]  /*9eae0*/  PRMT R2, R5.reuse, 0x7772, RZ ;  /* 0x0000777205027816 */ /* 0x040fe200000000ff */
[----:B------:R-:W0:Y:S01]  /*9eaf0*/  LDCU UR8, c[0x0][0x398] ;  /* 0x00007300ff0877ac */ /* 0x000e220008000800 */
[----:B------:R-:W-:Y:S01]  /*9eb00*/  PRMT R5, R5, 0x7773, RZ ;  /* 0x0000777305057816 */ /* 0x000fe200000000ff */
[----:B------:R-:W2:Y:S01]  /*9eb10*/  LDL.LU.64 R20, [R1+0x1d0] ;  /* 0x0001d00001147983 */ /* 0x000ea20000300a00 */
[----:B----4-:R-:W-:Y:S01]  /*9eb20*/  ISETP.LT.AND P5, PT, R48, UR5, !P3 ;  /* 0x0000000530007c0c */ /* 0x010fe2000dfa1270 */
[----:B------:R-:W4:Y:S04]  /*9eb30*/  LDCU UR5, c[0x0][0x398] ;  /* 0x00007300ff0577ac */ /* 0x000f280008000800 */
[----:B------:R0:W-:Y:S04]  /*9eb40*/  @P6 STG.E.U8 desc[UR34][R16.64], R2 ;  /* 0x0000000210006986 */ /* 0x0001e8000c101122 */
[----:B------:R1:W-:Y:S04]  /*9eb50*/  @P4 STG.E.U8 desc[UR34][R14.64], R5 ;  /* 0x000000050e004986 */ /* 0x0003e8000c101122 */
[----:B0-----:R-:W4:Y:S04]  /*9eb60*/  LDL.LU.64 R16, [R1+0x1b8] ;  /* 0x0001b80001107983 */ /* 0x001f280000300a00 */
[----:B-1----:R-:W4:Y:S04]  /*9eb70*/  LDL.LU.64 R14, [R1+0x1b0] ;  /* 0x0001b000010e7983 */ /* 0x002f280000300a00 */
[----:B------:R-:W4:Y:S01]  /*9eb80*/  LDL.LU R49, [R1+0xcc] ;  /* 0x0000cc0001317983 */ /* 0x000f220000300800 */
[----:B------:R-:W-:Y:S01]  /*9eb90*/  ISETP.LT.AND P4, PT, R13, UR9, !P3 ;  /* 0x000000090d007c0c */ /* 0x000fe2000df81270 */
[----:B------:R-:W0:Y:S01]  /*9eba0*/  LDCU UR9, c[0x0][0x398] ;  /* 0x00007300ff0977ac */ /* 0x000e220008000800 */
[----:B------:R-:W-:-:S02]  /*9ebb0*/  ISETP.LT.AND P6, PT, R12, UR6, !P3 ;  /* 0x000000060c007c0c */ /* 0x000fc4000dfc1270 */
[----:B------:R-:W-:Y:S01]  /*9ebc0*/  ISETP.LT.AND P3, PT, R11, UR10, !P3 ;  /* 0x0000000a0b007c0c */ /* 0x000fe2000df61270 */
[----:B------:R-:W1:Y:S01]  /*9ebd0*/  LDCU UR6, c[0x0][0x398] ;  /* 0x00007300ff0677ac */ /* 0x000e620008000800 */
[----:B------:R-:W0:Y:S01]  /*9ebe0*/  LDCU UR10, c[0x0][0x398] ;  /* 0x00007300ff0a77ac */ /* 0x000e220008000800 */
[C---:B------:R-:W-:Y:S02]  /*9ebf0*/  PRMT R3, R58.reuse, 0x7770, RZ ;  /* 0x000077703a037816 */ /* 0x040fe400000000ff */
[C---:B------:R-:W-:Y:S02]  /*9ec00*/  PRMT R0, R58.reuse, 0x7771, RZ ;  /* 0x000077713a007816 */ /* 0x040fe400000000ff */
[C---:B------:R-:W-:Y:S02]  /*9ec10*/  PRMT R2, R58.reuse, 0x7772, RZ ;  /* 0x000077723a027816 */ /* 0x040fe400000000ff */
[----:B------:R-:W-:Y:S01]  /*9ec20*/  PRMT R4, R58, 0x7773, RZ ;  /* 0x000077733a047816 */ /* 0x000fe200000000ff */
[----:B------:R0:W-:Y:S01]  /*9ec30*/  @P5 STG.E.U8 desc[UR34][R50.64], R3 ;  /* 0x0000000332005986 */ /* 0x0001e2000c101122 */
[----:B------:R-:W-:Y:S01]  /*9ec40*/  ISETP.LT.AND P5, PT, R48, UR4, !P2 ;  /* 0x0000000430007c0c */ /* 0x000fe2000d7a1270 */
[----:B------:R-:W1:Y:S02]  /*9ec50*/  LDCU UR4, c[0x0][0x398] ;  /* 0x00007300ff0477ac */ /* 0x000e640008000800 */
[----:B------:R1:W-:Y:S01]  /*9ec60*/  @P4 STG.E.U8 desc[UR34][R52.64], R0 ;  /* 0x0000000034004986 */ /* 0x0003e2000c101122 */
[----:B0-----:R-:W-:-:S03]  /*9ec70*/  PRMT R3, R6, 0x7770, RZ ;  /* 0x0000777006037816 */ /* 0x001fc600000000ff */
[----:B------:R-:W4:Y:S04]  /*9ec80*/  LDL.LU.64 R50, [R1+0x170] ;  /* 0x0001700001327983 */ /* 0x000f280000300a00 */
[----:B------:R-:W4:Y:S04]  /*9ec90*/  LDL.LU.64 R58, [R1+0x140] ;  /* 0x00014000013a7983 */ /* 0x000f280000300a00 */
[----:B-1----:R-:W4:Y:S04]  /*9eca0*/  LDL.LU.64 R52, [R1+0x110] ;  /* 0x0001100001347983 */ /* 0x002f280000300a00 */
[----:B---3--:R0:W-:Y:S04]  /*9ecb0*/  @P6 STG.E.U8 desc[UR34][R56.64], R2 ;  /* 0x0000000238006986 */ /* 0x0081e8000c101122 */
[----:B0-----:R-:W3:Y:S04]  /*9ecc0*/  LDL.LU.64 R56, [R1+0x178] ;  /* 0x0001780001387983 */ /* 0x001ee80000300a00 */
[----:B------:R0:W-:Y:S04]  /*9ecd0*/  @P3 STG.E.U8 desc[UR34][R54.64], R4 ;  /* 0x0000000436003986 */ /* 0x0001e8000c101122 */
[----:B--2---:R1:W-:Y:S04]  /*9ece0*/  @P5 STG.E.U8 desc[UR34][R60.64], R3 ;  /* 0x000000033c005986 */ /* 0x0043e8000c101122 */
[----:B0-----:R-:W2:Y:S04]  /*9ecf0*/  LDL.LU.64 R54, [R1+0x148] ;  /* 0x0001480001367983 */ /* 0x001ea80000300a00 */
[----:B-1----:R-:W2:Y:S01]  /*9ed00*/  LDL.LU.64 R60, [R1+0x128] ;  /* 0x00012800013c7983 */ /* 0x002ea20000300a00 */
[----:B------:R-:W-:-:S02]  /*9ed10*/  ISETP.LT.AND P6, PT, R13, UR11, !P2 ;  /* 0x0000000b0d007c0c */ /* 0x000fc4000d7c1270 */
[----:B------:R-:W-:Y:S01]  /*9ed20*/  ISETP.LT.AND P4, PT, R12, UR7, !P2 ;  /* 0x000000070c007c0c */ /* 0x000fe2000d781270 */
[----:B------:R-:W0:Y:S01]  /*9ed30*/  LDCU UR7, c[0x0][0x398] ;  /* 0x00007300ff0777ac */ /* 0x000e220008000800 */
[----:B------:R-:W-:Y:S02]  /*9ed40*/  ISETP.LT.AND P2, PT, R11, UR8, !P2 ;  /* 0x000000080b007c0c */ /* 0x000fe4000d741270 */
[----:B----4-:R-:W-:Y:S02]  /*9ed50*/  ISETP.LT.AND P5, PT, R48, UR5, !P1 ;  /* 0x0000000530007c0c */ /* 0x010fe4000cfa1270 */
[C---:B------:R-:W-:Y:S02]  /*9ed60*/  PRMT R0, R6.reuse, 0x7771, RZ ;  /* 0x0000777106007816 */ /* 0x040fe400000000ff */
[C---:B------:R-:W-:Y:S02]  /*9ed70*/  PRMT R2, R6.reuse, 0x7772, RZ ;  /* 0x0000777206027816 */ /* 0x040fe400000000ff */
[----:B------:R-:W-:Y:S01]  /*9ed80*/  PRMT R6, R6, 0x7773, RZ ;  /* 0x0000777306067816 */ /* 0x000fe200000000ff */
[----:B------:R1:W-:Y:S04]  /*9ed90*/  @P6 STG.E.U8 desc[UR34][R18.64], R0 ;  /* 0x0000000012006986 */ /* 0x0003e8000c101122 */
[----:B------:R4:W-:Y:S01]  /*9eda0*/  @P4 STG.E.U8 desc[UR34][R20.64], R2 ;  /* 0x0000000214004986 */ /* 0x0009e2000c101122 */
[----:B------:R-:W-:-:S03]  /*9edb0*/  PRMT R3, R49, 0x7770, RZ ;  /* 0x0000777031037816 */ /* 0x000fc600000000ff */
[----:B------:R0:W-:Y:S01]  /*9edc0*/  @P2 STG.E.U8 desc[UR34][R16.64], R6 ;  /* 0x0000000610002986 */ /* 0x0001e2000c101122 */
[----:B------:R-:W-:-:S03]  /*9edd0*/  ISETP.LT.AND P4, PT, R13, UR12, !P1 ;  /* 0x0000000c0d007c0c */ /* 0x000fc6000cf81270 */
[----:B------:R1:W-:Y:S01]  /*9ede0*/  @P5 STG.E.U8 desc[UR34][R14.64], R3 ;  /* 0x000000030e005986 */ /* 0x0003e2000c101122 */
[----:B------:R-:W-:Y:S02]  /*9edf0*/  ISETP.LT.AND P5, PT, R12, UR6, !P1 ;  /* 0x000000060c007c0c */ /* 0x000fe4000cfa1270 */
[----:B------:R-:W-:Y:S02]  /*9ee00*/  ISETP.LT.AND P1, PT, R11, UR9, !P1 ;  /* 0x000000090b007c0c */ /* 0x000fe4000cf21270 */
[----:B------:R-:W-:Y:S02]  /*9ee10*/  ISETP.LT.AND P3, PT, R48, UR4, !P0 ;  /* 0x0000000430007c0c */ /* 0x000fe4000c761270 */
[----:B------:R-:W-:Y:S02]  /*9ee20*/  ISETP.LT.AND P6, PT, R13, UR10, !P0 ;  /* 0x0000000a0d007c0c */ /* 0x000fe4000c7c1270 */
[----:B0-----:R-:W-:Y:S02]  /*9ee30*/  ISETP.LT.AND P2, PT, R12, UR7, !P0 ;  /* 0x000000070c007c0c */ /* 0x001fe4000c741270 */
[----:B------:R-:W-:-:S02]  /*9ee40*/  ISETP.LT.AND P0, PT, R11, UR7, !P0 ;  /* 0x000000070b007c0c */ /* 0x000fc4000c701270 */
[C---:B-1----:R-:W-:Y:S02]  /*9ee50*/  PRMT R0, R49.reuse, 0x7771, RZ ;  /* 0x0000777131007816 */ /* 0x042fe400000000ff */
[C---:B----4-:R-:W-:Y:S02]  /*9ee60*/  PRMT R2, R49.reuse, 0x7772, RZ ;  /* 0x0000777231027816 */ /* 0x050fe400000000ff */
[----:B------:R-:W-:Y:S02]  /*9ee70*/  PRMT R4, R49, 0x7773, RZ ;  /* 0x0000777331047816 */ /* 0x000fe400000000ff */
[C---:B------:R-:W-:Y:S02]  /*9ee80*/  PRMT R5, R7.reuse, 0x7770, RZ ;  /* 0x0000777007057816 */ /* 0x040fe400000000ff */
[C---:B------:R-:W-:Y:S02]  /*9ee90*/  PRMT R8, R7.reuse, 0x7771, RZ ;  /* 0x0000777107087816 */ /* 0x040fe400000000ff */
[----:B------:R-:W-:-:S02]  /*9eea0*/  PRMT R6, R7, 0x7772, RZ ;  /* 0x0000777207067816 */ /* 0x000fc400000000ff */
[----:B------:R-:W-:Y:S01]  /*9eeb0*/  PRMT R7, R7, 0x7773, RZ ;  /* 0x0000777307077816 */ /* 0x000fe200000000ff */
[----:B------:R0:W-:Y:S04]  /*9eec0*/  @P4 STG.E.U8 desc[UR34][R50.64], R0 ;  /* 0x0000000032004986 */ /* 0x0001e8000c101122 */
[----:B------:R0:W-:Y:S04]  /*9eed0*/  @P5 STG.E.U8 desc[UR34][R58.64], R2 ;  /* 0x000000023a005986 */ /* 0x0001e8000c101122 */
[----:B------:R0:W-:Y:S04]  /*9eee0*/  @P1 STG.E.U8 desc[UR34][R52.64], R4 ;  /* 0x0000000434001986 */ /* 0x0001e8000c101122 */
[----:B---3--:R0:W-:Y:S04]  /*9eef0*/  @P3 STG.E.U8 desc[UR34][R56.64], R5 ;  /* 0x0000000538003986 */ /* 0x0081e8000c101122 */
[----:B--2---:R0:W-:Y:S04]  /*9ef00*/  @P6 STG.E.U8 desc[UR34][R54.64], R8 ;  /* 0x0000000836006986 */ /* 0x0041e8000c101122 */
[----:B------:R0:W-:Y:S01]  /*9ef10*/  @P2 STG.E.U8 desc[UR34][R60.64], R6 ;  /* 0x000000063c002986 */ /* 0x0001e2000c101122 */
[----:B------:R-:W-:Y:S05]  /*9ef20*/  @!P0 EXIT ;  /* 0x000000000000894d */ /* 0x000fea0003800000 */
[----:B0-----:R-:W2:Y:S04]  /*9ef30*/  LDL.LU.64 R60, [R1+0x118] ;  /* 0x00011800013c7983 */ /* 0x001ea80000300a00 */
[----:B--2---:R-:W-:Y:S01]  /*9ef40*/  STG.E.U8 desc[UR34][R60.64], R7 ;  /* 0x000000073c007986 */ /* 0x004fe2000c101122 */
[----:B------:R-:W-:Y:S05]  /*9ef50*/  EXIT ;  /* 0x000000000000794d */ /* 0x000fea0003800000 */
.L_x_2:
[----:B------:R-:W-:-:S00]  /*9ef60*/  BRA `(.L_x_2) ;  /* 0xfffffffc00fc7947 */ /* 0x000fc0000383ffff */
[----:B------:R-:W-:-:S00]  /*9ef70*/  NOP ;  /* 0x0000000000007918 */ /* 0x000fc00000000000 */
        /* <DEDUP_REMOVED lines=8> */
.L_x_3:


//--------------------- .nv.shared.matmul_kernel  --------------------------
	.section	.nv.shared.matmul_kernel,"aw",@nobits
	.sectionflags	@""
	.align	16
	.zero		1024


//--------------------- .nv.shared.reserved.0     --------------------------
	.section	.nv.shared.reserved.0,"aw",@nobits
	.weak		__nv_reservedSMEM_offset_0_alias
	.size		__nv_reservedSMEM_offset_0_alias, 0, 64
	.other		__nv_reservedSMEM_offset_0_alias,@"STO_CUDA_RESERVED_SHARED STV_DEFAULT"
__nv_reservedSMEM_offset_0_alias:
	.zero		0
	.zero		64


//--------------------- .nv.constant0.matmul_kernel --------------------------
	.section	.nv.constant0.matmul_kernel,"a",@progbits
	.sectionflags	@""
	.align	4
.nv.constant0.matmul_kernel:
	.zero		976


//--------------------- SYMBOLS --------------------------

	.type		.nv.reservedSmem.offset0,@object
	.size		.nv.reservedSmem.offset0,0x4
	.type		.nv.reservedSmem.cap,@object
	.size		.nv.reservedSmem.cap,0x4
